	.target	sm_100a

	.elftype	@"ET_EXEC"


//--------------------- .note.nv.tkinfo           --------------------------
	.section	.note.nv.tkinfo,"",@"SHT_NOTE"
	.sectionflags	@"SHF_NOTE_NV_TKINFO"
	.tkinfo
        /*0018*/ 	.word	0x00000002
        /*0030*/ 	.string	""
        /*0030*/ 	.string	"ptxas"
        /*0030*/ 	.string	"Cuda compilation tools, release 13.0, V13.0.88"
        /*0030*/ 	.string	"Build cuda_13.0.r13.0/compiler.36424714_0"
        /*0030*/ 	.string	"-arch sm_100a -m 64 "



//--------------------- .note.nv.cuinfo           --------------------------
	.section	.note.nv.cuinfo,"",@"SHT_NOTE"
	.sectionflags	@"SHF_NOTE_NV_CUINFO"
        /*0018*/ 	.short	0x0002
        /*001a*/ 	.short	0x0064
        /*001c*/ 	.short	0x0082
	.zero		2


//--------------------- .nv.info                  --------------------------
	.section	.nv.info,"",@"SHT_CUDA_INFO"
	.align	4


	//----- nvinfo : EIATTR_REGCOUNT
	.align		4
        /*0000*/ 	.byte	0x04, 0x2f
        /*0002*/ 	.short	(.L_12 - .L_11)
	.align		4
.L_11:
        /*0004*/ 	.word	index@(_ZN7cutlass6KernelINS_4gemm6kernel4GemmINS1_11threadblock13MmaMultistageINS1_9GemmShapeILi128ELi128ELi32EEENS_9transform11threadblock28PredicatedTileAccessIteratorINS_11MatrixShapeILi128ELi32EEENS_6half_tENS_6layout8RowMajorELi1ENS8_29PitchLinearWarpRakedThreadMapINS_16PitchLinearShapeILi32ELi128EEELi128ENSH_ILi4ELi8EEELi8EEENS_5ArrayISD_Li8ELb0EEELb0ENSE_9NoPermuteEEENS9_25RegularTileAccessIteratorISC_SD_NSE_37RowMajorTensorOpMultiplicandCrosswiseILi16ELi32EEELi0ESK_Li16EEELNS_4arch14CacheOperation4KindE1ENSA_INSB_ILi32ELi128EEESD_NSE_11ColumnMajorELi0ESK_SM_Lb0ESN_EENSP_ISW_SD_NSE_40ColumnMajorTensorOpMultiplicandCrosswiseILi16ELi32EEELi1ESK_Li16EEELSV_1ESD_SF_NS4_9MmaPolicyINS1_4warp11MmaTensorOpINS6_ILi64ELi64ELi32EEESD_SR_SD_S10_SD_SF_NS13_17MmaTensorOpPolicyINST_3MmaINS6_ILi16ELi8ELi16EEELi32ESD_SF_SD_SX_SD_SF_NST_13OpMultiplyAddEEENSB_ILi1ELi1EEEEELi1ELb0EbEENSB_ILi0ELi0EEES1E_Li1EEELi3ELNS1_23SharedMemoryClearOptionE0EbEENS_8epilogue11threadblock8EpilogueIS7_S1D_Li1ENS1J_22PredicatedTileIteratorINS1J_26OutputTileOptimalThreadMapINS1J_15OutputTileShapeILi128ELi8ELi2ELi1ELi1EEENS1N_ILi1ELi8ELi1ELi1ELi8EEELi128ELi8ELi16EEESD_Lb0ESN_Lb0EEENS1I_4warp24FragmentIteratorTensorOpIS15_S18_SD_NSL_ISD_Li4ELb0EEESF_EENS1S_20TileIteratorTensorOpIS15_S18_SD_SF_EENS1J_18SharedLoadIteratorINS1Q_18CompactedThreadMapESD_Li16EEENS1I_6thread17LinearCombinationISD_Li8ESD_SD_LNS21_9ScaleType4KindE1ELNS_15FloatRoundStyleE2ESD_EENSB_ILi0ELi16EEELi1ELi1EEENS4_30GemmIdentityThreadblockSwizzleILi1EEELb0EEEEEvNT_6ParamsE)
        /*0008*/ 	.word	0x000000a4


	//----- nvinfo : EIATTR_FRAME_SIZE
	.align		4
.L_12:
        /*000c*/ 	.byte	0x04, 0x11
        /*000e*/ 	.short	(.L_14 - .L_13)
	.align		4
.L_13:
        /*0010*/ 	.word	index@(_ZN7cutlass6KernelINS_4gemm6kernel4GemmINS1_11threadblock13MmaMultistageINS1_9GemmShapeILi128ELi128ELi32EEENS_9transform11threadblock28PredicatedTileAccessIteratorINS_11MatrixShapeILi128ELi32EEENS_6half_tENS_6layout8RowMajorELi1ENS8_29PitchLinearWarpRakedThreadMapINS_16PitchLinearShapeILi32ELi128EEELi128ENSH_ILi4ELi8EEELi8EEENS_5ArrayISD_Li8ELb0EEELb0ENSE_9NoPermuteEEENS9_25RegularTileAccessIteratorISC_SD_NSE_37RowMajorTensorOpMultiplicandCrosswiseILi16ELi32EEELi0ESK_Li16EEELNS_4arch14CacheOperation4KindE1ENSA_INSB_ILi32ELi128EEESD_NSE_11ColumnMajorELi0ESK_SM_Lb0ESN_EENSP_ISW_SD_NSE_40ColumnMajorTensorOpMultiplicandCrosswiseILi16ELi32EEELi1ESK_Li16EEELSV_1ESD_SF_NS4_9MmaPolicyINS1_4warp11MmaTensorOpINS6_ILi64ELi64ELi32EEESD_SR_SD_S10_SD_SF_NS13_17MmaTensorOpPolicyINST_3MmaINS6_ILi16ELi8ELi16EEELi32ESD_SF_SD_SX_SD_SF_NST_13OpMultiplyAddEEENSB_ILi1ELi1EEEEELi1ELb0EbEENSB_ILi0ELi0EEES1E_Li1EEELi3ELNS1_23SharedMemoryClearOptionE0EbEENS_8epilogue11threadblock8EpilogueIS7_S1D_Li1ENS1J_22PredicatedTileIteratorINS1J_26OutputTileOptimalThreadMapINS1J_15OutputTileShapeILi128ELi8ELi2ELi1ELi1EEENS1N_ILi1ELi8ELi1ELi1ELi8EEELi128ELi8ELi16EEESD_Lb0ESN_Lb0EEENS1I_4warp24FragmentIteratorTensorOpIS15_S18_SD_NSL_ISD_Li4ELb0EEESF_EENS1S_20TileIteratorTensorOpIS15_S18_SD_SF_EENS1J_18SharedLoadIteratorINS1Q_18CompactedThreadMapESD_Li16EEENS1I_6thread17LinearCombinationISD_Li8ESD_SD_LNS21_9ScaleType4KindE1ELNS_15FloatRoundStyleE2ESD_EENSB_ILi0ELi16EEELi1ELi1EEENS4_30GemmIdentityThreadblockSwizzleILi1EEELb0EEEEEvNT_6ParamsE)
        /*0014*/ 	.word	0x00000000


	//----- nvinfo : EIATTR_REGCOUNT
	.align		4
.L_14:
        /*0018*/ 	.byte	0x04, 0x2f
        /*001a*/ 	.short	(.L_16 - .L_15)
	.align		4
.L_15:
        /*001c*/ 	.word	index@(_ZN7cutlass6KernelINS_4gemm6kernel8DualGemmINS1_11threadblock17DualMmaMultistageINS1_9GemmShapeILi128ELi64ELi32EEENS_9transform11threadblock28PredicatedTileAccessIteratorINS_11MatrixShapeILi128ELi32EEENS_6half_tENS_6layout8RowMajorELi1ENS8_29PitchLinearWarpRakedThreadMapINS_16PitchLinearShapeILi32ELi128EEELi128ENSH_ILi4ELi8EEELi8EEENS_5ArrayISD_Li8ELb0EEELb0ENSE_9NoPermuteEEENS9_25RegularTileAccessIteratorISC_SD_NSE_37RowMajorTensorOpMultiplicandCrosswiseILi16ELi32EEELi0ESK_Li16EEELNS_4arch14CacheOperation4KindE1ENSA_INSB_ILi32ELi64EEESD_NSE_11ColumnMajorELi0ENSG_INSH_ILi32ELi64EEELi128ESJ_Li8EEESM_Lb0ESN_EENSP_ISW_SD_NSE_40ColumnMajorTensorOpMultiplicandCrosswiseILi16ELi32EEELi1ESZ_Li16EEELSV_1ES10_S13_SD_SF_NS4_9MmaPolicyINS1_4warp11MmaTensorOpINS6_ILi64ELi32ELi32EEESD_SR_SD_S12_SD_SF_NS15_17MmaTensorOpPolicyINST_3MmaINS6_ILi16ELi8ELi16EEELi32ESD_SF_SD_SX_SD_SF_NST_13OpMultiplyAddEEENSB_ILi1ELi1EEEEELi1ELb0EbEENSB_ILi0ELi0EEES1G_Li1EEES1H_Li3ELNS1_23SharedMemoryClearOptionE0EbEENS_8epilogue11threadblock8EpilogueIS7_S1F_Li1ENS1L_22PredicatedTileIteratorINS1L_26OutputTileOptimalThreadMapINS1L_15OutputTileShapeILi64ELi8ELi2ELi1ELi1EEENS1P_ILi1ELi8ELi1ELi1ELi8EEELi128ELi8ELi16EEESD_Lb0ESN_Lb0EEENS1K_4warp24FragmentIteratorTensorOpIS17_S1A_SD_NSL_ISD_Li4ELb0EEESF_EENS1U_20TileIteratorTensorOpIS17_S1A_SD_SF_EENS1L_18SharedLoadIteratorINS1S_18CompactedThreadMapESD_Li16EEENS1K_6thread17LinearCombinationISD_Li8ESD_SD_LNS23_9ScaleType4KindE1ELNS_15FloatRoundStyleE2ESD_EENSB_ILi0ELi16EEELi1ELi1EEES2A_NS23_14LeftSiLUAndMulISD_Li8ESD_SD_LS27_2EEENS4_30GemmIdentityThreadblockSwizzleILi1EEELb0ELb1ELb1EEEEEvNT_6ParamsE)
        /*0020*/ 	.word	0x000000a8


	//----- nvinfo : EIATTR_FRAME_SIZE
	.align		4
.L_16:
        /*0024*/ 	.byte	0x04, 0x11
        /*0026*/ 	.short	(.L_18 - .L_17)
	.align		4
.L_17:
        /*0028*/ 	.word	index@(_ZN7cutlass6KernelINS_4gemm6kernel8DualGemmINS1_11threadblock17DualMmaMultistageINS1_9GemmShapeILi128ELi64ELi32EEENS_9transform11threadblock28PredicatedTileAccessIteratorINS_11MatrixShapeILi128ELi32EEENS_6half_tENS_6layout8RowMajorELi1ENS8_29PitchLinearWarpRakedThreadMapINS_16PitchLinearShapeILi32ELi128EEELi128ENSH_ILi4ELi8EEELi8EEENS_5ArrayISD_Li8ELb0EEELb0ENSE_9NoPermuteEEENS9_25RegularTileAccessIteratorISC_SD_NSE_37RowMajorTensorOpMultiplicandCrosswiseILi16ELi32EEELi0ESK_Li16EEELNS_4arch14CacheOperation4KindE1ENSA_INSB_ILi32ELi64EEESD_NSE_11ColumnMajorELi0ENSG_INSH_ILi32ELi64EEELi128ESJ_Li8EEESM_Lb0ESN_EENSP_ISW_SD_NSE_40ColumnMajorTensorOpMultiplicandCrosswiseILi16ELi32EEELi1ESZ_Li16EEELSV_1ES10_S13_SD_SF_NS4_9MmaPolicyINS1_4warp11MmaTensorOpINS6_ILi64ELi32ELi32EEESD_SR_SD_S12_SD_SF_NS15_17MmaTensorOpPolicyINST_3MmaINS6_ILi16ELi8ELi16EEELi32ESD_SF_SD_SX_SD_SF_NST_13OpMultiplyAddEEENSB_ILi1ELi1EEEEELi1ELb0EbEENSB_ILi0ELi0EEES1G_Li1EEES1H_Li3ELNS1_23SharedMemoryClearOptionE0EbEENS_8epilogue11threadblock8EpilogueIS7_S1F_Li1ENS1L_22PredicatedTileIteratorINS1L_26OutputTileOptimalThreadMapINS1L_15OutputTileShapeILi64ELi8ELi2ELi1ELi1EEENS1P_ILi1ELi8ELi1ELi1ELi8EEELi128ELi8ELi16EEESD_Lb0ESN_Lb0EEENS1K_4warp24FragmentIteratorTensorOpIS17_S1A_SD_NSL_ISD_Li4ELb0EEESF_EENS1U_20TileIteratorTensorOpIS17_S1A_SD_SF_EENS1L_18SharedLoadIteratorINS1S_18CompactedThreadMapESD_Li16EEENS1K_6thread17LinearCombinationISD_Li8ESD_SD_LNS23_9ScaleType4KindE1ELNS_15FloatRoundStyleE2ESD_EENSB_ILi0ELi16EEELi1ELi1EEES2A_NS23_14LeftSiLUAndMulISD_Li8ESD_SD_LS27_2EEENS4_30GemmIdentityThreadblockSwizzleILi1EEELb0ELb1ELb1EEEEEvNT_6ParamsE)
        /*002c*/ 	.word	0x00000000


	//----- nvinfo : EIATTR_REGCOUNT
	.align		4
.L_18:
        /*0030*/ 	.byte	0x04, 0x2f
        /*0032*/ 	.short	(.L_20 - .L_19)
	.align		4
.L_19:
        /*0034*/ 	.word	index@(_ZN7cutlass7Kernel2INS_4gemm6kernel20DefaultGemmUniversalINS_6half_tENS_6layout8RowMajorELNS_16ComplexTransformE0ELi1ES4_NS5_11ColumnMajorELS7_0ELi1ES4_S6_S4_NS_4arch11OpClassSimtENS9_4Sm70ENS1_9GemmShapeILi128ELi128ELi8EEENSC_ILi32ELi64ELi8EEENSC_ILi1ELi1ELi1EEENS_8epilogue6thread17LinearCombinationIS4_Li1ES4_S4_LNSH_9ScaleType4KindE0ELNS_15FloatRoundStyleE2ES4_EENS1_11threadblock30GemmIdentityThreadblockSwizzleILi1EEELi2ENS9_13OpMultiplyAddELNS1_23SharedMemoryClearOptionE0ELb0ELb0ELb0ENS5_9NoPermuteESS_SS_vE10SelectBaseISP_vEEEEvNT_6ParamsE)
        /*0038*/ 	.word	0x00000048


	//----- nvinfo : EIATTR_FRAME_SIZE
	.align		4
.L_20:
        /*003c*/ 	.byte	0x04, 0x11
        /*003e*/ 	.short	(.L_22 - .L_21)
	.align		4
.L_21:
        /*0040*/ 	.word	index@(_ZN7cutlass7Kernel2INS_4gemm6kernel20DefaultGemmUniversalINS_6half_tENS_6layout8RowMajorELNS_16ComplexTransformE0ELi1ES4_NS5_11ColumnMajorELS7_0ELi1ES4_S6_S4_NS_4arch11OpClassSimtENS9_4Sm70ENS1_9GemmShapeILi128ELi128ELi8EEENSC_ILi32ELi64ELi8EEENSC_ILi1ELi1ELi1EEENS_8epilogue6thread17LinearCombinationIS4_Li1ES4_S4_LNSH_9ScaleType4KindE0ELNS_15FloatRoundStyleE2ES4_EENS1_11threadblock30GemmIdentityThreadblockSwizzleILi1EEELi2ENS9_13OpMultiplyAddELNS1_23SharedMemoryClearOptionE0ELb0ELb0ELb0ENS5_9NoPermuteESS_SS_vE10SelectBaseISP_vEEEEvNT_6ParamsE)
        /*0044*/ 	.word	0x00000000


	//----- nvinfo : EIATTR_REGCOUNT
	.align		4
.L_22:
        /*0048*/ 	.byte	0x04, 0x2f
        /*004a*/ 	.short	(.L_24 - .L_23)
	.align		4
.L_23:
        /*004c*/ 	.word	index@(_ZN7cutlass6KernelINS_4gemm6kernel8DualGemmINS1_11threadblock17DualMmaMultistageINS1_9GemmShapeILi128ELi64ELi32EEENS_9transform11threadblock28PredicatedTileAccessIteratorINS_11MatrixShapeILi128ELi32EEENS_6half_tENS_6layout8RowMajorELi1ENS8_29PitchLinearWarpRakedThreadMapINS_16PitchLinearShapeILi32ELi128EEELi128ENSH_ILi4ELi8EEELi8EEENS_5ArrayISD_Li8ELb0EEELb0ENSE_9NoPermuteEEENS9_25RegularTileAccessIteratorISC_SD_NSE_37RowMajorTensorOpMultiplicandCrosswiseILi16ELi32EEELi0ESK_Li16EEELNS_4arch14CacheOperation4KindE1ENSA_INSB_ILi32ELi64EEESD_SF_Li0ENSG_INSH_ILi64ELi32EEELi128ENSH_ILi8ELi4EEELi8EEESM_Lb0ESN_EENSP_ISW_SD_NSE_37RowMajorTensorOpMultiplicandCongruousILi16ELi64EEELi0ESZ_Li16EEELSV_1ENSA_ISW_SD_NSE_11ColumnMajorELi0ENSG_INSH_ILi32ELi64EEELi128ESJ_Li8EEESM_Lb0ESN_EENSP_ISW_SD_NSE_40ColumnMajorTensorOpMultiplicandCrosswiseILi16ELi32EEELi1ES16_Li16EEESD_SF_NS4_9MmaPolicyINS1_4warp11MmaTensorOpINS6_ILi64ELi32ELi32EEESD_SR_SD_S12_SD_SF_NS1C_17MmaTensorOpPolicyINST_3MmaINS6_ILi16ELi8ELi16EEELi32ESD_SF_SD_S14_SD_SF_NST_13OpMultiplyAddEEENSB_ILi1ELi1EEEEELi1ELb0EbEENSB_ILi0ELi0EEES1N_Li1EEENS1B_INS1D_IS1E_SD_SR_SD_S19_SD_SF_S1L_Li1ELb0EbEES1N_S1N_Li1EEELi3ELNS1_23SharedMemoryClearOptionE0EbEENS_8epilogue11threadblock8EpilogueIS7_S1M_Li1ENS1U_22PredicatedTileIteratorINS1U_26OutputTileOptimalThreadMapINS1U_15OutputTileShapeILi64ELi8ELi2ELi1ELi1EEENS1Y_ILi1ELi8ELi1ELi1ELi8EEELi128ELi8ELi16EEESD_Lb0ESN_Lb0EEENS1T_4warp24FragmentIteratorTensorOpIS1E_S1H_SD_NSL_ISD_Li4ELb0EEESF_EENS23_20TileIteratorTensorOpIS1E_S1H_SD_SF_EENS1U_18SharedLoadIteratorINS21_18CompactedThreadMapESD_Li16EEENS1T_6thread17LinearCombinationISD_Li8ESD_SD_LNS2C_9ScaleType4KindE1ELNS_15FloatRoundStyleE2ESD_EENSB_ILi0ELi16EEELi1ELi1EEENS1V_IS7_S1P_Li1ES22_S26_S28_S2B_S2H_S2I_Li1ELi1EEENS2C_14LeftSiLUAndMulISD_Li8ESD_SD_LS2G_2EEENS4_30GemmIdentityThreadblockSwizzleILi1EEELb0ELb1ELb1EEEEEvNT_6ParamsE)
        /*0050*/ 	.word	0x000000a8


	//----- nvinfo : EIATTR_FRAME_SIZE
	.align		4
.L_24:
        /*0054*/ 	.byte	0x04, 0x11
        /*0056*/ 	.short	(.L_26 - .L_25)
	.align		4
.L_25:
        /*0058*/ 	.word	index@(_ZN7cutlass6KernelINS_4gemm6kernel8DualGemmINS1_11threadblock17DualMmaMultistageINS1_9GemmShapeILi128ELi64ELi32EEENS_9transform11threadblock28PredicatedTileAccessIteratorINS_11MatrixShapeILi128ELi32EEENS_6half_tENS_6layout8RowMajorELi1ENS8_29PitchLinearWarpRakedThreadMapINS_16PitchLinearShapeILi32ELi128EEELi128ENSH_ILi4ELi8EEELi8EEENS_5ArrayISD_Li8ELb0EEELb0ENSE_9NoPermuteEEENS9_25RegularTileAccessIteratorISC_SD_NSE_37RowMajorTensorOpMultiplicandCrosswiseILi16ELi32EEELi0ESK_Li16EEELNS_4arch14CacheOperation4KindE1ENSA_INSB_ILi32ELi64EEESD_SF_Li0ENSG_INSH_ILi64ELi32EEELi128ENSH_ILi8ELi4EEELi8EEESM_Lb0ESN_EENSP_ISW_SD_NSE_37RowMajorTensorOpMultiplicandCongruousILi16ELi64EEELi0ESZ_Li16EEELSV_1ENSA_ISW_SD_NSE_11ColumnMajorELi0ENSG_INSH_ILi32ELi64EEELi128ESJ_Li8EEESM_Lb0ESN_EENSP_ISW_SD_NSE_40ColumnMajorTensorOpMultiplicandCrosswiseILi16ELi32EEELi1ES16_Li16EEESD_SF_NS4_9MmaPolicyINS1_4warp11MmaTensorOpINS6_ILi64ELi32ELi32EEESD_SR_SD_S12_SD_SF_NS1C_17MmaTensorOpPolicyINST_3MmaINS6_ILi16ELi8ELi16EEELi32ESD_SF_SD_S14_SD_SF_NST_13OpMultiplyAddEEENSB_ILi1ELi1EEEEELi1ELb0EbEENSB_ILi0ELi0EEES1N_Li1EEENS1B_INS1D_IS1E_SD_SR_SD_S19_SD_SF_S1L_Li1ELb0EbEES1N_S1N_Li1EEELi3ELNS1_23SharedMemoryClearOptionE0EbEENS_8epilogue11threadblock8EpilogueIS7_S1M_Li1ENS1U_22PredicatedTileIteratorINS1U_26OutputTileOptimalThreadMapINS1U_15OutputTileShapeILi64ELi8ELi2ELi1ELi1EEENS1Y_ILi1ELi8ELi1ELi1ELi8EEELi128ELi8ELi16EEESD_Lb0ESN_Lb0EEENS1T_4warp24FragmentIteratorTensorOpIS1E_S1H_SD_NSL_ISD_Li4ELb0EEESF_EENS23_20TileIteratorTensorOpIS1E_S1H_SD_SF_EENS1U_18SharedLoadIteratorINS21_18CompactedThreadMapESD_Li16EEENS1T_6thread17LinearCombinationISD_Li8ESD_SD_LNS2C_9ScaleType4KindE1ELNS_15FloatRoundStyleE2ESD_EENSB_ILi0ELi16EEELi1ELi1EEENS1V_IS7_S1P_Li1ES22_S26_S28_S2B_S2H_S2I_Li1ELi1EEENS2C_14LeftSiLUAndMulISD_Li8ESD_SD_LS2G_2EEENS4_30GemmIdentityThreadblockSwizzleILi1EEELb0ELb1ELb1EEEEEvNT_6ParamsE)
        /*005c*/ 	.word	0x00000000


	//----- nvinfo : EIATTR_REGCOUNT
	.align		4
.L_26:
        /*0060*/ 	.byte	0x04, 0x2f
        /*0062*/ 	.short	(.L_28 - .L_27)
	.align		4
.L_27:
        /*0064*/ 	.word	index@(_ZN7cutlass7Kernel2INS_4gemm6kernel20DefaultGemmUniversalINS_6half_tENS_6layout8RowMajorELNS_16ComplexTransformE0ELi1ES4_S6_LS7_0ELi1ES4_S6_S4_NS_4arch11OpClassSimtENS8_4Sm70ENS1_9GemmShapeILi128ELi128ELi8EEENSB_ILi32ELi64ELi8EEENSB_ILi1ELi1ELi1EEENS_8epilogue6thread17LinearCombinationIS4_Li1ES4_S4_LNSG_9ScaleType4KindE0ELNS_15FloatRoundStyleE2ES4_EENS1_11threadblock30GemmIdentityThreadblockSwizzleILi1EEELi2ENS8_13OpMultiplyAddELNS1_23SharedMemoryClearOptionE0ELb0ELb0ELb0ENS5_9NoPermuteESR_SR_vE10SelectBaseISO_vEEEEvNT_6ParamsE)
        /*0068*/ 	.word	0x00000050


	//----- nvinfo : EIATTR_FRAME_SIZE
	.align		4
.L_28:
        /*006c*/ 	.byte	0x04, 0x11
        /*006e*/ 	.short	(.L_30 - .L_29)
	.align		4
.L_29:
        /*0070*/ 	.word	index@(_ZN7cutlass7Kernel2INS_4gemm6kernel20DefaultGemmUniversalINS_6half_tENS_6layout8RowMajorELNS_16ComplexTransformE0ELi1ES4_S6_LS7_0ELi1ES4_S6_S4_NS_4arch11OpClassSimtENS8_4Sm70ENS1_9GemmShapeILi128ELi128ELi8EEENSB_ILi32ELi64ELi8EEENSB_ILi1ELi1ELi1EEENS_8epilogue6thread17LinearCombinationIS4_Li1ES4_S4_LNSG_9ScaleType4KindE0ELNS_15FloatRoundStyleE2ES4_EENS1_11threadblock30GemmIdentityThreadblockSwizzleILi1EEELi2ENS8_13OpMultiplyAddELNS1_23SharedMemoryClearOptionE0ELb0ELb0ELb0ENS5_9NoPermuteESR_SR_vE10SelectBaseISO_vEEEEvNT_6ParamsE)
        /*0074*/ 	.word	0x00000000


	//----- nvinfo : EIATTR_REGCOUNT
	.align		4
.L_30:
        /*0078*/ 	.byte	0x04, 0x2f
        /*007a*/ 	.short	(.L_32 - .L_31)
	.align		4
.L_31:
        /*007c*/ 	.word	index@(_ZN7cutlass9reference6device6kernel4GemmINS_9TensorRefINS_6half_tENS_6layout8RowMajorEEENS4_IS5_NS6_11ColumnMajorEEES8_S5_S5_NS_11MatrixShapeILi4ELi4EEENS_12multiply_addIS5_S5_S5_EENS_16NumericConverterIS5_S5_LNS_15FloatRoundStyleE2EEEEEvNS_4gemm9GemmCoordET2_T_T0_SK_T1_SN_T3_)
        /*0080*/ 	.word	0x00000030


	//----- nvinfo : EIATTR_FRAME_SIZE
	.align		4
.L_32:
        /*0084*/ 	.byte	0x04, 0x11
        /*0086*/ 	.short	(.L_34 - .L_33)
	.align		4
.L_33:
        /*0088*/ 	.word	index@(_ZN7cutlass9reference6device6kernel4GemmINS_9TensorRefINS_6half_tENS_6layout8RowMajorEEENS4_IS5_NS6_11ColumnMajorEEES8_S5_S5_NS_11MatrixShapeILi4ELi4EEENS_12multiply_addIS5_S5_S5_EENS_16NumericConverterIS5_S5_LNS_15FloatRoundStyleE2EEEEEvNS_4gemm9GemmCoordET2_T_T0_SK_T1_SN_T3_)
        /*008c*/ 	.word	0x00000000


	//----- nvinfo : EIATTR_REGCOUNT
	.align		4
.L_34:
        /*0090*/ 	.byte	0x04, 0x2f
        /*0092*/ 	.short	(.L_36 - .L_35)
	.align		4
.L_35:
        /*0094*/ 	.word	index@(_ZN7cutlass9reference6device6kernel13TensorForEachINS1_6detail14TensorReLuFuncINS_6half_tENS_6layout8RowMajorEEELi2ENS9_6ParamsEEEvNS_5CoordIXT0_EilEET1_)
        /*0098*/ 	.word	0x00000012


	//----- nvinfo : EIATTR_FRAME_SIZE
	.align		4
.L_36:
        /*009c*/ 	.byte	0x04, 0x11
        /*009e*/ 	.short	(.L_38 - .L_37)
	.align		4
.L_37:
        /*00a0*/ 	.word	index@($__internal_1_$__cuda_sm20_div_s64)
        /*00a4*/ 	.word	0x00000000


	//----- nvinfo : EIATTR_FRAME_SIZE
	.align		4
.L_38:
        /*00a8*/ 	.byte	0x04, 0x11
        /*00aa*/ 	.short	(.L_40 - .L_39)
	.align		4
.L_39:
        /*00ac*/ 	.word	index@(_ZN7cutlass9reference6device6kernel13TensorForEachINS1_6detail14TensorReLuFuncINS_6half_tENS_6layout8RowMajorEEELi2ENS9_6ParamsEEEvNS_5CoordIXT0_EilEET1_)
        /*00b0*/ 	.word	0x00000000


	//----- nvinfo : EIATTR_REGCOUNT
	.align		4
.L_40:
        /*00b4*/ 	.byte	0x04, 0x2f
        /*00b6*/ 	.short	(.L_42 - .L_41)
	.align		4
.L_41:
        /*00b8*/ 	.word	index@(_ZN7cutlass9reference6device6kernel13TensorForEachI25TensorEpilogueForEachFuncINS_8epilogue6thread14LeftSiLUAndMulINS_6half_tELi8ES8_S8_LNS_15FloatRoundStyleE2EEES8_NS_6layout8RowMajorEELi2ENSD_6ParamsEEEvNS_5CoordIXT0_EilEET1_)
        /*00bc*/ 	.word	0x0000001c


	//----- nvinfo : EIATTR_FRAME_SIZE
	.align		4
.L_42:
        /*00c0*/ 	.byte	0x04, 0x11
        /*00c2*/ 	.short	(.L_44 - .L_43)
	.align		4
.L_43:
        /*00c4*/ 	.word	index@($__internal_0_$__cuda_sm20_div_s64)
        /*00c8*/ 	.word	0x00000000


	//----- nvinfo : EIATTR_FRAME_SIZE
	.align		4
.L_44:
        /*00cc*/ 	.byte	0x04, 0x11
        /*00ce*/ 	.short	(.L_46 - .L_45)
	.align		4
.L_45:
        /*00d0*/ 	.word	index@(_ZN7cutlass9reference6device6kernel13TensorForEachI25TensorEpilogueForEachFuncINS_8epilogue6thread14LeftSiLUAndMulINS_6half_tELi8ES8_S8_LNS_15FloatRoundStyleE2EEES8_NS_6layout8RowMajorEELi2ENSD_6ParamsEEEvNS_5CoordIXT0_EilEET1_)
        /*00d4*/ 	.word	0x00000000


	//----- nvinfo : EIATTR_MIN_STACK_SIZE
	.align		4
.L_46:
        /*00d8*/ 	.byte	0x04, 0x12
        /*00da*/ 	.short	(.L_48 - .L_47)
	.align		4
.L_47:
        /*00dc*/ 	.word	index@(_ZN7cutlass7Kernel2INS_4gemm6kernel20DefaultGemmUniversalINS_6half_tENS_6layout8RowMajorELNS_16ComplexTransformE0ELi1ES4_S6_LS7_0ELi1ES4_S6_S4_NS_4arch11OpClassSimtENS8_4Sm70ENS1_9GemmShapeILi128ELi128ELi8EEENSB_ILi32ELi64ELi8EEENSB_ILi1ELi1ELi1EEENS_8epilogue6thread17LinearCombinationIS4_Li1ES4_S4_LNSG_9ScaleType4KindE0ELNS_15FloatRoundStyleE2ES4_EENS1_11threadblock30GemmIdentityThreadblockSwizzleILi1EEELi2ENS8_13OpMultiplyAddELNS1_23SharedMemoryClearOptionE0ELb0ELb0ELb0ENS5_9NoPermuteESR_SR_vE10SelectBaseISO_vEEEEvNT_6ParamsE)
        /*00e0*/ 	.word	0x00000000


	//----- nvinfo : EIATTR_MIN_STACK_SIZE
	.align		4
.L_48:
        /*00e4*/ 	.byte	0x04, 0x12
        /*00e6*/ 	.short	(.L_50 - .L_49)
	.align		4
.L_49:
        /*00e8*/ 	.word	index@(_ZN7cutlass6KernelINS_4gemm6kernel8DualGemmINS1_11threadblock17DualMmaMultistageINS1_9GemmShapeILi128ELi64ELi32EEENS_9transform11threadblock28PredicatedTileAccessIteratorINS_11MatrixShapeILi128ELi32EEENS_6half_tENS_6layout8RowMajorELi1ENS8_29PitchLinearWarpRakedThreadMapINS_16PitchLinearShapeILi32ELi128EEELi128ENSH_ILi4ELi8EEELi8EEENS_5ArrayISD_Li8ELb0EEELb0ENSE_9NoPermuteEEENS9_25RegularTileAccessIteratorISC_SD_NSE_37RowMajorTensorOpMultiplicandCrosswiseILi16ELi32EEELi0ESK_Li16EEELNS_4arch14CacheOperation4KindE1ENSA_INSB_ILi32ELi64EEESD_SF_Li0ENSG_INSH_ILi64ELi32EEELi128ENSH_ILi8ELi4EEELi8EEESM_Lb0ESN_EENSP_ISW_SD_NSE_37RowMajorTensorOpMultiplicandCongruousILi16ELi64EEELi0ESZ_Li16EEELSV_1ENSA_ISW_SD_NSE_11ColumnMajorELi0ENSG_INSH_ILi32ELi64EEELi128ESJ_Li8EEESM_Lb0ESN_EENSP_ISW_SD_NSE_40ColumnMajorTensorOpMultiplicandCrosswiseILi16ELi32EEELi1ES16_Li16EEESD_SF_NS4_9MmaPolicyINS1_4warp11MmaTensorOpINS6_ILi64ELi32ELi32EEESD_SR_SD_S12_SD_SF_NS1C_17MmaTensorOpPolicyINST_3MmaINS6_ILi16ELi8ELi16EEELi32ESD_SF_SD_S14_SD_SF_NST_13OpMultiplyAddEEENSB_ILi1ELi1EEEEELi1ELb0EbEENSB_ILi0ELi0EEES1N_Li1EEENS1B_INS1D_IS1E_SD_SR_SD_S19_SD_SF_S1L_Li1ELb0EbEES1N_S1N_Li1EEELi3ELNS1_23SharedMemoryClearOptionE0EbEENS_8epilogue11threadblock8EpilogueIS7_S1M_Li1ENS1U_22PredicatedTileIteratorINS1U_26OutputTileOptimalThreadMapINS1U_15OutputTileShapeILi64ELi8ELi2ELi1ELi1EEENS1Y_ILi1ELi8ELi1ELi1ELi8EEELi128ELi8ELi16EEESD_Lb0ESN_Lb0EEENS1T_4warp24FragmentIteratorTensorOpIS1E_S1H_SD_NSL_ISD_Li4ELb0EEESF_EENS23_20TileIteratorTensorOpIS1E_S1H_SD_SF_EENS1U_18SharedLoadIteratorINS21_18CompactedThreadMapESD_Li16EEENS1T_6thread17LinearCombinationISD_Li8ESD_SD_LNS2C_9ScaleType4KindE1ELNS_15FloatRoundStyleE2ESD_EENSB_ILi0ELi16EEELi1ELi1EEENS1V_IS7_S1P_Li1ES22_S26_S28_S2B_S2H_S2I_Li1ELi1EEENS2C_14LeftSiLUAndMulISD_Li8ESD_SD_LS2G_2EEENS4_30GemmIdentityThreadblockSwizzleILi1EEELb0ELb1ELb1EEEEEvNT_6ParamsE)
        /*00ec*/ 	.word	0x00000000


	//----- nvinfo : EIATTR_MIN_STACK_SIZE
	.align		4
.L_50:
        /*00f0*/ 	.byte	0x04, 0x12
        /*00f2*/ 	.short	(.L_52 - .L_51)
	.align		4
.L_51:
        /*00f4*/ 	.word	index@(_ZN7cutlass7Kernel2INS_4gemm6kernel20DefaultGemmUniversalINS_6half_tENS_6layout8RowMajorELNS_16ComplexTransformE0ELi1ES4_NS5_11ColumnMajorELS7_0ELi1ES4_S6_S4_NS_4arch11OpClassSimtENS9_4Sm70ENS1_9GemmShapeILi128ELi128ELi8EEENSC_ILi32ELi64ELi8EEENSC_ILi1ELi1ELi1EEENS_8epilogue6thread17LinearCombinationIS4_Li1ES4_S4_LNSH_9ScaleType4KindE0ELNS_15FloatRoundStyleE2ES4_EENS1_11threadblock30GemmIdentityThreadblockSwizzleILi1EEELi2ENS9_13OpMultiplyAddELNS1_23SharedMemoryClearOptionE0ELb0ELb0ELb0ENS5_9NoPermuteESS_SS_vE10SelectBaseISP_vEEEEvNT_6ParamsE)
        /*00f8*/ 	.word	0x00000000


	//----- nvinfo : EIATTR_MIN_STACK_SIZE
	.align		4
.L_52:
        /*00fc*/ 	.byte	0x04, 0x12
        /*00fe*/ 	.short	(.L_54 - .L_53)
	.align		4
.L_53:
        /*0100*/ 	.word	index@(_ZN7cutlass6KernelINS_4gemm6kernel8DualGemmINS1_11threadblock17DualMmaMultistageINS1_9GemmShapeILi128ELi64ELi32EEENS_9transform11threadblock28PredicatedTileAccessIteratorINS_11MatrixShapeILi128ELi32EEENS_6half_tENS_6layout8RowMajorELi1ENS8_29PitchLinearWarpRakedThreadMapINS_16PitchLinearShapeILi32ELi128EEELi128ENSH_ILi4ELi8EEELi8EEENS_5ArrayISD_Li8ELb0EEELb0ENSE_9NoPermuteEEENS9_25RegularTileAccessIteratorISC_SD_NSE_37RowMajorTensorOpMultiplicandCrosswiseILi16ELi32EEELi0ESK_Li16EEELNS_4arch14CacheOperation4KindE1ENSA_INSB_ILi32ELi64EEESD_NSE_11ColumnMajorELi0ENSG_INSH_ILi32ELi64EEELi128ESJ_Li8EEESM_Lb0ESN_EENSP_ISW_SD_NSE_40ColumnMajorTensorOpMultiplicandCrosswiseILi16ELi32EEELi1ESZ_Li16EEELSV_1ES10_S13_SD_SF_NS4_9MmaPolicyINS1_4warp11MmaTensorOpINS6_ILi64ELi32ELi32EEESD_SR_SD_S12_SD_SF_NS15_17MmaTensorOpPolicyINST_3MmaINS6_ILi16ELi8ELi16EEELi32ESD_SF_SD_SX_SD_SF_NST_13OpMultiplyAddEEENSB_ILi1ELi1EEEEELi1ELb0EbEENSB_ILi0ELi0EEES1G_Li1EEES1H_Li3ELNS1_23SharedMemoryClearOptionE0EbEENS_8epilogue11threadblock8EpilogueIS7_S1F_Li1ENS1L_22PredicatedTileIteratorINS1L_26OutputTileOptimalThreadMapINS1L_15OutputTileShapeILi64ELi8ELi2ELi1ELi1EEENS1P_ILi1ELi8ELi1ELi1ELi8EEELi128ELi8ELi16EEESD_Lb0ESN_Lb0EEENS1K_4warp24FragmentIteratorTensorOpIS17_S1A_SD_NSL_ISD_Li4ELb0EEESF_EENS1U_20TileIteratorTensorOpIS17_S1A_SD_SF_EENS1L_18SharedLoadIteratorINS1S_18CompactedThreadMapESD_Li16EEENS1K_6thread17LinearCombinationISD_Li8ESD_SD_LNS23_9ScaleType4KindE1ELNS_15FloatRoundStyleE2ESD_EENSB_ILi0ELi16EEELi1ELi1EEES2A_NS23_14LeftSiLUAndMulISD_Li8ESD_SD_LS27_2EEENS4_30GemmIdentityThreadblockSwizzleILi1EEELb0ELb1ELb1EEEEEvNT_6ParamsE)
        /*0104*/ 	.word	0x00000000


	//----- nvinfo : EIATTR_MIN_STACK_SIZE
	.align		4
.L_54:
        /*0108*/ 	.byte	0x04, 0x12
        /*010a*/ 	.short	(.L_56 - .L_55)
	.align		4
.L_55:
        /*010c*/ 	.word	index@(_ZN7cutlass6KernelINS_4gemm6kernel4GemmINS1_11threadblock13MmaMultistageINS1_9GemmShapeILi128ELi128ELi32EEENS_9transform11threadblock28PredicatedTileAccessIteratorINS_11MatrixShapeILi128ELi32EEENS_6half_tENS_6layout8RowMajorELi1ENS8_29PitchLinearWarpRakedThreadMapINS_16PitchLinearShapeILi32ELi128EEELi128ENSH_ILi4ELi8EEELi8EEENS_5ArrayISD_Li8ELb0EEELb0ENSE_9NoPermuteEEENS9_25RegularTileAccessIteratorISC_SD_NSE_37RowMajorTensorOpMultiplicandCrosswiseILi16ELi32EEELi0ESK_Li16EEELNS_4arch14CacheOperation4KindE1ENSA_INSB_ILi32ELi128EEESD_NSE_11ColumnMajorELi0ESK_SM_Lb0ESN_EENSP_ISW_SD_NSE_40ColumnMajorTensorOpMultiplicandCrosswiseILi16ELi32EEELi1ESK_Li16EEELSV_1ESD_SF_NS4_9MmaPolicyINS1_4warp11MmaTensorOpINS6_ILi64ELi64ELi32EEESD_SR_SD_S10_SD_SF_NS13_17MmaTensorOpPolicyINST_3MmaINS6_ILi16ELi8ELi16EEELi32ESD_SF_SD_SX_SD_SF_NST_13OpMultiplyAddEEENSB_ILi1ELi1EEEEELi1ELb0EbEENSB_ILi0ELi0EEES1E_Li1EEELi3ELNS1_23SharedMemoryClearOptionE0EbEENS_8epilogue11threadblock8EpilogueIS7_S1D_Li1ENS1J_22PredicatedTileIteratorINS1J_26OutputTileOptimalThreadMapINS1J_15OutputTileShapeILi128ELi8ELi2ELi1ELi1EEENS1N_ILi1ELi8ELi1ELi1ELi8EEELi128ELi8ELi16EEESD_Lb0ESN_Lb0EEENS1I_4warp24FragmentIteratorTensorOpIS15_S18_SD_NSL_ISD_Li4ELb0EEESF_EENS1S_20TileIteratorTensorOpIS15_S18_SD_SF_EENS1J_18SharedLoadIteratorINS1Q_18CompactedThreadMapESD_Li16EEENS1I_6thread17LinearCombinationISD_Li8ESD_SD_LNS21_9ScaleType4KindE1ELNS_15FloatRoundStyleE2ESD_EENSB_ILi0ELi16EEELi1ELi1EEENS4_30GemmIdentityThreadblockSwizzleILi1EEELb0EEEEEvNT_6ParamsE)
        /*0110*/ 	.word	0x00000000


	//----- nvinfo : EIATTR_MIN_STACK_SIZE
	.align		4
.L_56:
        /*0114*/ 	.byte	0x04, 0x12
        /*0116*/ 	.short	(.L_58 - .L_57)
	.align		4
.L_57:
        /*0118*/ 	.word	index@(_ZN7cutlass9reference6device6kernel13TensorForEachI25TensorEpilogueForEachFuncINS_8epilogue6thread14LeftSiLUAndMulINS_6half_tELi8ES8_S8_LNS_15FloatRoundStyleE2EEES8_NS_6layout8RowMajorEELi2ENSD_6ParamsEEEvNS_5CoordIXT0_EilEET1_)
        /*011c*/ 	.word	0x00000000


	//----- nvinfo : EIATTR_MIN_STACK_SIZE
	.align		4
.L_58:
        /*0120*/ 	.byte	0x04, 0x12
        /*0122*/ 	.short	(.L_60 - .L_59)
	.align		4
.L_59:
        /*0124*/ 	.word	index@(_ZN7cutlass9reference6device6kernel13TensorForEachINS1_6detail14TensorReLuFuncINS_6half_tENS_6layout8RowMajorEEELi2ENS9_6ParamsEEEvNS_5CoordIXT0_EilEET1_)
        /*0128*/ 	.word	0x00000000


	//----- nvinfo : EIATTR_MIN_STACK_SIZE
	.align		4
.L_60:
        /*012c*/ 	.byte	0x04, 0x12
        /*012e*/ 	.short	(.L_62 - .L_61)
	.align		4
.L_61:
        /*0130*/ 	.word	index@(_ZN7cutlass9reference6device6kernel4GemmINS_9TensorRefINS_6half_tENS_6layout8RowMajorEEENS4_IS5_NS6_11ColumnMajorEEES8_S5_S5_NS_11MatrixShapeILi4ELi4EEENS_12multiply_addIS5_S5_S5_EENS_16NumericConverterIS5_S5_LNS_15FloatRoundStyleE2EEEEEvNS_4gemm9GemmCoordET2_T_T0_SK_T1_SN_T3_)
        /*0134*/ 	.word	0x00000000
.L_62:


//--------------------- .nv.compat                --------------------------
	.section	.nv.compat,"",@"SHT_CUDA_COMPAT_INFO"
	.align	4
        /*0000*/ 	.byte	0x02, 0x09, 0x01, 0x00, 0x02, 0x02, 0x01, 0x00, 0x02, 0x05, 0x05, 0x00, 0x03, 0x07, 0x01, 0x01
        /*0010*/ 	.byte	0x02, 0x03, 0x00, 0x00, 0x02, 0x06, 0x01, 0x00, 0x04, 0x0b, 0x08, 0x00, 0x09, 0x00, 0x00, 0x00
        /*0020*/ 	.byte	0x00, 0x00, 0x00, 0x00


//--------------------- .nv.info._ZN7cutlass9reference6device6kernel13TensorForEachI25TensorEpilogueForEachFuncINS_8epilogue6thread14LeftSiLUAndMulINS_6half_tELi8ES8_S8_LNS_15FloatRoundStyleE2EEES8_NS_6layout8RowMajorEELi2ENSD_6ParamsEEEvNS_5CoordIXT0_EilEET1_ --------------------------
	.section	.nv.info._ZN7cutlass9reference6device6kernel13TensorForEachI25TensorEpilogueForEachFuncINS_8epilogue6thread14LeftSiLUAndMulINS_6half_tELi8ES8_S8_LNS_15FloatRoundStyleE2EEES8_NS_6layout8RowMajorEELi2ENSD_6ParamsEEEvNS_5CoordIXT0_EilEET1_,"",@"SHT_CUDA_INFO"
	.sectionflags	@""
	.align	4


	//----- nvinfo : EIATTR_CUDA_API_VERSION
	.align		4
        /*0000*/ 	.byte	0x04, 0x37
        /*0002*/ 	.short	(.L_64 - .L_63)
.L_63:
        /*0004*/ 	.word	0x00000082


	//----- nvinfo : EIATTR_KPARAM_INFO
	.align		4
.L_64:
        /*0008*/ 	.byte	0x04, 0x17
        /*000a*/ 	.short	(.L_66 - .L_65)
.L_65:
        /*000c*/ 	.word	0x00000000
        /*0010*/ 	.short	0x0001
        /*0012*/ 	.short	0x0008
        /*0014*/ 	.byte	0x00, 0xf0, 0x41, 0x01


	//----- nvinfo : EIATTR_KPARAM_INFO
	.align		4
.L_66:
        /*0018*/ 	.byte	0x04, 0x17
        /*001a*/ 	.short	(.L_68 - .L_67)
.L_67:
        /*001c*/ 	.word	0x00000000
        /*0020*/ 	.short	0x0000
        /*0022*/ 	.short	0x0000
        /*0024*/ 	.byte	0x00, 0xf0, 0x21, 0x00


	//----- nvinfo : EIATTR_SPARSE_MMA_MASK
	.align		4
.L_68:
        /*0028*/ 	.byte	0x03, 0x50
        /*002a*/ 	.short	0x0000


	//----- nvinfo : EIATTR_MAXREG_COUNT
	.align		4
        /*002c*/ 	.byte	0x03, 0x1b
        /*002e*/ 	.short	0x00ff


	//----- nvinfo : EIATTR_MERCURY_ISA_VERSION
	.align		4
        /*0030*/ 	.byte	0x03, 0x5f
        /*0032*/ 	.short	0x0101


	//----- nvinfo : EIATTR_VRC_CTA_INIT_COUNT
	.align		4
        /*0034*/ 	.byte	0x02, 0x4a
	.zero		1
	.zero		1


	//----- nvinfo : EIATTR_EXIT_INSTR_OFFSETS
	.align		4
        /*0038*/ 	.byte	0x04, 0x1c
        /*003a*/ 	.short	(.L_70 - .L_69)


	//   ....[0]....
.L_69:
        /*003c*/ 	.word	0x000000a0


	//   ....[1]....
        /*0040*/ 	.word	0x00000840


	//----- nvinfo : EIATTR_CRS_STACK_SIZE
	.align		4
.L_70:
        /*0044*/ 	.byte	0x04, 0x1e
        /*0046*/ 	.short	(.L_72 - .L_71)
.L_71:
        /*0048*/ 	.word	0x00000000


	//----- nvinfo : EIATTR_CBANK_PARAM_SIZE
	.align		4
.L_72:
        /*004c*/ 	.byte	0x03, 0x19
        /*004e*/ 	.short	0x0058


	//----- nvinfo : EIATTR_PARAM_CBANK
	.align		4
        /*0050*/ 	.byte	0x04, 0x0a
        /*0052*/ 	.short	(.L_74 - .L_73)
	.align		4
.L_73:
        /*0054*/ 	.word	index@(.nv.constant0._ZN7cutlass9reference6device6kernel13TensorForEachI25TensorEpilogueForEachFuncINS_8epilogue6thread14LeftSiLUAndMulINS_6half_tELi8ES8_S8_LNS_15FloatRoundStyleE2EEES8_NS_6layout8RowMajorEELi2ENSD_6ParamsEEEvNS_5CoordIXT0_EilEET1_)
        /*0058*/ 	.short	0x0380
        /*005a*/ 	.short	0x0058


	//----- nvinfo : EIATTR_SW_WAR
	.align		4
.L_74:
        /*005c*/ 	.byte	0x04, 0x36
        /*005e*/ 	.short	(.L_76 - .L_75)
.L_75:
        /*0060*/ 	.word	0x00000008
.L_76:


//--------------------- .nv.info._ZN7cutlass9reference6device6kernel13TensorForEachINS1_6detail14TensorReLuFuncINS_6half_tENS_6layout8RowMajorEEELi2ENS9_6ParamsEEEvNS_5CoordIXT0_EilEET1_ --------------------------
	.section	.nv.info._ZN7cutlass9reference6device6kernel13TensorForEachINS1_6detail14TensorReLuFuncINS_6half_tENS_6layout8RowMajorEEELi2ENS9_6ParamsEEEvNS_5CoordIXT0_EilEET1_,"",@"SHT_CUDA_INFO"
	.sectionflags	@""
	.align	4


	//----- nvinfo : EIATTR_CUDA_API_VERSION
	.align		4
        /*0000*/ 	.byte	0x04, 0x37
        /*0002*/ 	.short	(.L_78 - .L_77)
.L_77:
        /*0004*/ 	.word	0x00000082


	//----- nvinfo : EIATTR_KPARAM_INFO
	.align		4
.L_78:
        /*0008*/ 	.byte	0x04, 0x17
        /*000a*/ 	.short	(.L_80 - .L_79)
.L_79:
        /*000c*/ 	.word	0x00000000
        /*0010*/ 	.short	0x0001
        /*0012*/ 	.short	0x0008
        /*0014*/ 	.byte	0x00, 0xf0, 0x81, 0x00


	//----- nvinfo : EIATTR_KPARAM_INFO
	.align		4
.L_80:
        /*0018*/ 	.byte	0x04, 0x17
        /*001a*/ 	.short	(.L_82 - .L_81)
.L_81:
        /*001c*/ 	.word	0x00000000
        /*0020*/ 	.short	0x0000
        /*0022*/ 	.short	0x0000
        /*0024*/ 	.byte	0x00, 0xf0, 0x21, 0x00


	//----- nvinfo : EIATTR_SPARSE_MMA_MASK
	.align		4
.L_82:
        /*0028*/ 	.byte	0x03, 0x50
        /*002a*/ 	.short	0x0000


	//----- nvinfo : EIATTR_MAXREG_COUNT
	.align		4
        /*002c*/ 	.byte	0x03, 0x1b
        /*002e*/ 	.short	0x00ff


	//----- nvinfo : EIATTR_MERCURY_ISA_VERSION
	.align		4
        /*0030*/ 	.byte	0x03, 0x5f
        /*0032*/ 	.short	0x0101


	//----- nvinfo : EIATTR_VRC_CTA_INIT_COUNT
	.align		4
        /*0034*/ 	.byte	0x02, 0x4a
	.zero		1
	.zero		1


	//----- nvinfo : EIATTR_EXIT_INSTR_OFFSETS
	.align		4
        /*0038*/ 	.byte	0x04, 0x1c
        /*003a*/ 	.short	(.L_84 - .L_83)


	//   ....[0]....
.L_83:
        /*003c*/ 	.word	0x000000a0


	//   ....[1]....
        /*0040*/ 	.word	0x00000550


	//----- nvinfo : EIATTR_CRS_STACK_SIZE
	.align		4
.L_84:
        /*0044*/ 	.byte	0x04, 0x1e
        /*0046*/ 	.short	(.L_86 - .L_85)
.L_85:
        /*0048*/ 	.word	0x00000000


	//----- nvinfo : EIATTR_CBANK_PARAM_SIZE
	.align		4
.L_86:
        /*004c*/ 	.byte	0x03, 0x19
        /*004e*/ 	.short	0x0028


	//----- nvinfo : EIATTR_PARAM_CBANK
	.align		4
        /*0050*/ 	.byte	0x04, 0x0a
        /*0052*/ 	.short	(.L_88 - .L_87)
	.align		4
.L_87:
        /*0054*/ 	.word	index@(.nv.constant0._ZN7cutlass9reference6device6kernel13TensorForEachINS1_6detail14TensorReLuFuncINS_6half_tENS_6layout8RowMajorEEELi2ENS9_6ParamsEEEvNS_5CoordIXT0_EilEET1_)
        /*0058*/ 	.short	0x0380
        /*005a*/ 	.short	0x0028


	//----- nvinfo : EIATTR_SW_WAR
	.align		4
.L_88:
        /*005c*/ 	.byte	0x04, 0x36
        /*005e*/ 	.short	(.L_90 - .L_89)
.L_89:
        /*0060*/ 	.word	0x00000008
.L_90:


//--------------------- .nv.info._ZN7cutlass9reference6device6kernel4GemmINS_9TensorRefINS_6half_tENS_6layout8RowMajorEEENS4_IS5_NS6_11ColumnMajorEEES8_S5_S5_NS_11MatrixShapeILi4ELi4EEENS_12multiply_addIS5_S5_S5_EENS_16NumericConverterIS5_S5_LNS_15FloatRoundStyleE2EEEEEvNS_4gemm9GemmCoordET2_T_T0_SK_T1_SN_T3_ --------------------------
	.section	.nv.info._ZN7cutlass9reference6device6kernel4GemmINS_9TensorRefINS_6half_tENS_6layout8RowMajorEEENS4_IS5_NS6_11ColumnMajorEEES8_S5_S5_NS_11MatrixShapeILi4ELi4EEENS_12multiply_addIS5_S5_S5_EENS_16NumericConverterIS5_S5_LNS_15FloatRoundStyleE2EEEEEvNS_4gemm9GemmCoordET2_T_T0_SK_T1_SN_T3_,"",@"SHT_CUDA_INFO"
	.sectionflags	@""
	.align	4


	//----- nvinfo : EIATTR_CUDA_API_VERSION
	.align		4
        /*0000*/ 	.byte	0x04, 0x37
        /*0002*/ 	.short	(.L_92 - .L_91)
.L_91:
        /*0004*/ 	.word	0x00000082


	//----- nvinfo : EIATTR_KPARAM_INFO
	.align		4
.L_92:
        /*0008*/ 	.byte	0x04, 0x17
        /*000a*/ 	.short	(.L_94 - .L_93)
.L_93:
        /*000c*/ 	.word	0x00000000
        /*0010*/ 	.short	0x0007
        /*0012*/ 	.short	0x0058
        /*0014*/ 	.byte	0x00, 0xf0, 0x09, 0x00


	//----- nvinfo : EIATTR_KPARAM_INFO
	.align		4
.L_94:
        /*0018*/ 	.byte	0x04, 0x17
        /*001a*/ 	.short	(.L_96 - .L_95)
.L_95:
        /*001c*/ 	.word	0x00000000
        /*0020*/ 	.short	0x0006
        /*0022*/ 	.short	0x0048
        /*0024*/ 	.byte	0x00, 0xf0, 0x41, 0x00


	//----- nvinfo : EIATTR_KPARAM_INFO
	.align		4
.L_96:
        /*0028*/ 	.byte	0x04, 0x17
        /*002a*/ 	.short	(.L_98 - .L_97)
.L_97:
        /*002c*/ 	.word	0x00000000
        /*0030*/ 	.short	0x0005
        /*0032*/ 	.short	0x0038
        /*0034*/ 	.byte	0x00, 0xf0, 0x41, 0x00


	//----- nvinfo : EIATTR_KPARAM_INFO
	.align		4
.L_98:
        /*0038*/ 	.byte	0x04, 0x17
        /*003a*/ 	.short	(.L_100 - .L_99)
.L_99:
        /*003c*/ 	.word	0x00000000
        /*0040*/ 	.short	0x0004
        /*0042*/ 	.short	0x0030
        /*0044*/ 	.byte	0x00, 0xf0, 0x09, 0x00


	//----- nvinfo : EIATTR_KPARAM_INFO
	.align		4
.L_100:
        /*0048*/ 	.byte	0x04, 0x17
        /*004a*/ 	.short	(.L_102 - .L_101)
.L_101:
        /*004c*/ 	.word	0x00000000
        /*0050*/ 	.short	0x0003
        /*0052*/ 	.short	0x0020
        /*0054*/ 	.byte	0x00, 0xf0, 0x41, 0x00


	//----- nvinfo : EIATTR_KPARAM_INFO
	.align		4
.L_102:
        /*0058*/ 	.byte	0x04, 0x17
        /*005a*/ 	.short	(.L_104 - .L_103)
.L_103:
        /*005c*/ 	.word	0x00000000
        /*0060*/ 	.short	0x0002
        /*0062*/ 	.short	0x0010
        /*0064*/ 	.byte	0x00, 0xf0, 0x41, 0x00


	//----- nvinfo : EIATTR_KPARAM_INFO
	.align		4
.L_104:
        /*0068*/ 	.byte	0x04, 0x17
        /*006a*/ 	.short	(.L_106 - .L_105)
.L_105:
        /*006c*/ 	.word	0x00000000
        /*0070*/ 	.short	0x0001
        /*0072*/ 	.short	0x000c
        /*0074*/ 	.byte	0x00, 0xf0, 0x09, 0x00


	//----- nvinfo : EIATTR_KPARAM_INFO
	.align		4
.L_106:
        /*0078*/ 	.byte	0x04, 0x17
        /*007a*/ 	.short	(.L_108 - .L_107)
.L_107:
        /*007c*/ 	.word	0x00000000
        /*0080*/ 	.short	0x0000
        /*0082*/ 	.short	0x0000
        /*0084*/ 	.byte	0x00, 0xf0, 0x31, 0x00


	//----- nvinfo : EIATTR_SPARSE_MMA_MASK
	.align		4
.L_108:
        /*0088*/ 	.byte	0x03, 0x50
        /*008a*/ 	.short	0x0000


	//----- nvinfo : EIATTR_MAXREG_COUNT
	.align		4
        /*008c*/ 	.byte	0x03, 0x1b
        /*008e*/ 	.short	0x00ff


	//----- nvinfo : EIATTR_MERCURY_ISA_VERSION
	.align		4
        /*0090*/ 	.byte	0x03, 0x5f
        /*0092*/ 	.short	0x0101


	//----- nvinfo : EIATTR_VRC_CTA_INIT_COUNT
	.align		4
        /*0094*/ 	.byte	0x02, 0x4a
	.zero		1
	.zero		1


	//----- nvinfo : EIATTR_EXIT_INSTR_OFFSETS
	.align		4
        /*0098*/ 	.byte	0x04, 0x1c
        /*009a*/ 	.short	(.L_110 - .L_109)


	//   ....[0]....
.L_109:
        /*009c*/ 	.word	0x00002650


	//   ....[1]....
        /*00a0*/ 	.word	0x000027d0


	//----- nvinfo : EIATTR_CRS_STACK_SIZE
	.align		4
.L_110:
        /*00a4*/ 	.byte	0x04, 0x1e
        /*00a6*/ 	.short	(.L_112 - .L_111)
.L_111:
        /*00a8*/ 	.word	0x00000000


	//----- nvinfo : EIATTR_CBANK_PARAM_SIZE
	.align		4
.L_112:
        /*00ac*/ 	.byte	0x03, 0x19
        /*00ae*/ 	.short	0x005a


	//----- nvinfo : EIATTR_PARAM_CBANK
	.align		4
        /*00b0*/ 	.byte	0x04, 0x0a
        /*00b2*/ 	.short	(.L_114 - .L_113)
	.align		4
.L_113:
        /*00b4*/ 	.word	index@(.nv.constant0._ZN7cutlass9reference6device6kernel4GemmINS_9TensorRefINS_6half_tENS_6layout8RowMajorEEENS4_IS5_NS6_11ColumnMajorEEES8_S5_S5_NS_11MatrixShapeILi4ELi4EEENS_12multiply_addIS5_S5_S5_EENS_16NumericConverterIS5_S5_LNS_15FloatRoundStyleE2EEEEEvNS_4gemm9GemmCoordET2_T_T0_SK_T1_SN_T3_)
        /*00b8*/ 	.short	0x0380
        /*00ba*/ 	.short	0x005a


	//----- nvinfo : EIATTR_SW_WAR
	.align		4
.L_114:
        /*00bc*/ 	.byte	0x04, 0x36
        /*00be*/ 	.short	(.L_116 - .L_115)
.L_115:
        /*00c0*/ 	.word	0x00000008
.L_116:


//--------------------- .nv.info._ZN7cutlass7Kernel2INS_4gemm6kernel20DefaultGemmUniversalINS_6half_tENS_6layout8RowMajorELNS_16ComplexTransformE0ELi1ES4_S6_LS7_0ELi1ES4_S6_S4_NS_4arch11OpClassSimtENS8_4Sm70ENS1_9GemmShapeILi128ELi128ELi8EEENSB_ILi32ELi64ELi8EEENSB_ILi1ELi1ELi1EEENS_8epilogue6thread17LinearCombinationIS4_Li1ES4_S4_LNSG_9ScaleType4KindE0ELNS_15FloatRoundStyleE2ES4_EENS1_11threadblock30GemmIdentityThreadblockSwizzleILi1EEELi2ENS8_13OpMultiplyAddELNS1_23SharedMemoryClearOptionE0ELb0ELb0ELb0ENS5_9NoPermuteESR_SR_vE10SelectBaseISO_vEEEEvNT_6ParamsE --------------------------
	.section	.nv.info._ZN7cutlass7Kernel2INS_4gemm6kernel20DefaultGemmUniversalINS_6half_tENS_6layout8RowMajorELNS_16ComplexTransformE0ELi1ES4_S6_LS7_0ELi1ES4_S6_S4_NS_4arch11OpClassSimtENS8_4Sm70ENS1_9GemmShapeILi128ELi128ELi8EEENSB_ILi32ELi64ELi8EEENSB_ILi1ELi1ELi1EEENS_8epilogue6thread17LinearCombinationIS4_Li1ES4_S4_LNSG_9ScaleType4KindE0ELNS_15FloatRoundStyleE2ES4_EENS1_11threadblock30GemmIdentityThreadblockSwizzleILi1EEELi2ENS8_13OpMultiplyAddELNS1_23SharedMemoryClearOptionE0ELb0ELb0ELb0ENS5_9NoPermuteESR_SR_vE10SelectBaseISO_vEEEEvNT_6ParamsE,"",@"SHT_CUDA_INFO"
	.sectionflags	@""
	.align	4


	//----- nvinfo : EIATTR_CUDA_API_VERSION
	.align		4
        /*0000*/ 	.byte	0x04, 0x37
        /*0002*/ 	.short	(.L_118 - .L_117)
.L_117:
        /*0004*/ 	.word	0x00000082


	//----- nvinfo : EIATTR_KPARAM_INFO
	.align		4
.L_118:
        /*0008*/ 	.byte	0x04, 0x17
        /*000a*/ 	.short	(.L_120 - .L_119)
.L_119:
        /*000c*/ 	.word	0x00000000
        /*0010*/ 	.short	0x0000
        /*0012*/ 	.short	0x0000
        /*0014*/ 	.byte	0x00, 0xf0, 0xc1, 0x05


	//----- nvinfo : EIATTR_SPARSE_MMA_MASK
	.align		4
.L_120:
        /*0018*/ 	.byte	0x03, 0x50
        /*001a*/ 	.short	0x0000


	//----- nvinfo : EIATTR_MAXREG_COUNT
	.align		4
        /*001c*/ 	.byte	0x03, 0x1b
        /*001e*/ 	.short	0x00ff


	//----- nvinfo : EIATTR_NUM_BARRIERS
	.align		4
        /*0020*/ 	.byte	0x02, 0x4c
        /*0022*/ 	.byte	0x01
	.zero		1


	//----- nvinfo : EIATTR_MERCURY_ISA_VERSION
	.align		4
        /*0024*/ 	.byte	0x03, 0x5f
        /*0026*/ 	.short	0x0101


	//----- nvinfo : EIATTR_COOP_GROUP_MASK_REGIDS
	.align		4
        /*0028*/ 	.byte	0x04, 0x29
        /*002a*/ 	.short	(.L_122 - .L_121)


	//   ....[0]....
.L_121:
        /*002c*/ 	.word	0xffffffff


	//----- nvinfo : EIATTR_COOP_GROUP_INSTR_OFFSETS
	.align		4
.L_122:
        /*0030*/ 	.byte	0x04, 0x28
        /*0032*/ 	.short	(.L_124 - .L_123)


	//   ....[0]....
.L_123:
        /*0034*/ 	.word	0x00000900


	//----- nvinfo : EIATTR_VRC_CTA_INIT_COUNT
	.align		4
.L_124:
        /*0038*/ 	.byte	0x02, 0x4a
	.zero		1
	.zero		1


	//----- nvinfo : EIATTR_EXIT_INSTR_OFFSETS
	.align		4
        /*003c*/ 	.byte	0x04, 0x1c
        /*003e*/ 	.short	(.L_126 - .L_125)


	//   ....[0]....
.L_125:
        /*0040*/ 	.word	0x000000e0


	//   ....[1]....
        /*0044*/ 	.word	0x000087f0


	//   ....[2]....
        /*0048*/ 	.word	0x00008850


	//   ....[3]....
        /*004c*/ 	.word	0x000088a0


	//----- nvinfo : EIATTR_CRS_STACK_SIZE
	.align		4
.L_126:
        /*0050*/ 	.byte	0x04, 0x1e
        /*0052*/ 	.short	(.L_128 - .L_127)
.L_127:
        /*0054*/ 	.word	0x00000000


	//----- nvinfo : EIATTR_CBANK_PARAM_SIZE
	.align		4
.L_128:
        /*0058*/ 	.byte	0x03, 0x19
        /*005a*/ 	.short	0x0170


	//----- nvinfo : EIATTR_PARAM_CBANK
	.align		4
        /*005c*/ 	.byte	0x04, 0x0a
        /*005e*/ 	.short	(.L_130 - .L_129)
	.align		4
.L_129:
        /*0060*/ 	.word	index@(.nv.constant0._ZN7cutlass7Kernel2INS_4gemm6kernel20DefaultGemmUniversalINS_6half_tENS_6layout8RowMajorELNS_16ComplexTransformE0ELi1ES4_S6_LS7_0ELi1ES4_S6_S4_NS_4arch11OpClassSimtENS8_4Sm70ENS1_9GemmShapeILi128ELi128ELi8EEENSB_ILi32ELi64ELi8EEENSB_ILi1ELi1ELi1EEENS_8epilogue6thread17LinearCombinationIS4_Li1ES4_S4_LNSG_9ScaleType4KindE0ELNS_15FloatRoundStyleE2ES4_EENS1_11threadblock30GemmIdentityThreadblockSwizzleILi1EEELi2ENS8_13OpMultiplyAddELNS1_23SharedMemoryClearOptionE0ELb0ELb0ELb0ENS5_9NoPermuteESR_SR_vE10SelectBaseISO_vEEEEvNT_6ParamsE)
        /*0064*/ 	.short	0x0380
        /*0066*/ 	.short	0x0170


	//----- nvinfo : EIATTR_SW_WAR
	.align		4
.L_130:
        /*0068*/ 	.byte	0x04, 0x36
        /*006a*/ 	.short	(.L_132 - .L_131)
.L_131:
        /*006c*/ 	.word	0x00000008
.L_132:


//--------------------- .nv.info._ZN7cutlass6KernelINS_4gemm6kernel8DualGemmINS1_11threadblock17DualMmaMultistageINS1_9GemmShapeILi128ELi64ELi32EEENS_9transform11threadblock28PredicatedTileAccessIteratorINS_11MatrixShapeILi128ELi32EEENS_6half_tENS_6layout8RowMajorELi1ENS8_29PitchLinearWarpRakedThreadMapINS_16PitchLinearShapeILi32ELi128EEELi128ENSH_ILi4ELi8EEELi8EEENS_5ArrayISD_Li8ELb0EEELb0ENSE_9NoPermuteEEENS9_25RegularTileAccessIteratorISC_SD_NSE_37RowMajorTensorOpMultiplicandCrosswiseILi16ELi32EEELi0ESK_Li16EEELNS_4arch14CacheOperation4KindE1ENSA_INSB_ILi32ELi64EEESD_SF_Li0ENSG_INSH_ILi64ELi32EEELi128ENSH_ILi8ELi4EEELi8EEESM_Lb0ESN_EENSP_ISW_SD_NSE_37RowMajorTensorOpMultiplicandCongruousILi16ELi64EEELi0ESZ_Li16EEELSV_1ENSA_ISW_SD_NSE_11ColumnMajorELi0ENSG_INSH_ILi32ELi64EEELi128ESJ_Li8EEESM_Lb0ESN_EENSP_ISW_SD_NSE_40ColumnMajorTensorOpMultiplicandCrosswiseILi16ELi32EEELi1ES16_Li16EEESD_SF_NS4_9MmaPolicyINS1_4warp11MmaTensorOpINS6_ILi64ELi32ELi32EEESD_SR_SD_S12_SD_SF_NS1C_17MmaTensorOpPolicyINST_3MmaINS6_ILi16ELi8ELi16EEELi32ESD_SF_SD_S14_SD_SF_NST_13OpMultiplyAddEEENSB_ILi1ELi1EEEEELi1ELb0EbEENSB_ILi0ELi0EEES1N_Li1EEENS1B_INS1D_IS1E_SD_SR_SD_S19_SD_SF_S1L_Li1ELb0EbEES1N_S1N_Li1EEELi3ELNS1_23SharedMemoryClearOptionE0EbEENS_8epilogue11threadblock8EpilogueIS7_S1M_Li1ENS1U_22PredicatedTileIteratorINS1U_26OutputTileOptimalThreadMapINS1U_15OutputTileShapeILi64ELi8ELi2ELi1ELi1EEENS1Y_ILi1ELi8ELi1ELi1ELi8EEELi128ELi8ELi16EEESD_Lb0ESN_Lb0EEENS1T_4warp24FragmentIteratorTensorOpIS1E_S1H_SD_NSL_ISD_Li4ELb0EEESF_EENS23_20TileIteratorTensorOpIS1E_S1H_SD_SF_EENS1U_18SharedLoadIteratorINS21_18CompactedThreadMapESD_Li16EEENS1T_6thread17LinearCombinationISD_Li8ESD_SD_LNS2C_9ScaleType4KindE1ELNS_15FloatRoundStyleE2ESD_EENSB_ILi0ELi16EEELi1ELi1EEENS1V_IS7_S1P_Li1ES22_S26_S28_S2B_S2H_S2I_Li1ELi1EEENS2C_14LeftSiLUAndMulISD_Li8ESD_SD_LS2G_2EEENS4_30GemmIdentityThreadblockSwizzleILi1EEELb0ELb1ELb1EEEEEvNT_6ParamsE --------------------------
	.section	.nv.info._ZN7cutlass6KernelINS_4gemm6kernel8DualGemmINS1_11threadblock17DualMmaMultistageINS1_9GemmShapeILi128ELi64ELi32EEENS_9transform11threadblock28PredicatedTileAccessIteratorINS_11MatrixShapeILi128ELi32EEENS_6half_tENS_6layout8RowMajorELi1ENS8_29PitchLinearWarpRakedThreadMapINS_16PitchLinearShapeILi32ELi128EEELi128ENSH_ILi4ELi8EEELi8EEENS_5ArrayISD_Li8ELb0EEELb0ENSE_9NoPermuteEEENS9_25RegularTileAccessIteratorISC_SD_NSE_37RowMajorTensorOpMultiplicandCrosswiseILi16ELi32EEELi0ESK_Li16EEELNS_4arch14CacheOperation4KindE1ENSA_INSB_ILi32ELi64EEESD_SF_Li0ENSG_INSH_ILi64ELi32EEELi128ENSH_ILi8ELi4EEELi8EEESM_Lb0ESN_EENSP_ISW_SD_NSE_37RowMajorTensorOpMultiplicandCongruousILi16ELi64EEELi0ESZ_Li16EEELSV_1ENSA_ISW_SD_NSE_11ColumnMajorELi0ENSG_INSH_ILi32ELi64EEELi128ESJ_Li8EEESM_Lb0ESN_EENSP_ISW_SD_NSE_40ColumnMajorTensorOpMultiplicandCrosswiseILi16ELi32EEELi1ES16_Li16EEESD_SF_NS4_9MmaPolicyINS1_4warp11MmaTensorOpINS6_ILi64ELi32ELi32EEESD_SR_SD_S12_SD_SF_NS1C_17MmaTensorOpPolicyINST_3MmaINS6_ILi16ELi8ELi16EEELi32ESD_SF_SD_S14_SD_SF_NST_13OpMultiplyAddEEENSB_ILi1ELi1EEEEELi1ELb0EbEENSB_ILi0ELi0EEES1N_Li1EEENS1B_INS1D_IS1E_SD_SR_SD_S19_SD_SF_S1L_Li1ELb0EbEES1N_S1N_Li1EEELi3ELNS1_23SharedMemoryClearOptionE0EbEENS_8epilogue11threadblock8EpilogueIS7_S1M_Li1ENS1U_22PredicatedTileIteratorINS1U_26OutputTileOptimalThreadMapINS1U_15OutputTileShapeILi64ELi8ELi2ELi1ELi1EEENS1Y_ILi1ELi8ELi1ELi1ELi8EEELi128ELi8ELi16EEESD_Lb0ESN_Lb0EEENS1T_4warp24FragmentIteratorTensorOpIS1E_S1H_SD_NSL_ISD_Li4ELb0EEESF_EENS23_20TileIteratorTensorOpIS1E_S1H_SD_SF_EENS1U_18SharedLoadIteratorINS21_18CompactedThreadMapESD_Li16EEENS1T_6thread17LinearCombinationISD_Li8ESD_SD_LNS2C_9ScaleType4KindE1ELNS_15FloatRoundStyleE2ESD_EENSB_ILi0ELi16EEELi1ELi1EEENS1V_IS7_S1P_Li1ES22_S26_S28_S2B_S2H_S2I_Li1ELi1EEENS2C_14LeftSiLUAndMulISD_Li8ESD_SD_LS2G_2EEENS4_30GemmIdentityThreadblockSwizzleILi1EEELb0ELb1ELb1EEEEEvNT_6ParamsE,"",@"SHT_CUDA_INFO"
	.sectionflags	@""
	.align	4


	//----- nvinfo : EIATTR_CUDA_API_VERSION
	.align		4
        /*0000*/ 	.byte	0x04, 0x37
        /*0002*/ 	.short	(.L_134 - .L_133)
.L_133:
        /*0004*/ 	.word	0x00000082


	//----- nvinfo : EIATTR_KPARAM_INFO
	.align		4
.L_134:
        /*0008*/ 	.byte	0x04, 0x17
        /*000a*/ 	.short	(.L_136 - .L_135)
.L_135:
        /*000c*/ 	.word	0x00000000
        /*0010*/ 	.short	0x0000
        /*0012*/ 	.short	0x0000
        /*0014*/ 	.byte	0x00, 0xf0, 0x41, 0x0b


	//----- nvinfo : EIATTR_SPARSE_MMA_MASK
	.align		4
.L_136:
        /*0018*/ 	.byte	0x03, 0x50
        /*001a*/ 	.short	0x0000


	//----- nvinfo : EIATTR_MAXREG_COUNT
	.align		4
        /*001c*/ 	.byte	0x03, 0x1b
        /*001e*/ 	.short	0x00ff


	//----- nvinfo : EIATTR_NUM_BARRIERS
	.align		4
        /*0020*/ 	.byte	0x02, 0x4c
        /*0022*/ 	.byte	0x01
	.zero		1


	//----- nvinfo : EIATTR_MERCURY_ISA_VERSION
	.align		4
        /*0024*/ 	.byte	0x03, 0x5f
        /*0026*/ 	.short	0x0101


	//----- nvinfo : EIATTR_COOP_GROUP_MASK_REGIDS
	.align		4
        /*0028*/ 	.byte	0x04, 0x29
        /*002a*/ 	.short	(.L_138 - .L_137)


	//   ....[0]....
.L_137:
        /*002c*/ 	.word	0xffffffff


	//----- nvinfo : EIATTR_COOP_GROUP_INSTR_OFFSETS
	.align		4
.L_138:
        /*0030*/ 	.byte	0x04, 0x28
        /*0032*/ 	.short	(.L_140 - .L_139)


	//   ....[0]....
.L_139:
        /*0034*/ 	.word	0x00000590


	//----- nvinfo : EIATTR_VRC_CTA_INIT_COUNT
	.align		4
.L_140:
        /*0038*/ 	.byte	0x02, 0x4a
	.zero		1
	.zero		1


	//----- nvinfo : EIATTR_EXIT_INSTR_OFFSETS
	.align		4
        /*003c*/ 	.byte	0x04, 0x1c
        /*003e*/ 	.short	(.L_142 - .L_141)


	//   ....[0]....
.L_141:
        /*0040*/ 	.word	0x000000e0


	//   ....[1]....
        /*0044*/ 	.word	0x00009090


	//   ....[2]....
        /*0048*/ 	.word	0x000090b0


	//----- nvinfo : EIATTR_CBANK_PARAM_SIZE
	.align		4
.L_142:
        /*004c*/ 	.byte	0x03, 0x19
        /*004e*/ 	.short	0x02d0


	//----- nvinfo : EIATTR_PARAM_CBANK
	.align		4
        /*0050*/ 	.byte	0x04, 0x0a
        /*0052*/ 	.short	(.L_144 - .L_143)
	.align		4
.L_143:
        /*0054*/ 	.word	index@(.nv.constant0._ZN7cutlass6KernelINS_4gemm6kernel8DualGemmINS1_11threadblock17DualMmaMultistageINS1_9GemmShapeILi128ELi64ELi32EEENS_9transform11threadblock28PredicatedTileAccessIteratorINS_11MatrixShapeILi128ELi32EEENS_6half_tENS_6layout8RowMajorELi1ENS8_29PitchLinearWarpRakedThreadMapINS_16PitchLinearShapeILi32ELi128EEELi128ENSH_ILi4ELi8EEELi8EEENS_5ArrayISD_Li8ELb0EEELb0ENSE_9NoPermuteEEENS9_25RegularTileAccessIteratorISC_SD_NSE_37RowMajorTensorOpMultiplicandCrosswiseILi16ELi32EEELi0ESK_Li16EEELNS_4arch14CacheOperation4KindE1ENSA_INSB_ILi32ELi64EEESD_SF_Li0ENSG_INSH_ILi64ELi32EEELi128ENSH_ILi8ELi4EEELi8EEESM_Lb0ESN_EENSP_ISW_SD_NSE_37RowMajorTensorOpMultiplicandCongruousILi16ELi64EEELi0ESZ_Li16EEELSV_1ENSA_ISW_SD_NSE_11ColumnMajorELi0ENSG_INSH_ILi32ELi64EEELi128ESJ_Li8EEESM_Lb0ESN_EENSP_ISW_SD_NSE_40ColumnMajorTensorOpMultiplicandCrosswiseILi16ELi32EEELi1ES16_Li16EEESD_SF_NS4_9MmaPolicyINS1_4warp11MmaTensorOpINS6_ILi64ELi32ELi32EEESD_SR_SD_S12_SD_SF_NS1C_17MmaTensorOpPolicyINST_3MmaINS6_ILi16ELi8ELi16EEELi32ESD_SF_SD_S14_SD_SF_NST_13OpMultiplyAddEEENSB_ILi1ELi1EEEEELi1ELb0EbEENSB_ILi0ELi0EEES1N_Li1EEENS1B_INS1D_IS1E_SD_SR_SD_S19_SD_SF_S1L_Li1ELb0EbEES1N_S1N_Li1EEELi3ELNS1_23SharedMemoryClearOptionE0EbEENS_8epilogue11threadblock8EpilogueIS7_S1M_Li1ENS1U_22PredicatedTileIteratorINS1U_26OutputTileOptimalThreadMapINS1U_15OutputTileShapeILi64ELi8ELi2ELi1ELi1EEENS1Y_ILi1ELi8ELi1ELi1ELi8EEELi128ELi8ELi16EEESD_Lb0ESN_Lb0EEENS1T_4warp24FragmentIteratorTensorOpIS1E_S1H_SD_NSL_ISD_Li4ELb0EEESF_EENS23_20TileIteratorTensorOpIS1E_S1H_SD_SF_EENS1U_18SharedLoadIteratorINS21_18CompactedThreadMapESD_Li16EEENS1T_6thread17LinearCombinationISD_Li8ESD_SD_LNS2C_9ScaleType4KindE1ELNS_15FloatRoundStyleE2ESD_EENSB_ILi0ELi16EEELi1ELi1EEENS1V_IS7_S1P_Li1ES22_S26_S28_S2B_S2H_S2I_Li1ELi1EEENS2C_14LeftSiLUAndMulISD_Li8ESD_SD_LS2G_2EEENS4_30GemmIdentityThreadblockSwizzleILi1EEELb0ELb1ELb1EEEEEvNT_6ParamsE)
        /*0058*/ 	.short	0x0380
        /*005a*/ 	.short	0x02d0


	//----- nvinfo : EIATTR_SW_WAR
	.align		4
.L_144:
        /*005c*/ 	.byte	0x04, 0x36
        /*005e*/ 	.short	(.L_146 - .L_145)
.L_145:
        /*0060*/ 	.word	0x00000008
.L_146:


//--------------------- .nv.info._ZN7cutlass7Kernel2INS_4gemm6kernel20DefaultGemmUniversalINS_6half_tENS_6layout8RowMajorELNS_16ComplexTransformE0ELi1ES4_NS5_11ColumnMajorELS7_0ELi1ES4_S6_S4_NS_4arch11OpClassSimtENS9_4Sm70ENS1_9GemmShapeILi128ELi128ELi8EEENSC_ILi32ELi64ELi8EEENSC_ILi1ELi1ELi1EEENS_8epilogue6thread17LinearCombinationIS4_Li1ES4_S4_LNSH_9ScaleType4KindE0ELNS_15FloatRoundStyleE2ES4_EENS1_11threadblock30GemmIdentityThreadblockSwizzleILi1EEELi2ENS9_13OpMultiplyAddELNS1_23SharedMemoryClearOptionE0ELb0ELb0ELb0ENS5_9NoPermuteESS_SS_vE10SelectBaseISP_vEEEEvNT_6ParamsE --------------------------
	.section	.nv.info._ZN7cutlass7Kernel2INS_4gemm6kernel20DefaultGemmUniversalINS_6half_tENS_6layout8RowMajorELNS_16ComplexTransformE0ELi1ES4_NS5_11ColumnMajorELS7_0ELi1ES4_S6_S4_NS_4arch11OpClassSimtENS9_4Sm70ENS1_9GemmShapeILi128ELi128ELi8EEENSC_ILi32ELi64ELi8EEENSC_ILi1ELi1ELi1EEENS_8epilogue6thread17LinearCombinationIS4_Li1ES4_S4_LNSH_9ScaleType4KindE0ELNS_15FloatRoundStyleE2ES4_EENS1_11threadblock30GemmIdentityThreadblockSwizzleILi1EEELi2ENS9_13OpMultiplyAddELNS1_23SharedMemoryClearOptionE0ELb0ELb0ELb0ENS5_9NoPermuteESS_SS_vE10SelectBaseISP_vEEEEvNT_6ParamsE,"",@"SHT_CUDA_INFO"
	.sectionflags	@""
	.align	4


	//----- nvinfo : EIATTR_CUDA_API_VERSION
	.align		4
        /*0000*/ 	.byte	0x04, 0x37
        /*0002*/ 	.short	(.L_148 - .L_147)
.L_147:
        /*0004*/ 	.word	0x00000082


	//----- nvinfo : EIATTR_KPARAM_INFO
	.align		4
.L_148:
        /*0008*/ 	.byte	0x04, 0x17
        /*000a*/ 	.short	(.L_150 - .L_149)
.L_149:
        /*000c*/ 	.word	0x00000000
        /*0010*/ 	.short	0x0000
        /*0012*/ 	.short	0x0000
        /*0014*/ 	.byte	0x00, 0xf0, 0xc1, 0x05


	//----- nvinfo : EIATTR_SPARSE_MMA_MASK
	.align		4
.L_150:
        /*0018*/ 	.byte	0x03, 0x50
        /*001a*/ 	.short	0x0000


	//----- nvinfo : EIATTR_MAXREG_COUNT
	.align		4
        /*001c*/ 	.byte	0x03, 0x1b
        /*001e*/ 	.short	0x00ff


	//----- nvinfo : EIATTR_NUM_BARRIERS
	.align		4
        /*0020*/ 	.byte	0x02, 0x4c
        /*0022*/ 	.byte	0x01
	.zero		1


	//----- nvinfo : EIATTR_MERCURY_ISA_VERSION
	.align		4
        /*0024*/ 	.byte	0x03, 0x5f
        /*0026*/ 	.short	0x0101


	//----- nvinfo : EIATTR_COOP_GROUP_MASK_REGIDS
	.align		4
        /*0028*/ 	.byte	0x04, 0x29
        /*002a*/ 	.short	(.L_152 - .L_151)


	//   ....[0]....
.L_151:
        /*002c*/ 	.word	0xffffffff


	//----- nvinfo : EIATTR_COOP_GROUP_INSTR_OFFSETS
	.align		4
.L_152:
        /*0030*/ 	.byte	0x04, 0x28
        /*0032*/ 	.short	(.L_154 - .L_153)


	//   ....[0]....
.L_153:
        /*0034*/ 	.word	0x00000920


	//----- nvinfo : EIATTR_VRC_CTA_INIT_COUNT
	.align		4
.L_154:
        /*0038*/ 	.byte	0x02, 0x4a
	.zero		1
	.zero		1


	//----- nvinfo : EIATTR_EXIT_INSTR_OFFSETS
	.align		4
        /*003c*/ 	.byte	0x04, 0x1c
        /*003e*/ 	.short	(.L_156 - .L_155)


	//   ....[0]....
.L_155:
        /*0040*/ 	.word	0x000000e0


	//   ....[1]....
        /*0044*/ 	.word	0x00008820


	//   ....[2]....
        /*0048*/ 	.word	0x00008880


	//   ....[3]....
        /*004c*/ 	.word	0x000088e0


	//----- nvinfo : EIATTR_CRS_STACK_SIZE
	.align		4
.L_156:
        /*0050*/ 	.byte	0x04, 0x1e
        /*0052*/ 	.short	(.L_158 - .L_157)
.L_157:
        /*0054*/ 	.word	0x00000000


	//----- nvinfo : EIATTR_CBANK_PARAM_SIZE
	.align		4
.L_158:
        /*0058*/ 	.byte	0x03, 0x19
        /*005a*/ 	.short	0x0170


	//----- nvinfo : EIATTR_PARAM_CBANK
	.align		4
        /*005c*/ 	.byte	0x04, 0x0a
        /*005e*/ 	.short	(.L_160 - .L_159)
	.align		4
.L_159:
        /*0060*/ 	.word	index@(.nv.constant0._ZN7cutlass7Kernel2INS_4gemm6kernel20DefaultGemmUniversalINS_6half_tENS_6layout8RowMajorELNS_16ComplexTransformE0ELi1ES4_NS5_11ColumnMajorELS7_0ELi1ES4_S6_S4_NS_4arch11OpClassSimtENS9_4Sm70ENS1_9GemmShapeILi128ELi128ELi8EEENSC_ILi32ELi64ELi8EEENSC_ILi1ELi1ELi1EEENS_8epilogue6thread17LinearCombinationIS4_Li1ES4_S4_LNSH_9ScaleType4KindE0ELNS_15FloatRoundStyleE2ES4_EENS1_11threadblock30GemmIdentityThreadblockSwizzleILi1EEELi2ENS9_13OpMultiplyAddELNS1_23SharedMemoryClearOptionE0ELb0ELb0ELb0ENS5_9NoPermuteESS_SS_vE10SelectBaseISP_vEEEEvNT_6ParamsE)
        /*0064*/ 	.short	0x0380
        /*0066*/ 	.short	0x0170


	//----- nvinfo : EIATTR_SW_WAR
	.align		4
.L_160:
        /*0068*/ 	.byte	0x04, 0x36
        /*006a*/ 	.short	(.L_162 - .L_161)
.L_161:
        /*006c*/ 	.word	0x00000008
.L_162:


//--------------------- .nv.info._ZN7cutlass6KernelINS_4gemm6kernel8DualGemmINS1_11threadblock17DualMmaMultistageINS1_9GemmShapeILi128ELi64ELi32EEENS_9transform11threadblock28PredicatedTileAccessIteratorINS_11MatrixShapeILi128ELi32EEENS_6half_tENS_6layout8RowMajorELi1ENS8_29PitchLinearWarpRakedThreadMapINS_16PitchLinearShapeILi32ELi128EEELi128ENSH_ILi4ELi8EEELi8EEENS_5ArrayISD_Li8ELb0EEELb0ENSE_9NoPermuteEEENS9_25RegularTileAccessIteratorISC_SD_NSE_37RowMajorTensorOpMultiplicandCrosswiseILi16ELi32EEELi0ESK_Li16EEELNS_4arch14CacheOperation4KindE1ENSA_INSB_ILi32ELi64EEESD_NSE_11ColumnMajorELi0ENSG_INSH_ILi32ELi64EEELi128ESJ_Li8EEESM_Lb0ESN_EENSP_ISW_SD_NSE_40ColumnMajorTensorOpMultiplicandCrosswiseILi16ELi32EEELi1ESZ_Li16EEELSV_1ES10_S13_SD_SF_NS4_9MmaPolicyINS1_4warp11MmaTensorOpINS6_ILi64ELi32ELi32EEESD_SR_SD_S12_SD_SF_NS15_17MmaTensorOpPolicyINST_3MmaINS6_ILi16ELi8ELi16EEELi32ESD_SF_SD_SX_SD_SF_NST_13OpMultiplyAddEEENSB_ILi1ELi1EEEEELi1ELb0EbEENSB_ILi0ELi0EEES1G_Li1EEES1H_Li3ELNS1_23SharedMemoryClearOptionE0EbEENS_8epilogue11threadblock8EpilogueIS7_S1F_Li1ENS1L_22PredicatedTileIteratorINS1L_26OutputTileOptimalThreadMapINS1L_15OutputTileShapeILi64ELi8ELi2ELi1ELi1EEENS1P_ILi1ELi8ELi1ELi1ELi8EEELi128ELi8ELi16EEESD_Lb0ESN_Lb0EEENS1K_4warp24FragmentIteratorTensorOpIS17_S1A_SD_NSL_ISD_Li4ELb0EEESF_EENS1U_20TileIteratorTensorOpIS17_S1A_SD_SF_EENS1L_18SharedLoadIteratorINS1S_18CompactedThreadMapESD_Li16EEENS1K_6thread17LinearCombinationISD_Li8ESD_SD_LNS23_9ScaleType4KindE1ELNS_15FloatRoundStyleE2ESD_EENSB_ILi0ELi16EEELi1ELi1EEES2A_NS23_14LeftSiLUAndMulISD_Li8ESD_SD_LS27_2EEENS4_30GemmIdentityThreadblockSwizzleILi1EEELb0ELb1ELb1EEEEEvNT_6ParamsE --------------------------
	.section	.nv.info._ZN7cutlass6KernelINS_4gemm6kernel8DualGemmINS1_11threadblock17DualMmaMultistageINS1_9GemmShapeILi128ELi64ELi32EEENS_9transform11threadblock28PredicatedTileAccessIteratorINS_11MatrixShapeILi128ELi32EEENS_6half_tENS_6layout8RowMajorELi1ENS8_29PitchLinearWarpRakedThreadMapINS_16PitchLinearShapeILi32ELi128EEELi128ENSH_ILi4ELi8EEELi8EEENS_5ArrayISD_Li8ELb0EEELb0ENSE_9NoPermuteEEENS9_25RegularTileAccessIteratorISC_SD_NSE_37RowMajorTensorOpMultiplicandCrosswiseILi16ELi32EEELi0ESK_Li16EEELNS_4arch14CacheOperation4KindE1ENSA_INSB_ILi32ELi64EEESD_NSE_11ColumnMajorELi0ENSG_INSH_ILi32ELi64EEELi128ESJ_Li8EEESM_Lb0ESN_EENSP_ISW_SD_NSE_40ColumnMajorTensorOpMultiplicandCrosswiseILi16ELi32EEELi1ESZ_Li16EEELSV_1ES10_S13_SD_SF_NS4_9MmaPolicyINS1_4warp11MmaTensorOpINS6_ILi64ELi32ELi32EEESD_SR_SD_S12_SD_SF_NS15_17MmaTensorOpPolicyINST_3MmaINS6_ILi16ELi8ELi16EEELi32ESD_SF_SD_SX_SD_SF_NST_13OpMultiplyAddEEENSB_ILi1ELi1EEEEELi1ELb0EbEENSB_ILi0ELi0EEES1G_Li1EEES1H_Li3ELNS1_23SharedMemoryClearOptionE0EbEENS_8epilogue11threadblock8EpilogueIS7_S1F_Li1ENS1L_22PredicatedTileIteratorINS1L_26OutputTileOptimalThreadMapINS1L_15OutputTileShapeILi64ELi8ELi2ELi1ELi1EEENS1P_ILi1ELi8ELi1ELi1ELi8EEELi128ELi8ELi16EEESD_Lb0ESN_Lb0EEENS1K_4warp24FragmentIteratorTensorOpIS17_S1A_SD_NSL_ISD_Li4ELb0EEESF_EENS1U_20TileIteratorTensorOpIS17_S1A_SD_SF_EENS1L_18SharedLoadIteratorINS1S_18CompactedThreadMapESD_Li16EEENS1K_6thread17LinearCombinationISD_Li8ESD_SD_LNS23_9ScaleType4KindE1ELNS_15FloatRoundStyleE2ESD_EENSB_ILi0ELi16EEELi1ELi1EEES2A_NS23_14LeftSiLUAndMulISD_Li8ESD_SD_LS27_2EEENS4_30GemmIdentityThreadblockSwizzleILi1EEELb0ELb1ELb1EEEEEvNT_6ParamsE,"",@"SHT_CUDA_INFO"
	.sectionflags	@""
	.align	4


	//----- nvinfo : EIATTR_CUDA_API_VERSION
	.align		4
        /*0000*/ 	.byte	0x04, 0x37
        /*0002*/ 	.short	(.L_164 - .L_163)
.L_163:
        /*0004*/ 	.word	0x00000082


	//----- nvinfo : EIATTR_KPARAM_INFO
	.align		4
.L_164:
        /*0008*/ 	.byte	0x04, 0x17
        /*000a*/ 	.short	(.L_166 - .L_165)
.L_165:
        /*000c*/ 	.word	0x00000000
        /*0010*/ 	.short	0x0000
        /*0012*/ 	.short	0x0000
        /*0014*/ 	.byte	0x00, 0xf0, 0x41, 0x0b


	//----- nvinfo : EIATTR_SPARSE_MMA_MASK
	.align		4
.L_166:
        /*0018*/ 	.byte	0x03, 0x50
        /*001a*/ 	.short	0x0000


	//----- nvinfo : EIATTR_MAXREG_COUNT
	.align		4
        /*001c*/ 	.byte	0x03, 0x1b
        /*001e*/ 	.short	0x00ff


	//----- nvinfo : EIATTR_NUM_BARRIERS
	.align		4
        /*0020*/ 	.byte	0x02, 0x4c
        /*0022*/ 	.byte	0x01
	.zero		1


	//----- nvinfo : EIATTR_MERCURY_ISA_VERSION
	.align		4
        /*0024*/ 	.byte	0x03, 0x5f
        /*0026*/ 	.short	0x0101


	//----- nvinfo : EIATTR_COOP_GROUP_MASK_REGIDS
	.align		4
        /*0028*/ 	.byte	0x04, 0x29
        /*002a*/ 	.short	(.L_168 - .L_167)


	//   ....[0]....
.L_167:
        /*002c*/ 	.word	0xffffffff


	//----- nvinfo : EIATTR_COOP_GROUP_INSTR_OFFSETS
	.align		4
.L_168:
        /*0030*/ 	.byte	0x04, 0x28
        /*0032*/ 	.short	(.L_170 - .L_169)


	//   ....[0]....
.L_169:
        /*0034*/ 	.word	0x000005f0


	//----- nvinfo : EIATTR_VRC_CTA_INIT_COUNT
	.align		4
.L_170:
        /*0038*/ 	.byte	0x02, 0x4a
	.zero		1
	.zero		1


	//----- nvinfo : EIATTR_EXIT_INSTR_OFFSETS
	.align		4
        /*003c*/ 	.byte	0x04, 0x1c
        /*003e*/ 	.short	(.L_172 - .L_171)


	//   ....[0]....
.L_171:
        /*0040*/ 	.word	0x000000e0


	//   ....[1]....
        /*0044*/ 	.word	0x00008c80


	//   ....[2]....
        /*0048*/ 	.word	0x00008ca0


	//----- nvinfo : EIATTR_CBANK_PARAM_SIZE
	.align		4
.L_172:
        /*004c*/ 	.byte	0x03, 0x19
        /*004e*/ 	.short	0x02d0


	//----- nvinfo : EIATTR_PARAM_CBANK
	.align		4
        /*0050*/ 	.byte	0x04, 0x0a
        /*0052*/ 	.short	(.L_174 - .L_173)
	.align		4
.L_173:
        /*0054*/ 	.word	index@(.nv.constant0._ZN7cutlass6KernelINS_4gemm6kernel8DualGemmINS1_11threadblock17DualMmaMultistageINS1_9GemmShapeILi128ELi64ELi32EEENS_9transform11threadblock28PredicatedTileAccessIteratorINS_11MatrixShapeILi128ELi32EEENS_6half_tENS_6layout8RowMajorELi1ENS8_29PitchLinearWarpRakedThreadMapINS_16PitchLinearShapeILi32ELi128EEELi128ENSH_ILi4ELi8EEELi8EEENS_5ArrayISD_Li8ELb0EEELb0ENSE_9NoPermuteEEENS9_25RegularTileAccessIteratorISC_SD_NSE_37RowMajorTensorOpMultiplicandCrosswiseILi16ELi32EEELi0ESK_Li16EEELNS_4arch14CacheOperation4KindE1ENSA_INSB_ILi32ELi64EEESD_NSE_11ColumnMajorELi0ENSG_INSH_ILi32ELi64EEELi128ESJ_Li8EEESM_Lb0ESN_EENSP_ISW_SD_NSE_40ColumnMajorTensorOpMultiplicandCrosswiseILi16ELi32EEELi1ESZ_Li16EEELSV_1ES10_S13_SD_SF_NS4_9MmaPolicyINS1_4warp11MmaTensorOpINS6_ILi64ELi32ELi32EEESD_SR_SD_S12_SD_SF_NS15_17MmaTensorOpPolicyINST_3MmaINS6_ILi16ELi8ELi16EEELi32ESD_SF_SD_SX_SD_SF_NST_13OpMultiplyAddEEENSB_ILi1ELi1EEEEELi1ELb0EbEENSB_ILi0ELi0EEES1G_Li1EEES1H_Li3ELNS1_23SharedMemoryClearOptionE0EbEENS_8epilogue11threadblock8EpilogueIS7_S1F_Li1ENS1L_22PredicatedTileIteratorINS1L_26OutputTileOptimalThreadMapINS1L_15OutputTileShapeILi64ELi8ELi2ELi1ELi1EEENS1P_ILi1ELi8ELi1ELi1ELi8EEELi128ELi8ELi16EEESD_Lb0ESN_Lb0EEENS1K_4warp24FragmentIteratorTensorOpIS17_S1A_SD_NSL_ISD_Li4ELb0EEESF_EENS1U_20TileIteratorTensorOpIS17_S1A_SD_SF_EENS1L_18SharedLoadIteratorINS1S_18CompactedThreadMapESD_Li16EEENS1K_6thread17LinearCombinationISD_Li8ESD_SD_LNS23_9ScaleType4KindE1ELNS_15FloatRoundStyleE2ESD_EENSB_ILi0ELi16EEELi1ELi1EEES2A_NS23_14LeftSiLUAndMulISD_Li8ESD_SD_LS27_2EEENS4_30GemmIdentityThreadblockSwizzleILi1EEELb0ELb1ELb1EEEEEvNT_6ParamsE)
        /*0058*/ 	.short	0x0380
        /*005a*/ 	.short	0x02d0


	//----- nvinfo : EIATTR_SW_WAR
	.align		4
.L_174:
        /*005c*/ 	.byte	0x04, 0x36
        /*005e*/ 	.short	(.L_176 - .L_175)
.L_175:
        /*0060*/ 	.word	0x00000008
.L_176:


//--------------------- .nv.info._ZN7cutlass6KernelINS_4gemm6kernel4GemmINS1_11threadblock13MmaMultistageINS1_9GemmShapeILi128ELi128ELi32EEENS_9transform11threadblock28PredicatedTileAccessIteratorINS_11MatrixShapeILi128ELi32EEENS_6half_tENS_6layout8RowMajorELi1ENS8_29PitchLinearWarpRakedThreadMapINS_16PitchLinearShapeILi32ELi128EEELi128ENSH_ILi4ELi8EEELi8EEENS_5ArrayISD_Li8ELb0EEELb0ENSE_9NoPermuteEEENS9_25RegularTileAccessIteratorISC_SD_NSE_37RowMajorTensorOpMultiplicandCrosswiseILi16ELi32EEELi0ESK_Li16EEELNS_4arch14CacheOperation4KindE1ENSA_INSB_ILi32ELi128EEESD_NSE_11ColumnMajorELi0ESK_SM_Lb0ESN_EENSP_ISW_SD_NSE_40ColumnMajorTensorOpMultiplicandCrosswiseILi16ELi32EEELi1ESK_Li16EEELSV_1ESD_SF_NS4_9MmaPolicyINS1_4warp11MmaTensorOpINS6_ILi64ELi64ELi32EEESD_SR_SD_S10_SD_SF_NS13_17MmaTensorOpPolicyINST_3MmaINS6_ILi16ELi8ELi16EEELi32ESD_SF_SD_SX_SD_SF_NST_13OpMultiplyAddEEENSB_ILi1ELi1EEEEELi1ELb0EbEENSB_ILi0ELi0EEES1E_Li1EEELi3ELNS1_23SharedMemoryClearOptionE0EbEENS_8epilogue11threadblock8EpilogueIS7_S1D_Li1ENS1J_22PredicatedTileIteratorINS1J_26OutputTileOptimalThreadMapINS1J_15OutputTileShapeILi128ELi8ELi2ELi1ELi1EEENS1N_ILi1ELi8ELi1ELi1ELi8EEELi128ELi8ELi16EEESD_Lb0ESN_Lb0EEENS1I_4warp24FragmentIteratorTensorOpIS15_S18_SD_NSL_ISD_Li4ELb0EEESF_EENS1S_20TileIteratorTensorOpIS15_S18_SD_SF_EENS1J_18SharedLoadIteratorINS1Q_18CompactedThreadMapESD_Li16EEENS1I_6thread17LinearCombinationISD_Li8ESD_SD_LNS21_9ScaleType4KindE1ELNS_15FloatRoundStyleE2ESD_EENSB_ILi0ELi16EEELi1ELi1EEENS4_30GemmIdentityThreadblockSwizzleILi1EEELb0EEEEEvNT_6ParamsE --------------------------
	.section	.nv.info._ZN7cutlass6KernelINS_4gemm6kernel4GemmINS1_11threadblock13MmaMultistageINS1_9GemmShapeILi128ELi128ELi32EEENS_9transform11threadblock28PredicatedTileAccessIteratorINS_11MatrixShapeILi128ELi32EEENS_6half_tENS_6layout8RowMajorELi1ENS8_29PitchLinearWarpRakedThreadMapINS_16PitchLinearShapeILi32ELi128EEELi128ENSH_ILi4ELi8EEELi8EEENS_5ArrayISD_Li8ELb0EEELb0ENSE_9NoPermuteEEENS9_25RegularTileAccessIteratorISC_SD_NSE_37RowMajorTensorOpMultiplicandCrosswiseILi16ELi32EEELi0ESK_Li16EEELNS_4arch14CacheOperation4KindE1ENSA_INSB_ILi32ELi128EEESD_NSE_11ColumnMajorELi0ESK_SM_Lb0ESN_EENSP_ISW_SD_NSE_40ColumnMajorTensorOpMultiplicandCrosswiseILi16ELi32EEELi1ESK_Li16EEELSV_1ESD_SF_NS4_9MmaPolicyINS1_4warp11MmaTensorOpINS6_ILi64ELi64ELi32EEESD_SR_SD_S10_SD_SF_NS13_17MmaTensorOpPolicyINST_3MmaINS6_ILi16ELi8ELi16EEELi32ESD_SF_SD_SX_SD_SF_NST_13OpMultiplyAddEEENSB_ILi1ELi1EEEEELi1ELb0EbEENSB_ILi0ELi0EEES1E_Li1EEELi3ELNS1_23SharedMemoryClearOptionE0EbEENS_8epilogue11threadblock8EpilogueIS7_S1D_Li1ENS1J_22PredicatedTileIteratorINS1J_26OutputTileOptimalThreadMapINS1J_15OutputTileShapeILi128ELi8ELi2ELi1ELi1EEENS1N_ILi1ELi8ELi1ELi1ELi8EEELi128ELi8ELi16EEESD_Lb0ESN_Lb0EEENS1I_4warp24FragmentIteratorTensorOpIS15_S18_SD_NSL_ISD_Li4ELb0EEESF_EENS1S_20TileIteratorTensorOpIS15_S18_SD_SF_EENS1J_18SharedLoadIteratorINS1Q_18CompactedThreadMapESD_Li16EEENS1I_6thread17LinearCombinationISD_Li8ESD_SD_LNS21_9ScaleType4KindE1ELNS_15FloatRoundStyleE2ESD_EENSB_ILi0ELi16EEELi1ELi1EEENS4_30GemmIdentityThreadblockSwizzleILi1EEELb0EEEEEvNT_6ParamsE,"",@"SHT_CUDA_INFO"
	.sectionflags	@""
	.align	4


	//----- nvinfo : EIATTR_CUDA_API_VERSION
	.align		4
        /*0000*/ 	.byte	0x04, 0x37
        /*0002*/ 	.short	(.L_178 - .L_177)
.L_177:
        /*0004*/ 	.word	0x00000082


	//----- nvinfo : EIATTR_KPARAM_INFO
	.align		4
.L_178:
        /*0008*/ 	.byte	0x04, 0x17
        /*000a*/ 	.short	(.L_180 - .L_179)
.L_179:
        /*000c*/ 	.word	0x00000000
        /*0010*/ 	.short	0x0000
        /*0012*/ 	.short	0x0000
        /*0014*/ 	.byte	0x00, 0xf0, 0xc1, 0x05


	//----- nvinfo : EIATTR_SPARSE_MMA_MASK
	.align		4
.L_180:
        /*0018*/ 	.byte	0x03, 0x50
        /*001a*/ 	.short	0x0000


	//----- nvinfo : EIATTR_MAXREG_COUNT
	.align		4
        /*001c*/ 	.byte	0x03, 0x1b
        /*001e*/ 	.short	0x00ff


	//----- nvinfo : EIATTR_NUM_BARRIERS
	.align		4
        /*0020*/ 	.byte	0x02, 0x4c
        /*0022*/ 	.byte	0x01
	.zero		1


	//----- nvinfo : EIATTR_MERCURY_ISA_VERSION
	.align		4
        /*0024*/ 	.byte	0x03, 0x5f
        /*0026*/ 	.short	0x0101


	//----- nvinfo : EIATTR_COOP_GROUP_MASK_REGIDS
	.align		4
        /*0028*/ 	.byte	0x04, 0x29
        /*002a*/ 	.short	(.L_182 - .L_181)


	//   ....[0]....
.L_181:
        /*002c*/ 	.word	0xffffffff


	//----- nvinfo : EIATTR_COOP_GROUP_INSTR_OFFSETS
	.align		4
.L_182:
        /*0030*/ 	.byte	0x04, 0x28
        /*0032*/ 	.short	(.L_184 - .L_183)


	//   ....[0]....
.L_183:
        /*0034*/ 	.word	0x00000340


	//----- nvinfo : EIATTR_VRC_CTA_INIT_COUNT
	.align		4
.L_184:
        /*0038*/ 	.byte	0x02, 0x4a
	.zero		1
	.zero		1


	//----- nvinfo : EIATTR_EXIT_INSTR_OFFSETS
	.align		4
        /*003c*/ 	.byte	0x04, 0x1c
        /*003e*/ 	.short	(.L_186 - .L_185)


	//   ....[0]....
.L_185:
        /*0040*/ 	.word	0x000000e0


	//   ....[1]....
        /*0044*/ 	.word	0x00003b60


	//   ....[2]....
        /*0048*/ 	.word	0x00003b80


	//----- nvinfo : EIATTR_CBANK_PARAM_SIZE
	.align		4
.L_186:
        /*004c*/ 	.byte	0x03, 0x19
        /*004e*/ 	.short	0x0170


	//----- nvinfo : EIATTR_PARAM_CBANK
	.align		4
        /*0050*/ 	.byte	0x04, 0x0a
        /*0052*/ 	.short	(.L_188 - .L_187)
	.align		4
.L_187:
        /*0054*/ 	.word	index@(.nv.constant0._ZN7cutlass6KernelINS_4gemm6kernel4GemmINS1_11threadblock13MmaMultistageINS1_9GemmShapeILi128ELi128ELi32EEENS_9transform11threadblock28PredicatedTileAccessIteratorINS_11MatrixShapeILi128ELi32EEENS_6half_tENS_6layout8RowMajorELi1ENS8_29PitchLinearWarpRakedThreadMapINS_16PitchLinearShapeILi32ELi128EEELi128ENSH_ILi4ELi8EEELi8EEENS_5ArrayISD_Li8ELb0EEELb0ENSE_9NoPermuteEEENS9_25RegularTileAccessIteratorISC_SD_NSE_37RowMajorTensorOpMultiplicandCrosswiseILi16ELi32EEELi0ESK_Li16EEELNS_4arch14CacheOperation4KindE1ENSA_INSB_ILi32ELi128EEESD_NSE_11ColumnMajorELi0ESK_SM_Lb0ESN_EENSP_ISW_SD_NSE_40ColumnMajorTensorOpMultiplicandCrosswiseILi16ELi32EEELi1ESK_Li16EEELSV_1ESD_SF_NS4_9MmaPolicyINS1_4warp11MmaTensorOpINS6_ILi64ELi64ELi32EEESD_SR_SD_S10_SD_SF_NS13_17MmaTensorOpPolicyINST_3MmaINS6_ILi16ELi8ELi16EEELi32ESD_SF_SD_SX_SD_SF_NST_13OpMultiplyAddEEENSB_ILi1ELi1EEEEELi1ELb0EbEENSB_ILi0ELi0EEES1E_Li1EEELi3ELNS1_23SharedMemoryClearOptionE0EbEENS_8epilogue11threadblock8EpilogueIS7_S1D_Li1ENS1J_22PredicatedTileIteratorINS1J_26OutputTileOptimalThreadMapINS1J_15OutputTileShapeILi128ELi8ELi2ELi1ELi1EEENS1N_ILi1ELi8ELi1ELi1ELi8EEELi128ELi8ELi16EEESD_Lb0ESN_Lb0EEENS1I_4warp24FragmentIteratorTensorOpIS15_S18_SD_NSL_ISD_Li4ELb0EEESF_EENS1S_20TileIteratorTensorOpIS15_S18_SD_SF_EENS1J_18SharedLoadIteratorINS1Q_18CompactedThreadMapESD_Li16EEENS1I_6thread17LinearCombinationISD_Li8ESD_SD_LNS21_9ScaleType4KindE1ELNS_15FloatRoundStyleE2ESD_EENSB_ILi0ELi16EEELi1ELi1EEENS4_30GemmIdentityThreadblockSwizzleILi1EEELb0EEEEEvNT_6ParamsE)
        /*0058*/ 	.short	0x0380
        /*005a*/ 	.short	0x0170


	//----- nvinfo : EIATTR_SW_WAR
	.align		4
.L_188:
        /*005c*/ 	.byte	0x04, 0x36
        /*005e*/ 	.short	(.L_190 - .L_189)
.L_189:
        /*0060*/ 	.word	0x00000008
.L_190:


//--------------------- .nv.callgraph             --------------------------
	.section	.nv.callgraph,"",@"SHT_CUDA_CALLGRAPH"
	.align	4
	.sectionentsize	8
	.align		4
        /*0000*/ 	.word	0x00000000
	.align		4
        /*0004*/ 	.word	0xffffffff
	.align		4
        /*0008*/ 	.word	0x00000000
	.align		4
        /*000c*/ 	.word	0xfffffffe
	.align		4
        /*0010*/ 	.word	0x00000000
	.align		4
        /*0014*/ 	.word	0xfffffffd
	.align		4
        /*0018*/ 	.word	0x00000000
	.align		4
        /*001c*/ 	.word	0xfffffffc


//--------------------- .nv.constant4             --------------------------
	.section	.nv.constant4,"a",@progbits
	.align	8
	.align		8
.nv.constant4:
        /*0000*/ 	.dword	_ZN34_INTERNAL_fbdefa9f_4_k_cu_371cd5504cuda3std3__45__cpo5beginE
	.align		8
        /*0008*/ 	.dword	_ZN34_INTERNAL_fbdefa9f_4_k_cu_371cd5504cuda3std3__45__cpo3endE
	.align		8
        /*0010*/ 	.dword	_ZN34_INTERNAL_fbdefa9f_4_k_cu_371cd5504cuda3std3__45__cpo6cbeginE
	.align		8
        /*0018*/ 	.dword	_ZN34_INTERNAL_fbdefa9f_4_k_cu_371cd5504cuda3std3__45__cpo4cendE
	.align		8
        /*0020*/ 	.dword	_ZN34_INTERNAL_fbdefa9f_4_k_cu_371cd5504cuda3std3__436_GLOBAL__N__fbdefa9f_4_k_cu_371cd5506ignoreE
	.align		8
        /*0028*/ 	.dword	_ZN34_INTERNAL_fbdefa9f_4_k_cu_371cd5504cuda3std3__419piecewise_constructE
	.align		8
        /*0030*/ 	.dword	_ZN34_INTERNAL_fbdefa9f_4_k_cu_371cd5504cuda3std3__48in_placeE
	.align		8
        /*0038*/ 	.dword	_ZN34_INTERNAL_fbdefa9f_4_k_cu_371cd5504cuda3std6ranges3__45__cpo4swapE
	.align		8
        /*0040*/ 	.dword	_ZN34_INTERNAL_fbdefa9f_4_k_cu_371cd5504cuda3std6ranges3__45__cpo9iter_moveE
	.align		8
        /*0048*/ 	.dword	_ZN34_INTERNAL_fbdefa9f_4_k_cu_371cd5504cute7productE
	.align		8
        /*0050*/ 	.dword	_ZN34_INTERNAL_fbdefa9f_4_k_cu_371cd5504cute1_E


//--------------------- .text._ZN7cutlass9reference6device6kernel13TensorForEachI25TensorEpilogueForEachFuncINS_8epilogue6thread14LeftSiLUAndMulINS_6half_tELi8ES8_S8_LNS_15FloatRoundStyleE2EEES8_NS_6layout8RowMajorEELi2ENSD_6ParamsEEEvNS_5CoordIXT0_EilEET1_ --------------------------
	.section	.text._ZN7cutlass9reference6device6kernel13TensorForEachI25TensorEpilogueForEachFuncINS_8epilogue6thread14LeftSiLUAndMulINS_6half_tELi8ES8_S8_LNS_15FloatRoundStyleE2EEES8_NS_6layout8RowMajorEELi2ENSD_6ParamsEEEvNS_5CoordIXT0_EilEET1_,"ax",@progbits
	.align	128
        .global         _ZN7cutlass9reference6device6kernel13TensorForEachI25TensorEpilogueForEachFuncINS_8epilogue6thread14LeftSiLUAndMulINS_6half_tELi8ES8_S8_LNS_15FloatRoundStyleE2EEES8_NS_6layout8RowMajorEELi2ENSD_6ParamsEEEvNS_5CoordIXT0_EilEET1_
        .type           _ZN7cutlass9reference6device6kernel13TensorForEachI25TensorEpilogueForEachFuncINS_8epilogue6thread14LeftSiLUAndMulINS_6half_tELi8ES8_S8_LNS_15FloatRoundStyleE2EEES8_NS_6layout8RowMajorEELi2ENSD_6ParamsEEEvNS_5CoordIXT0_EilEET1_,@function
        .size           _ZN7cutlass9reference6device6kernel13TensorForEachI25TensorEpilogueForEachFuncINS_8epilogue6thread14LeftSiLUAndMulINS_6half_tELi8ES8_S8_LNS_15FloatRoundStyleE2EEES8_NS_6layout8RowMajorEELi2ENSD_6ParamsEEEvNS_5CoordIXT0_EilEET1_,(.L_x_120 - _ZN7cutlass9reference6device6kernel13TensorForEachI25TensorEpilogueForEachFuncINS_8epilogue6thread14LeftSiLUAndMulINS_6half_tELi8ES8_S8_LNS_15FloatRoundStyleE2EEES8_NS_6layout8RowMajorEELi2ENSD_6ParamsEEEvNS_5CoordIXT0_EilEET1_)
        .other          _ZN7cutlass9reference6device6kernel13TensorForEachI25TensorEpilogueForEachFuncINS_8epilogue6thread14LeftSiLUAndMulINS_6half_tELi8ES8_S8_LNS_15FloatRoundStyleE2EEES8_NS_6layout8RowMajorEELi2ENSD_6ParamsEEEvNS_5CoordIXT0_EilEET1_,@"STO_CUDA_ENTRY STV_DEFAULT"
_ZN7cutlass9reference6device6kernel13TensorForEachI25TensorEpilogueForEachFuncINS_8epilogue6thread14LeftSiLUAndMulINS_6half_tELi8ES8_S8_LNS_15FloatRoundStyleE2EEES8_NS_6layout8RowMajorEELi2ENSD_6ParamsEEEvNS_5CoordIXT0_EilEET1_:
.text._ZN7cutlass9reference6device6kernel13TensorForEachI25TensorEpilogueForEachFuncINS_8epilogue6thread14LeftSiLUAndMulINS_6half_tELi8ES8_S8_LNS_15FloatRoundStyleE2EEES8_NS_6layout8RowMajorEELi2ENSD_6ParamsEEEvNS_5CoordIXT0_EilEET1_:
[----:B------:R-:W-:Y:S01]  /*0000*/  LDC R1, c[0x0][0x37c] ;  /* 0x0000df00ff017b82 */ /* 0x000fe20000000800 */
[----:B------:R-:W0:Y:S07]  /*0010*/  S2R R14, SR_TID.X ;  /* 0x00000000000e7919 */ /* 0x000e2e0000002100 */
[----:B------:R-:W0:Y:S01]  /*0020*/  S2UR UR4, SR_CTAID.X ;  /* 0x00000000000479c3 */ /* 0x000e220000002500 */
[----:B------:R-:W1:Y:S07]  /*0030*/  LDCU.64 UR22, c[0x0][0x380] ;  /* 0x00007000ff1677ac */ /* 0x000e6e0008000a00 */
[----:B------:R-:W0:Y:S01]  /*0040*/  LDC R19, c[0x0][0x360] ;  /* 0x0000d800ff137b82 */ /* 0x000e220000000800 */
[----:B-1----:R-:W-:-:S06]  /*0050*/  UIMAD.WIDE UR24, UR22, UR23, URZ ;  /* 0x00000017161872a5 */ /* 0x002fcc000f8e02ff */
[----:B------:R-:W-:Y:S01]  /*0060*/  MOV R0, UR25 ;  /* 0x0000001900007c02 */ /* 0x000fe20008000f00 */
[----:B0-----:R-:W-:-:S05]  /*0070*/  IMAD R14, R19, UR4, R14 ;  /* 0x00000004130e7c24 */ /* 0x001fca000f8e020e */
[----:B------:R-:W-:-:S04]  /*0080*/  ISETP.LT.U32.AND P0, PT, R14, UR24, PT ;  /* 0x000000180e007c0c */ /* 0x000fc8000bf01070 */
[----:B------:R-:W-:-:S13]  /*0090*/  ISETP.GT.AND.EX P0, PT, R0, RZ, PT, P0 ;  /* 0x000000ff0000720c */ /* 0x000fda0003f04300 */
[----:B------:R-:W-:Y:S05]  /*00a0*/  @!P0 EXIT ;  /* 0x000000000000894d */ /* 0x000fea0003800000 */
[----:B------:R-:W0:Y:S01]  /*00b0*/  LDCU UR20, c[0x0][0x370] ;  /* 0x00006e00ff1477ac */ /* 0x000e220008000800 */
[----:B------:R-:W-:Y:S01]  /*00c0*/  HFMA2 R15, -RZ, RZ, 0, 0 ;  /* 0x00000000ff0f7431 */ /* 0x000fe200000001ff */
[----:B------:R-:W-:Y:S01]  /*00d0*/  BSSY.RECONVERGENT B1, `(.L_x_0) ;  /* 0x0000076000017945 */ /* 0x000fe20003800200 */
[----:B------:R-:W1:Y:S01]  /*00e0*/  LDCU.128 UR8, c[0x0][0x3a0] ;  /* 0x00007400ff0877ac */ /* 0x000e620008000c00 */
[----:B------:R-:W2:Y:S01]  /*00f0*/  LDCU.64 UR4, c[0x0][0x358] ;  /* 0x00006b00ff0477ac */ /* 0x000ea20008000a00 */
[----:B------:R-:W3:Y:S01]  /*0100*/  LDCU UR18, c[0x0][0x384] ;  /* 0x00007080ff1277ac */ /* 0x000ee20008000800 */
[----:B------:R-:W4:Y:S01]  /*0110*/  LDCU UR19, c[0x0][0x380] ;  /* 0x00007000ff1377ac */ /* 0x000f220008000800 */
[----:B0-----:R-:W-:Y:S01]  /*0120*/  IMAD R19, R19, UR20, RZ ;  /* 0x0000001413137c24 */ /* 0x001fe2000f8e02ff */
[----:B------:R-:W0:Y:S01]  /*0130*/  LDCU.64 UR16, c[0x0][0x390] ;  /* 0x00007200ff1077ac */ /* 0x000e220008000a00 */
[----:B------:R-:W0:Y:S01]  /*0140*/  LDCU.64 UR14, c[0x0][0x388] ;  /* 0x00007100ff0e77ac */ /* 0x000e220008000a00 */
[----:B------:R-:W0:Y:S01]  /*0150*/  LDCU.64 UR6, c[0x0][0x3b8] ;  /* 0x00007700ff0677ac */ /* 0x000e220008000a00 */
[----:B------:R-:W0:Y:S01]  /*0160*/  LDCU.64 UR12, c[0x0][0x3c0] ;  /* 0x00007800ff0c77ac */ /* 0x000e220008000a00 */
[----:B-123--:R-:W-:-:S12]  /*0170*/  USHF.R.S32.HI UR23, URZ, 0x1f, UR23 ;  /* 0x0000001fff177899 */ /* 0x00efd80008011417 */
.L_x_5:
[----:B------:R-:W-:Y:S01]  /*0180*/  LOP3.LUT R0, R15, UR23, RZ, 0xfc, !PT ;  /* 0x000000170f007c12 */ /* 0x000fe2000f8efcff */
[----:B------:R-:W-:Y:S01]  /*0190*/  BSSY.RECONVERGENT B0, `(.L_x_1) ;  /* 0x0000029000007945 */ /* 0x000fe20003800200 */
[----:B------:R-:W-:Y:S02]  /*01a0*/  PLOP3.LUT P2, PT, PT, PT, PT, 0x8, 0x80 ;  /* 0x000000000080781c */ /* 0x000fe40003f4e170 */
[----:B------:R-:W-:Y:S02]  /*01b0*/  ISETP.NE.U32.AND P3, PT, R0, RZ, PT ;  /* 0x000000ff0000720c */ /* 0x000fe40003f65070 */
[----:B------:R-:W-:Y:S11]  /*01c0*/  PLOP3.LUT P1, PT, PT, PT, PT, 0x8, 0x80 ;  /* 0x000000000080781c */ /* 0x000ff60003f2e170 */
[----:B------:R-:W-:Y:S01]  /*01d0*/  @!P3 IMAD.MOV.U32 R23, RZ, RZ, RZ ;  /* 0x000000ffff17b224 */ /* 0x000fe200078e00ff */
[----:B------:R-:W1:Y:S02]  /*01e0*/  @!P3 LDC R3, c[0x0][0x384] ;  /* 0x0000e100ff03bb82 */ /* 0x000e640000000800 */
[----:B-1----:R-:W1:Y:S01]  /*01f0*/  @!P3 I2F.U32.RP R2, R3 ;  /* 0x000000030002b306 */ /* 0x002e620000209000 */
[----:B------:R-:W-:Y:S09]  /*0200*/  @!P3 ISETP.NE.U32.AND P4, PT, R3, RZ, PT ;  /* 0x000000ff0300b20c */ /* 0x000ff20003f85070 */
[----:B-1----:R-:W1:Y:S02]  /*0210*/  @!P3 MUFU.RCP R0, R2 ;  /* 0x000000020000b308 */ /* 0x002e640000001000 */
[----:B-1----:R-:W-:Y:S08]  /*0220*/  @!P3 VIADD R4, R0, 0xffffffe ;  /* 0x0ffffffe0004b836 */ /* 0x002ff00000000000 */
[----:B------:R-:W1:Y:S02]  /*0230*/  @!P3 F2I.FTZ.U32.TRUNC.NTZ R5, R4 ;  /* 0x000000040005b305 */ /* 0x000e64000021f000 */
[CC--:B-1----:R-:W-:Y:S02]  /*0240*/  @!P3 IMAD R0, R5.reuse, R3.reuse, RZ ;  /* 0x000000030500b224 */ /* 0x0c2fe400078e02ff */
[----:B------:R-:W-:Y:S02]  /*0250*/  @!P3 IMAD.MOV.U32 R4, RZ, RZ, RZ ;  /* 0x000000ffff04b224 */ /* 0x000fe400078e00ff */
[----:B------:R-:W-:Y:S04]  /*0260*/  @!P3 IMAD.MOV R0, RZ, RZ, -R0 ;  /* 0x000000ffff00b224 */ /* 0x000fe800078e0a00 */
[----:B------:R-:W-:Y:S06]  /*0270*/  @!P3 IMAD.HI.U32 R5, R5, R0, R4 ;  /* 0x000000000505b227 */ /* 0x000fec00078e0004 */
[----:B0-----:R-:W-:Y:S04]  /*0280*/  @!P3 IMAD.HI.U32 R17, R5, R14, RZ ;  /* 0x0000000e0511b227 */ /* 0x001fe800078e00ff */
[----:B------:R-:W-:Y:S04]  /*0290*/  @!P3 IMAD.MOV R0, RZ, RZ, -R17 ;  /* 0x000000ffff00b224 */ /* 0x000fe800078e0a11 */
[--C-:B------:R-:W-:Y:S05]  /*02a0*/  @!P3 IMAD R0, R3, R0, R14.reuse ;  /* 0x000000000300b224 */ /* 0x100fea00078e020e */
[CC--:B------:R-:W-:Y:S04]  /*02b0*/  @!P3 ISETP.GE.U32.AND P0, PT, R0.reuse, R3.reuse, PT ;  /* 0x000000030000b20c */ /* 0x0c0fe80003f06070 */
[----:B------:R-:W-:Y:S11]  /*02c0*/  @!P3 PLOP3.LUT P2, PT, P0, PT, PT, 0x80, 0x8 ;  /* 0x000000000008b81c */ /* 0x000ff6000074f070 */
[----:B------:R-:W-:Y:S02]  /*02d0*/  @!UPT UIADD3 URZ, UPT, UPT, URZ, URZ, URZ ;  /* 0x000000fffffff290 */ /* 0x000fe4000fffe0ff */
[-C--:B------:R-:W-:Y:S01]  /*02e0*/  @P2 IADD3 R0, PT, PT, R0, -R3.reuse, RZ ;  /* 0x8000000300002210 */ /* 0x080fe20007ffe0ff */
[----:B------:R-:W-:Y:S03]  /*02f0*/  @P2 VIADD R17, R17, 0x1 ;  /* 0x0000000111112836 */ /* 0x000fe60000000000 */
[-C--:B------:R-:W-:Y:S04]  /*0300*/  @!P3 ISETP.GE.U32.AND P0, PT, R0, R3.reuse, PT ;  /* 0x000000030000b20c */ /* 0x080fe80003f06070 */
[----:B------:R-:W-:Y:S02]  /*0310*/  @!P3 PLOP3.LUT P1, PT, P0, PT, PT, 0x80, 0x8 ;  /* 0x000000000008b81c */ /* 0x000fe4000072f070 */
[----:B------:R-:W-:Y:S02]  /*0320*/  PLOP3.LUT P0, PT, PT, PT, PT, 0x80, 0x8 ;  /* 0x000000000008781c */ /* 0x000fe40003f0f070 */
[----:B------:R-:W-:Y:S09]  /*0330*/  @!P3 PLOP3.LUT P0, PT, P4, PT, PT, 0x80, 0x8 ;  /* 0x000000000008b81c */ /* 0x000ff2000270f070 */
[----:B------:R-:W-:Y:S04]  /*0340*/  @P1 VIADD R17, R17, 0x1 ;  /* 0x0000000111111836 */ /* 0x000fe80000000000 */
[----:B------:R-:W-:Y:S04]  /*0350*/  @!P0 LOP3.LUT R17, RZ, R3, RZ, 0x33, !PT ;  /* 0x00000003ff118212 */ /* 0x000fe800078e33ff */
[----:B------:R-:W-:Y:S05]  /*0360*/  @!P3 IADD3 R22, PT, PT, -R17, RZ, RZ ;  /* 0x000000ff1116b210 */ /* 0x000fea0007ffe1ff */
[----:B------:R-:W-:Y:S01]  /*0370*/  @!P3 IMAD R22, R3, R22, R14 ;  /* 0x000000160316b224 */ /* 0x000fe200078e020e */
[----:B------:R-:W-:Y:S05]  /*0380*/  @!P3 BRA `(.L_x_2) ;  /* 0x000000000024b947 */ /* 0x000fea0003800000 */
[----:B------:R-:W-:Y:S02]  /*0390*/  MOV R6, 0x3b0 ;  /* 0x000003b000067802 */ /* 0x000fe40000000f00 */
[----:B0---4-:R-:W-:Y:S05]  /*03a0*/  CALL.REL.NOINC `($__internal_0_$__cuda_sm20_div_s64) ;  /* 0x0000000400287944 */ /* 0x011fea0003c00000 */
[----:B------:R-:W-:Y:S02]  /*03b0*/  IADD3 R0, P0, PT, RZ, -R17, RZ ;  /* 0x80000011ff007210 */ /* 0x000fe40007f1e0ff */
[----:B------:R-:W-:Y:S02]  /*03c0*/  MOV R3, UR18 ;  /* 0x0000001200037c02 */ /* 0x000fe40008000f00 */
[----:B------:R-:W-:Y:S03]  /*03d0*/  IADD3.X R2, PT, PT, RZ, ~R2, RZ, P0, !PT ;  /* 0x80000002ff027210 */ /* 0x000fe600007fe4ff */
[-C--:B------:R-:W-:Y:S04]  /*03e0*/  IMAD.WIDE.U32 R22, R0, R3.reuse, R14 ;  /* 0x0000000300167225 */ /* 0x080fe800078e000e */
[----:B------:R-:W-:Y:S04]  /*03f0*/  IMAD R5, R2, R3, RZ ;  /* 0x0000000302057224 */ /* 0x000fe800078e02ff */
[----:B------:R-:W-:Y:S05]  /*0400*/  IMAD R5, R0, UR23, R5 ;  /* 0x0000001700057c24 */ /* 0x000fea000f8e0205 */
[----:B------:R-:W-:Y:S02]  /*0410*/  IADD3 R23, PT, PT, R23, R5, RZ ;  /* 0x0000000517177210 */ /* 0x000fe40007ffe0ff */
.L_x_2:
[----:B0---4-:R-:W-:Y:S05]  /*0420*/  BSYNC.RECONVERGENT B0 ;  /* 0x0000000000007941 */ /* 0x011fea0003800200 */
.L_x_1:
[----:B------:R-:W-:Y:S01]  /*0430*/  ISETP.LT.AND P0, PT, R22, R3, PT ;  /* 0x000000031600720c */ /* 0x000fe20003f01270 */
[----:B------:R-:W-:Y:S03]  /*0440*/  BSSY.RECONVERGENT B0, `(.L_x_3) ;  /* 0x0000038000007945 */ /* 0x000fe60003800200 */
[----:B------:R-:W-:Y:S11]  /*0450*/  ISETP.GE.OR P0, PT, R17, UR19, !P0 ;  /* 0x0000001311007c0c */ /* 0x000ff6000c706670 */
[----:B------:R-:W-:Y:S02]  /*0460*/  @!UPT UIADD3 URZ, UPT, UPT, URZ, URZ, URZ ;  /* 0x000000fffffff290 */ /* 0x000fe4000fffe0ff */
[----:B------:R-:W-:Y:S05]  /*0470*/  @P0 BRA `(.L_x_4) ;  /* 0x0000000000d00947 */ /* 0x000fea0003800000 */
[----:B------:R-:W-:Y:S01]  /*0480*/  SHF.R.S32.HI R16, RZ, 0x1f, R17 ;  /* 0x0000001fff107819 */ /* 0x000fe20000011411 */
[C-C-:B------:R-:W-:Y:S01]  /*0490*/  IMAD.WIDE.U32 R20, R17.reuse, UR16, R22.reuse ;  /* 0x0000001011147c25 */ /* 0x140fe2000f8e0016 */
[----:B------:R-:W0:Y:S03]  /*04a0*/  I2F.F16 R5, 0x1 ;  /* 0x0000000100057906 */ /* 0x000e260000200c00 */
[----:B------:R-:W-:Y:S01]  /*04b0*/  IMAD R18, R16, UR16, RZ ;  /* 0x0000001010127c24 */ /* 0x000fe2000f8e02ff */
[C---:B------:R-:W-:Y:S01]  /*04c0*/  LEA R12, P0, R20.reuse, UR14, 0x1 ;  /* 0x0000000e140c7c11 */ /* 0x040fe2000f8008ff */
[C---:B------:R-:W-:Y:S04]  /*04d0*/  IMAD.WIDE.U32 R24, R17.reuse, UR10, R22 ;  /* 0x0000000a11187c25 */ /* 0x040fe8000f8e0016 */
[C---:B------:R-:W-:Y:S02]  /*04e0*/  IMAD R18, R17.reuse, UR17, R18 ;  /* 0x0000001111127c24 */ /* 0x040fe4000f8e0212 */
[----:B------:R-:W-:Y:S03]  /*04f0*/  IMAD.WIDE.U32 R22, R17, UR12, R22 ;  /* 0x0000000c11167c25 */ /* 0x000fe6000f8e0016 */
[----:B------:R-:W-:Y:S01]  /*0500*/  IADD3 R18, PT, PT, R21, R18, RZ ;  /* 0x0000001215127210 */ /* 0x000fe20007ffe0ff */
[----:B0-----:R-:W-:Y:S03]  /*0510*/  HADD2.F32 R0, -RZ, R5.H0_H0 ;  /* 0x20000005ff007230 */ /* 0x001fe60000004100 */
[----:B------:R-:W-:Y:S01]  /*0520*/  LEA.HI.X R13, R20, UR15, R18, 0x1, P0 ;  /* 0x0000000f140d7c11 */ /* 0x000fe200080f0c12 */
[----:B------:R-:W-:Y:S01]  /*0530*/  IMAD R18, R16, UR10, RZ ;  /* 0x0000000a10127c24 */ /* 0x000fe2000f8e02ff */
[----:B------:R-:W-:Y:S01]  /*0540*/  LEA R20, P0, R24, UR8, 0x1 ;  /* 0x0000000818147c11 */ /* 0x000fe2000f8008ff */
[----:B------:R-:W-:Y:S02]  /*0550*/  IMAD R16, R16, UR12, RZ ;  /* 0x0000000c10107c24 */ /* 0x000fe4000f8e02ff */
[----:B------:R-:W2:Y:S01]  /*0560*/  LDG.E.U16 R9, desc[UR4][R12.64] ;  /* 0x000000040c097981 */ /* 0x000ea2000c1e1500 */
[C---:B------:R-:W-:Y:S02]  /*0570*/  IMAD R18, R17.reuse, UR11, R18 ;  /* 0x0000000b11127c24 */ /* 0x040fe4000f8e0212 */
[----:B------:R-:W-:Y:S03]  /*0580*/  IMAD R16, R17, UR13, R16 ;  /* 0x0000000d11107c24 */ /* 0x000fe6000f8e0210 */
[----:B------:R-:W-:Y:S02]  /*0590*/  IADD3 R18, PT, PT, R25, R18, RZ ;  /* 0x0000001219127210 */ /* 0x000fe40007ffe0ff */
[----:B------:R-:W-:Y:S02]  /*05a0*/  IADD3 R23, PT, PT, R23, R16, RZ ;  /* 0x0000001017177210 */ /* 0x000fe40007ffe0ff */
[----:B------:R-:W-:Y:S06]  /*05b0*/  LEA.HI.X R21, R24, UR9, R18, 0x1, P0 ;  /* 0x0000000918157c11 */ /* 0x000fec00080f0c12 */
[----:B------:R0:W3:Y:S01]  /*05c0*/  LDG.E.U16 R21, desc[UR4][R20.64] ;  /* 0x0000000414157981 */ /* 0x0000e2000c1e1500 */
[C---:B--2---:R-:W-:Y:S01]  /*05d0*/  HSETP2.EQ.AND P0, P1, -R9.reuse.H0_H0, 0.0226898193359375, 0.007297515869140625, PT ;  /* 0x25cf1f7909007434 */ /* 0x044fe20003902900 */
[----:B------:R-:W-:Y:S05]  /*05e0*/  HADD2.F32 R7, -RZ, -R9.H0_H0 ;  /* 0xa0000009ff077230 */ /* 0x000fea0000004100 */
[----:B------:R-:W-:Y:S01]  /*05f0*/  FFMA R6, R7, 1.4426950216293334961, -RZ ;  /* 0x3fb8aa3b07067823 */ /* 0x000fe200000008ff */
[----:B------:R-:W-:Y:S02]  /*0600*/  SEL R7, RZ, 0x3c00, !P0 ;  /* 0x00003c00ff077807 */ /* 0x000fe40004000000 */
[----:B------:R-:W-:Y:S01]  /*0610*/  HSETP2.EQ.AND P2, P0, -R9.H0_H0, -2.966796875, -2.615234375, PT ;  /* 0xc1efc13b09007434 */ /* 0x000fe20003842900 */
[----:B------:R-:W1:Y:S02]  /*0620*/  MUFU.EX2 R11, R6 ;  /* 0x00000006000b7308 */ /* 0x000e640000000800 */
[----:B-1----:R-:W-:Y:S02]  /*0630*/  F2FP.F16.F32.PACK_AB R10, RZ, R11 ;  /* 0x0000000bff0a723e */ /* 0x002fe400000000ff */
[----:B------:R-:W-:Y:S02]  /*0640*/  SEL R11, RZ, 0x3c00, !P1 ;  /* 0x00003c00ff0b7807 */ /* 0x000fe40004800000 */
[----:B------:R-:W-:Y:S01]  /*0650*/  SEL R13, RZ, 0x3c00, !P2 ;  /* 0x00003c00ff0d7807 */ /* 0x000fe20005000000 */
[----:B------:R-:W-:Y:S04]  /*0660*/  HFMA2 R10, R7.H0_H0, -0.0009765625, -0.0009765625, R10.H0_H0 ;  /* 0x94009400070a7831 */ /* 0x000fe8000004080a */
[----:B------:R-:W-:Y:S01]  /*0670*/  HFMA2 R10, R11.H0_H0, -0.0009765625, -0.0009765625, R10.H0_H0 ;  /* 0x940094000b0a7831 */ /* 0x000fe2000004080a */
[----:B------:R-:W-:Y:S03]  /*0680*/  SEL R11, RZ, 0x3c00, !P0 ;  /* 0x00003c00ff0b7807 */ /* 0x000fe60004000000 */
[----:B------:R-:W-:Y:S04]  /*0690*/  HFMA2 R10, R13.H0_H0, 6.103515625e-05, 6.103515625e-05, R10.H0_H0 ;  /* 0x040004000d0a7831 */ /* 0x000fe8000004080a */
[----:B------:R-:W-:Y:S04]  /*06a0*/  HFMA2 R10, R11.H0_H0, 3.0517578125e-05, 3.0517578125e-05, R10.H0_H0 ;  /* 0x020002000b0a7831 */ /* 0x000fe8000004080a */
[----:B------:R-:W-:Y:S05]  /*06b0*/  HADD2 R8, R5.H0_H0, R10.H0_H0 ;  /* 0x2000000a05087230 */ /* 0x000fea0000000800 */
[----:B------:R-:W-:Y:S04]  /*06c0*/  HADD2.F32 R7, -RZ, R8.H0_H0 ;  /* 0x20000008ff077230 */ /* 0x000fe80000004100 */
[----:B------:R-:W1:Y:S02]  /*06d0*/  MUFU.RCP R4, R7 ;  /* 0x0000000700047308 */ /* 0x000e640000001000 */
[----:B-1----:R-:W-:Y:S05]  /*06e0*/  FMUL R3, R0, R4 ;  /* 0x0000000400037220 */ /* 0x002fea0000400000 */
[-C--:B------:R-:W-:Y:S05]  /*06f0*/  F2FP.F16.F32.PACK_AB R2, RZ, R3.reuse ;  /* 0x00000003ff02723e */ /* 0x080fea00000000ff */
[C---:B------:R-:W-:Y:S02]  /*0700*/  HSETP2.GEU.AND P0, PT, |R2|.reuse.H0_H0, 8.523464202880859375e-06, 8.523464202880859375e-06, PT ;  /* 0x008f008f02007434 */ /* 0x040fe40003f0ea00 */
[----:B------:R-:W-:Y:S05]  /*0710*/  HSETP2.GT.AND P1, PT, |R2|.H0_H0, RZ.H0_H0, PT ;  /* 0x200000ff02007234 */ /* 0x000fea0003f24a00 */
[----:B------:R-:W-:Y:S11]  /*0720*/  PLOP3.LUT P0, PT, P0, P1, PT, 0xf2, 0x2f ;  /* 0x00000000002f781c */ /* 0x000ff60000703e72 */
[----:B------:R-:W-:Y:S02]  /*0730*/  @!UPT UIADD3 URZ, UPT, UPT, URZ, URZ, URZ ;  /* 0x000000fffffff290 */ /* 0x000fe4000fffe0ff */
[----:B------:R-:W-:Y:S04]  /*0740*/  @!P0 FFMA R0, -R7, R3, R0 ;  /* 0x0000000307008223 */ /* 0x000fe80000000100 */
[----:B------:R-:W-:Y:S05]  /*0750*/  @!P0 FFMA R3, R4, R0, R3 ;  /* 0x0000000004038223 */ /* 0x000fea0000000003 */
[----:B------:R-:W-:Y:S02]  /*0760*/  @!P0 F2FP.F16.F32.PACK_AB R2, RZ, R3 ;  /* 0x00000003ff02823e */ /* 0x000fe400000000ff */
[C---:B0-----:R-:W-:Y:S03]  /*0770*/  LEA R20, P0, R22.reuse, UR6, 0x1 ;  /* 0x0000000616147c11 */ /* 0x041fe6000f8008ff */
[----:B------:R-:W-:Y:S04]  /*0780*/  HMUL2 R17, R9.H0_H0, R2.H0_H0 ;  /* 0x2000000209117232 */ /* 0x000fe80000000800 */
[----:B---3--:R-:W-:Y:S01]  /*0790*/  HMUL2 R17, R17.H0_H0, R21.H0_H0 ;  /* 0x2000001511117232 */ /* 0x008fe20000000800 */
[----:B------:R-:W-:Y:S05]  /*07a0*/  LEA.HI.X R21, R22, UR7, R23, 0x1, P0 ;  /* 0x0000000716157c11 */ /* 0x000fea00080f0c17 */
[----:B------:R0:W-:Y:S02]  /*07b0*/  STG.E.U16 desc[UR4][R20.64], R17 ;  /* 0x0000001114007986 */ /* 0x0001e4000c101504 */
.L_x_4:
[----:B------:R-:W-:Y:S05]  /*07c0*/  BSYNC.RECONVERGENT B0 ;  /* 0x0000000000007941 */ /* 0x000fea0003800200 */
.L_x_3:
[----:B------:R-:W-:Y:S05]  /*07d0*/  IADD3 R14, P0, PT, R19, R14, RZ ;  /* 0x0000000e130e7210 */ /* 0x000fea0007f1e0ff */
[----:B------:R-:W-:Y:S01]  /*07e0*/  IMAD.X R15, RZ, RZ, R15, P0 ;  /* 0x000000ffff0f7224 */ /* 0x000fe200000e060f */
[----:B------:R-:W-:Y:S04]  /*07f0*/  ISETP.GE.U32.AND P0, PT, R14, UR24, PT ;  /* 0x000000180e007c0c */ /* 0x000fe8000bf06070 */
[----:B------:R-:W-:Y:S11]  /*0800*/  ISETP.GE.AND.EX P0, PT, R15, UR25, PT, P0 ;  /* 0x000000190f007c0c */ /* 0x000ff6000bf06300 */
[----:B------:R-:W-:Y:S02]  /*0810*/  @!UPT UIADD3 URZ, UPT, UPT, URZ, URZ, URZ ;  /* 0x000000fffffff290 */ /* 0x000fe4000fffe0ff */
[----:B------:R-:W-:Y:S05]  /*0820*/  @!P0 BRA `(.L_x_5) ;  /* 0xfffffff800548947 */ /* 0x000fea000383ffff */
[----:B------:R-:W-:Y:S05]  /*0830*/  BSYNC.RECONVERGENT B1 ;  /* 0x0000000000017941 */ /* 0x000fea0003800200 */
.L_x_0:
[----:B------:R-:W-:Y:S05]  /*0840*/  EXIT ;  /* 0x000000000000794d */ /* 0x000fea0003800000 */
        .weak           $__internal_0_$__cuda_sm20_div_s64
        .type           $__internal_0_$__cuda_sm20_div_s64,@function
        .size           $__internal_0_$__cuda_sm20_div_s64,(.L_x_120 - $__internal_0_$__cuda_sm20_div_s64)
$__internal_0_$__cuda_sm20_div_s64:
[----:B------:R-:W0:Y:S01]  /*0850*/  LDCU UR20, c[0x0][0x384] ;  /* 0x00007080ff1477ac */ /* 0x000e220008000800 */
[----:B------:R-:W-:Y:S02]  /*0860*/  UISETP.GE.AND UP1, UPT, UR23, URZ, UPT ;  /* 0x000000ff1700728c */ /* 0x000fe4000bf26270 */
[----:B0-----:R-:W-:-:S04]  /*0870*/  UIADD3 UR22, UP0, UPT, URZ, -UR20, URZ ;  /* 0x80000014ff167290 */ /* 0x001fc8000ff1e0ff */
[----:B------:R-:W-:Y:S02]  /*0880*/  UIADD3.X UR21, UPT, UPT, URZ, ~UR23, URZ, UP0, !UPT ;  /* 0x80000017ff157290 */ /* 0x000fe400087fe4ff */
[----:B------:R-:W-:Y:S02]  /*0890*/  USEL UR26, UR22, UR20, !UP1 ;  /* 0x00000014161a7287 */ /* 0x000fe4000c800000 */
[----:B------:R-:W-:-:S09]  /*08a0*/  USEL UR27, UR21, UR23, !UP1 ;  /* 0x00000017151b7287 */ /* 0x000fd2000c800000 */
[----:B------:R-:W0:Y:S08]  /*08b0*/  I2F.U64.RP R0, UR26 ;  /* 0x0000001a00007d12 */ /* 0x000e300008309000 */
[----:B0-----:R-:W0:Y:S02]  /*08c0*/  MUFU.RCP R2, R0 ;  /* 0x0000000000027308 */ /* 0x001e240000001000 */
[----:B0-----:R-:W-:-:S06]  /*08d0*/  VIADD R2, R2, 0x1ffffffe ;  /* 0x1ffffffe02027836 */ /* 0x001fcc0000000000 */
[----:B------:R-:W0:Y:S02]  /*08e0*/  F2I.U64.TRUNC R2, R2 ;  /* 0x0000000200027311 */ /* 0x000e24000020d800 */
[----:B0-----:R-:W-:-:S04]  /*08f0*/  IMAD.WIDE.U32 R4, R2, UR26, RZ ;  /* 0x0000001a02047c25 */ /* 0x001fc8000f8e00ff */
[C---:B------:R-:W-:Y:S01]  /*0900*/  IMAD R5, R2.reuse, UR27, R5 ;  /* 0x0000001b02057c24 */ /* 0x040fe2000f8e0205 */
[----:B------:R-:W-:Y:S01]  /*0910*/  IADD3 R9, P0, PT, RZ, -R4, RZ ;  /* 0x80000004ff097210 */ /* 0x000fe20007f1e0ff */
[----:B------:R-:W-:Y:S02]  /*0920*/  IMAD.MOV.U32 R11, RZ, RZ, R2 ;  /* 0x000000ffff0b7224 */ /* 0x000fe400078e0002 */
[----:B------:R-:W-:Y:S02]  /*0930*/  IMAD R5, R3, UR26, R5 ;  /* 0x0000001a03057c24 */ /* 0x000fe4000f8e0205 */
[----:B------:R-:W-:-:S04]  /*0940*/  IMAD.HI.U32 R10, R2, R9, RZ ;  /* 0x00000009020a7227 */ /* 0x000fc800078e00ff */
[----:B------:R-:W-:-:S04]  /*0950*/  IMAD.X R5, RZ, RZ, ~R5, P0 ;  /* 0x000000ffff057224 */ /* 0x000fc800000e0e05 */
[----:B------:R-:W-:-:S04]  /*0960*/  IMAD.WIDE.U32 R10, P2, R2, R5, R10 ;  /* 0x00000005020a7225 */ /* 0x000fc8000784000a */
[C---:B------:R-:W-:Y:S02]  /*0970*/  IMAD R8, R3.reuse, R5, RZ ;  /* 0x0000000503087224 */ /* 0x040fe400078e02ff */
[----:B------:R-:W-:-:S04]  /*0980*/  IMAD.HI.U32 R9, P1, R3, R9, R10 ;  /* 0x0000000903097227 */ /* 0x000fc8000782000a */
[----:B------:R-:W-:Y:S01]  /*0990*/  IMAD.HI.U32 R0, R3, R5, RZ ;  /* 0x0000000503007227 */ /* 0x000fe200078e00ff */
[----:B------:R-:W-:-:S03]  /*09a0*/  IADD3 R9, P0, PT, R8, R9, RZ ;  /* 0x0000000908097210 */ /* 0x000fc60007f1e0ff */
[----:B------:R-:W-:Y:S02]  /*09b0*/  IMAD.X R0, R0, 0x1, R3, P2 ;  /* 0x0000000100007824 */ /* 0x000fe400010e0603 */
[----:B------:R-:W-:-:S03]  /*09c0*/  IMAD.WIDE.U32 R2, R9, UR26, RZ ;  /* 0x0000001a09027c25 */ /* 0x000fc6000f8e00ff */
[----:B------:R-:W-:Y:S01]  /*09d0*/  IADD3.X R4, PT, PT, RZ, RZ, R0, P0, P1 ;  /* 0x000000ffff047210 */ /* 0x000fe200007e2400 */
[----:B------:R-:W-:Y:S01]  /*09e0*/  IMAD R3, R9, UR27, R3 ;  /* 0x0000001b09037c24 */ /* 0x000fe2000f8e0203 */
[----:B------:R-:W-:Y:S02]  /*09f0*/  IADD3 R5, P0, PT, RZ, -R2, RZ ;  /* 0x80000002ff057210 */ /* 0x000fe40007f1e0ff */
[----:B------:R-:W-:Y:S01]  /*0a00*/  ISETP.GE.AND P1, PT, R15, RZ, PT ;  /* 0x000000ff0f00720c */ /* 0x000fe20003f26270 */
[----:B------:R-:W-:Y:S02]  /*0a10*/  IMAD R3, R4, UR26, R3 ;  /* 0x0000001a04037c24 */ /* 0x000fe4000f8e0203 */
[----:B------:R-:W-:-:S04]  /*0a20*/  IMAD.HI.U32 R8, R9, R5, RZ ;  /* 0x0000000509087227 */ /* 0x000fc800078e00ff */
[----:B------:R-:W-:Y:S01]  /*0a30*/  IMAD.X R3, RZ, RZ, ~R3, P0 ;  /* 0x000000ffff037224 */ /* 0x000fe200000e0e03 */
[----:B------:R-:W-:-:S03]  /*0a40*/  IADD3 R7, P0, PT, RZ, -R14, RZ ;  /* 0x8000000eff077210 */ /* 0x000fc60007f1e0ff */
[----:B------:R-:W-:Y:S01]  /*0a50*/  IMAD.WIDE.U32 R8, P4, R9, R3, R8 ;  /* 0x0000000309087225 */ /* 0x000fe20007880008 */
[----:B------:R-:W-:-:S03]  /*0a60*/  SEL R2, R7, R14, !P1 ;  /* 0x0000000e07027207 */ /* 0x000fc60004800000 */
[C---:B------:R-:W-:Y:S02]  /*0a70*/  IMAD R0, R4.reuse, R3, RZ ;  /* 0x0000000304007224 */ /* 0x040fe400078e02ff */
[----:B------:R-:W-:-:S04]  /*0a80*/  IMAD.HI.U32 R5, P3, R4, R5, R8 ;  /* 0x0000000504057227 */ /* 0x000fc80007860008 */
[----:B------:R-:W-:Y:S01]  /*0a90*/  IMAD.HI.U32 R3, R4, R3, RZ ;  /* 0x0000000304037227 */ /* 0x000fe200078e00ff */
[----:B------:R-:W-:Y:S02]  /*0aa0*/  IADD3 R5, P2, PT, R0, R5, RZ ;  /* 0x0000000500057210 */ /* 0x000fe40007f5e0ff */
[-C--:B------:R-:W-:Y:S01]  /*0ab0*/  IADD3.X R0, PT, PT, RZ, ~R15.reuse, RZ, P0, !PT ;  /* 0x8000000fff007210 */ /* 0x080fe200007fe4ff */
[----:B------:R-:W-:Y:S02]  /*0ac0*/  IMAD.X R3, R3, 0x1, R4, P4 ;  /* 0x0000000103037824 */ /* 0x000fe400020e0604 */
[----:B------:R-:W-:Y:S01]  /*0ad0*/  IMAD.HI.U32 R8, R5, R2, RZ ;  /* 0x0000000205087227 */ /* 0x000fe200078e00ff */
[----:B------:R-:W-:Y:S02]  /*0ae0*/  SEL R0, R0, R15, !P1 ;  /* 0x0000000f00007207 */ /* 0x000fe40004800000 */
[----:B------:R-:W-:Y:S01]  /*0af0*/  IADD3.X R3, PT, PT, RZ, RZ, R3, P2, P3 ;  /* 0x000000ffff037210 */ /* 0x000fe200017e6403 */
[----:B------:R-:W-:-:S02]  /*0b00*/  IMAD.MOV.U32 R9, RZ, RZ, RZ ;  /* 0x000000ffff097224 */ /* 0x000fc400078e00ff */
[----:B------:R-:W-:-:S04]  /*0b10*/  IMAD.WIDE.U32 R4, R5, R0, R8 ;  /* 0x0000000005047225 */ /* 0x000fc800078e0008 */
[C---:B------:R-:W-:Y:S02]  /*0b20*/  IMAD R9, R3.reuse, R0, RZ ;  /* 0x0000000003097224 */ /* 0x040fe400078e02ff */
[----:B------:R-:W-:-:S04]  /*0b30*/  IMAD.HI.U32 R4, P1, R3, R2, R4 ;  /* 0x0000000203047227 */ /* 0x000fc80007820004 */
[----:B------:R-:W-:Y:S01]  /*0b40*/  IMAD.HI.U32 R3, R3, R0, RZ ;  /* 0x0000000003037227 */ /* 0x000fe200078e00ff */
[----:B------:R-:W-:-:S03]  /*0b50*/  IADD3 R9, P0, PT, R9, R4, RZ ;  /* 0x0000000409097210 */ /* 0x000fc60007f1e0ff */
[----:B------:R-:W-:Y:S02]  /*0b60*/  IMAD.X R3, RZ, RZ, R3, P1 ;  /* 0x000000ffff037224 */ /* 0x000fe400008e0603 */
[----:B------:R-:W-:-:S03]  /*0b70*/  IMAD.WIDE.U32 R10, R9, UR26, RZ ;  /* 0x0000001a090a7c25 */ /* 0x000fc6000f8e00ff */
[----:B------:R-:W-:Y:S01]  /*0b80*/  IADD3.X R7, PT, PT, RZ, R3, RZ, P0, !PT ;  /* 0x00000003ff077210 */ /* 0x000fe200007fe4ff */
[----:B------:R-:W-:Y:S01]  /*0b90*/  IMAD R4, R9, UR27, R11 ;  /* 0x0000001b09047c24 */ /* 0x000fe2000f8e020b */
[----:B------:R-:W-:-:S03]  /*0ba0*/  IADD3 R2, P0, PT, -R10, R2, RZ ;  /* 0x000000020a027210 */ /* 0x000fc60007f1e1ff */
[----:B------:R-:W-:Y:S01]  /*0bb0*/  IMAD R3, R7, UR26, R4 ;  /* 0x0000001a07037c24 */ /* 0x000fe2000f8e0204 */
[C---:B------:R-:W-:Y:S02]  /*0bc0*/  ISETP.GE.U32.AND P2, PT, R2.reuse, UR26, PT ;  /* 0x0000001a02007c0c */ /* 0x040fe4000bf46070 */
[----:B------:R-:W-:Y:S01]  /*0bd0*/  IADD3 R5, P1, PT, R2, -UR26, RZ ;  /* 0x8000001a02057c10 */ /* 0x000fe2000ff3e0ff */
[----:B------:R-:W-:Y:S01]  /*0be0*/  IMAD.X R0, R0, 0x1, ~R3, P0 ;  /* 0x0000000100007824 */ /* 0x000fe200000e0e03 */
[----:B------:R-:W-:-:S04]  /*0bf0*/  IADD3 R4, P0, PT, R9, 0x1, RZ ;  /* 0x0000000109047810 */ /* 0x000fc80007f1e0ff */
[C---:B------:R-:W-:Y:S02]  /*0c00*/  ISETP.GE.U32.AND.EX P2, PT, R0.reuse, UR27, PT, P2 ;  /* 0x0000001b00007c0c */ /* 0x040fe4000bf46120 */
[----:B------:R-:W-:Y:S02]  /*0c10*/  IADD3.X R3, PT, PT, R0, ~UR27, RZ, P1, !PT ;  /* 0x8000001b00037c10 */ /* 0x000fe40008ffe4ff */
[----:B------:R-:W-:Y:S01]  /*0c20*/  SEL R5, R5, R2, P2 ;  /* 0x0000000205057207 */ /* 0x000fe20001000000 */
[----:B------:R-:W-:Y:S01]  /*0c30*/  IMAD.X R2, RZ, RZ, R7, P0 ;  /* 0x000000ffff027224 */ /* 0x000fe200000e0607 */
[----:B------:R-:W-:Y:S02]  /*0c40*/  SEL R4, R4, R9, P2 ;  /* 0x0000000904047207 */ /* 0x000fe40001000000 */
[----:B------:R-:W-:Y:S02]  /*0c50*/  SEL R3, R3, R0, P2 ;  /* 0x0000000003037207 */ /* 0x000fe40001000000 */
[----:B------:R-:W-:-:S02]  /*0c60*/  ISETP.GE.U32.AND P0, PT, R5, UR26, PT ;  /* 0x0000001a05007c0c */ /* 0x000fc4000bf06070 */
[----:B------:R-:W-:Y:S01]  /*0c70*/  SEL R2, R2, R7, P2 ;  /* 0x0000000702027207 */ /* 0x000fe20001000000 */
[----:B------:R-:W-:Y:S01]  /*0c80*/  IMAD.MOV.U32 R7, RZ, RZ, 0x0 ;  /* 0x00000000ff077424 */ /* 0x000fe200078e00ff */
[----:B------:R-:W-:Y:S02]  /*0c90*/  IADD3 R5, P1, PT, R4, 0x1, RZ ;  /* 0x0000000104057810 */ /* 0x000fe40007f3e0ff */
[----:B------:R-:W-:Y:S02]  /*0ca0*/  ISETP.GE.U32.AND.EX P0, PT, R3, UR27, PT, P0 ;  /* 0x0000001b03007c0c */ /* 0x000fe4000bf06100 */
[----:B------:R-:W-:Y:S01]  /*0cb0*/  LOP3.LUT R0, R15, UR23, RZ, 0x3c, !PT ;  /* 0x000000170f007c12 */ /* 0x000fe2000f8e3cff */
[----:B------:R-:W-:Y:S01]  /*0cc0*/  IMAD.X R3, RZ, RZ, R2, P1 ;  /* 0x000000ffff037224 */ /* 0x000fe200008e0602 */
[----:B------:R-:W-:Y:S02]  /*0cd0*/  SEL R5, R5, R4, P0 ;  /* 0x0000000405057207 */ /* 0x000fe40000000000 */
[----:B------:R-:W-:-:S02]  /*0ce0*/  ISETP.GE.AND P2, PT, R0, RZ, PT ;  /* 0x000000ff0000720c */ /* 0x000fc40003f46270 */
[----:B------:R-:W-:Y:S02]  /*0cf0*/  SEL R3, R3, R2, P0 ;  /* 0x0000000203037207 */ /* 0x000fe40000000000 */
[----:B------:R-:W-:Y:S02]  /*0d00*/  IADD3 R2, P1, PT, RZ, -R5, RZ ;  /* 0x80000005ff027210 */ /* 0x000fe40007f3e0ff */
[----:B------:R-:W-:Y:S02]  /*0d10*/  ISETP.NE.U32.AND P0, PT, RZ, UR20, PT ;  /* 0x00000014ff007c0c */ /* 0x000fe4000bf05070 */
[----:B------:R-:W-:Y:S02]  /*0d20*/  IADD3.X R0, PT, PT, RZ, ~R3, RZ, P1, !PT ;  /* 0x80000003ff007210 */ /* 0x000fe40000ffe4ff */
[----:B------:R-:W-:Y:S02]  /*0d30*/  ISETP.NE.AND.EX P0, PT, RZ, UR23, PT, P0 ;  /* 0x00000017ff007c0c */ /* 0x000fe4000bf05300 */
[----:B------:R-:W-:-:S02]  /*0d40*/  SEL R2, R2, R5, !P2 ;  /* 0x0000000502027207 */ /* 0x000fc40005000000 */
[----:B------:R-:W-:Y:S02]  /*0d50*/  SEL R0, R0, R3, !P2 ;  /* 0x0000000300007207 */ /* 0x000fe40005000000 */
[----:B------:R-:W-:Y:S02]  /*0d60*/  SEL R17, R2, 0xffffffff, P0 ;  /* 0xffffffff02117807 */ /* 0x000fe40000000000 */
[----:B------:R-:W-:Y:S01]  /*0d70*/  SEL R2, R0, 0xffffffff, P0 ;  /* 0xffffffff00027807 */ /* 0x000fe20000000000 */
[----:B------:R-:W-:Y:S06]  /*0d80*/  RET.REL.NODEC R6 `(_ZN7cutlass9reference6device6kernel13TensorForEachI25TensorEpilogueForEachFuncINS_8epilogue6thread14LeftSiLUAndMulINS_6half_tELi8ES8_S8_LNS_15FloatRoundStyleE2EEES8_NS_6layout8RowMajorEELi2ENSD_6ParamsEEEvNS_5CoordIXT0_EilEET1_) ;  /* 0xfffffff0069c7950 */ /* 0x000fec0003c3ffff */
.L_x_6:
[----:B------:R-:W-:-:S00]  /*0d90*/  BRA `(.L_x_6) ;  /* 0xfffffffc00fc7947 */ /* 0x000fc0000383ffff */
[----:B------:R-:W-:-:S00]  /*0da0*/  NOP ;  /* 0x0000000000007918 */ /* 0x000fc00000000000 */
        /* <DEDUP_REMOVED lines=13> */
.L_x_120:


//--------------------- .text._ZN7cutlass9reference6device6kernel13TensorForEachINS1_6detail14TensorReLuFuncINS_6half_tENS_6layout8RowMajorEEELi2ENS9_6ParamsEEEvNS_5CoordIXT0_EilEET1_ --------------------------
	.section	.text._ZN7cutlass9reference6device6kernel13TensorForEachINS1_6detail14TensorReLuFuncINS_6half_tENS_6layout8RowMajorEEELi2ENS9_6ParamsEEEvNS_5CoordIXT0_EilEET1_,"ax",@progbits
	.align	128
        .global         _ZN7cutlass9reference6device6kernel13TensorForEachINS1_6detail14TensorReLuFuncINS_6half_tENS_6layout8RowMajorEEELi2ENS9_6ParamsEEEvNS_5CoordIXT0_EilEET1_
        .type           _ZN7cutlass9reference6device6kernel13TensorForEachINS1_6detail14TensorReLuFuncINS_6half_tENS_6layout8RowMajorEEELi2ENS9_6ParamsEEEvNS_5CoordIXT0_EilEET1_,@function
        .size           _ZN7cutlass9reference6device6kernel13TensorForEachINS1_6detail14TensorReLuFuncINS_6half_tENS_6layout8RowMajorEEELi2ENS9_6ParamsEEEvNS_5CoordIXT0_EilEET1_,(.L_x_121 - _ZN7cutlass9reference6device6kernel13TensorForEachINS1_6detail14TensorReLuFuncINS_6half_tENS_6layout8RowMajorEEELi2ENS9_6ParamsEEEvNS_5CoordIXT0_EilEET1_)
        .other          _ZN7cutlass9reference6device6kernel13TensorForEachINS1_6detail14TensorReLuFuncINS_6half_tENS_6layout8RowMajorEEELi2ENS9_6ParamsEEEvNS_5CoordIXT0_EilEET1_,@"STO_CUDA_ENTRY STV_DEFAULT"
_ZN7cutlass9reference6device6kernel13TensorForEachINS1_6detail14TensorReLuFuncINS_6half_tENS_6layout8RowMajorEEELi2ENS9_6ParamsEEEvNS_5CoordIXT0_EilEET1_:
.text._ZN7cutlass9reference6device6kernel13TensorForEachINS1_6detail14TensorReLuFuncINS_6half_tENS_6layout8RowMajorEEELi2ENS9_6ParamsEEEvNS_5CoordIXT0_EilEET1_:
        /* <DEDUP_REMOVED lines=13> */
[----:B------:R-:W1:Y:S01]  /*00d0*/  LDCU.U16 UR10, c[0x0][0x3a0] ;  /* 0x00007400ff0a77ac */ /* 0x000e620008000400 */
[----:B------:R-:W2:Y:S01]  /*00e0*/  LDCU.64 UR12, c[0x0][0x358] ;  /* 0x00006b00ff0c77ac */ /* 0x000ea20008000a00 */
[----:B------:R-:W3:Y:S01]  /*00f0*/  LDCU UR4, c[0x0][0x384] ;  /* 0x00007080ff0477ac */ /* 0x000ee20008000800 */
[----:B------:R-:W4:Y:S01]  /*0100*/  LDCU UR5, c[0x0][0x380] ;  /* 0x00007000ff0577ac */ /* 0x000f220008000800 */
[----:B0-----:R-:W-:Y:S01]  /*0110*/  IMAD R9, R9, UR6, RZ ;  /* 0x0000000609097c24 */ /* 0x001fe2000f8e02ff */
[----:B------:R-:W-:-:S12]  /*0120*/  USHF.R.S32.HI UR9, URZ, 0x1f, UR9 ;  /* 0x0000001fff097899 */ /* 0x000fd80008011409 */
.L_x_9:
[----:B------:R-:W-:Y:S01]  /*0130*/  LOP3.LUT R0, R7, UR9, RZ, 0xfc, !PT ;  /* 0x0000000907007c12 */ /* 0x000fe2000f8efcff */
[----:B------:R-:W-:Y:S01]  /*0140*/  BSSY.RECONVERGENT B0, `(.L_x_7) ;  /* 0x0000029000007945 */ /* 0x000fe20003800200 */
[----:B------:R-:W-:Y:S02]  /*0150*/  PLOP3.LUT P2, PT, PT, PT, PT, 0x8, 0x80 ;  /* 0x000000000080781c */ /* 0x000fe40003f4e170 */
[----:B------:R-:W-:Y:S02]  /*0160*/  ISETP.NE.U32.AND P3, PT, R0, RZ, PT ;  /* 0x000000ff0000720c */ /* 0x000fe40003f65070 */
[----:B------:R-:W-:Y:S11]  /*0170*/  PLOP3.LUT P1, PT, PT, PT, PT, 0x8, 0x80 ;  /* 0x000000000080781c */ /* 0x000ff60003f2e170 */
[----:B------:R-:W-:Y:S01]  /*0180*/  @!P3 IMAD.MOV.U32 R11, RZ, RZ, RZ ;  /* 0x000000ffff0bb224 */ /* 0x000fe200078e00ff */
[----:B0-----:R-:W0:Y:S02]  /*0190*/  @!P3 LDC R3, c[0x0][0x384] ;  /* 0x0000e100ff03bb82 */ /* 0x001e240000000800 */
[----:B0-----:R-:W0:Y:S01]  /*01a0*/  @!P3 I2F.U32.RP R2, R3 ;  /* 0x000000030002b306 */ /* 0x001e220000209000 */
[----:B------:R-:W-:Y:S09]  /*01b0*/  @!P3 ISETP.NE.U32.AND P4, PT, R3, RZ, PT ;  /* 0x000000ff0300b20c */ /* 0x000ff20003f85070 */
[----:B0-----:R-:W0:Y:S02]  /*01c0*/  @!P3 MUFU.RCP R0, R2 ;  /* 0x000000020000b308 */ /* 0x001e240000001000 */
[----:B0-----:R-:W-:Y:S08]  /*01d0*/  @!P3 VIADD R4, R0, 0xffffffe ;  /* 0x0ffffffe0004b836 */ /* 0x001ff00000000000 */
[----:B------:R-:W0:Y:S02]  /*01e0*/  @!P3 F2I.FTZ.U32.TRUNC.NTZ R5, R4 ;  /* 0x000000040005b305 */ /* 0x000e24000021f000 */
[CC--:B0-----:R-:W-:Y:S02]  /*01f0*/  @!P3 IMAD R0, R5.reuse, R3.reuse, RZ ;  /* 0x000000030500b224 */ /* 0x0c1fe400078e02ff */
[----:B------:R-:W-:Y:S02]  /*0200*/  @!P3 IMAD.MOV.U32 R4, RZ, RZ, RZ ;  /* 0x000000ffff04b224 */ /* 0x000fe400078e00ff */
[----:B------:R-:W-:Y:S04]  /*0210*/  @!P3 IMAD.MOV R0, RZ, RZ, -R0 ;  /* 0x000000ffff00b224 */ /* 0x000fe800078e0a00 */
[----:B------:R-:W-:Y:S06]  /*0220*/  @!P3 IMAD.HI.U32 R5, R5, R0, R4 ;  /* 0x000000000505b227 */ /* 0x000fec00078e0004 */
[----:B------:R-:W-:Y:S04]  /*0230*/  @!P3 IMAD.HI.U32 R13, R5, R6, RZ ;  /* 0x00000006050db227 */ /* 0x000fe800078e00ff */
        /* <DEDUP_REMOVED lines=17> */
[----:B-1234-:R-:W-:Y:S05]  /*0350*/  CALL.REL.NOINC `($__internal_1_$__cuda_sm20_div_s64) ;  /* 0x0000000000807944 */ /* 0x01efea0003c00000 */
[----:B------:R-:W-:Y:S02]  /*0360*/  IADD3 R0, P0, PT, RZ, -R13, RZ ;  /* 0x8000000dff007210 */ /* 0x000fe40007f1e0ff */
[----:B------:R-:W-:Y:S02]  /*0370*/  MOV R3, UR4 ;  /* 0x0000000400037c02 */ /* 0x000fe40008000f00 */
[----:B------:R-:W-:Y:S03]  /*0380*/  IADD3.X R2, PT, PT, RZ, ~R2, RZ, P0, !PT ;  /* 0x80000002ff027210 */ /* 0x000fe600007fe4ff */
[-C--:B------:R-:W-:Y:S04]  /*0390*/  IMAD.WIDE.U32 R10, R0, R3.reuse, R6 ;  /* 0x00000003000a7225 */ /* 0x080fe800078e0006 */
[----:B------:R-:W-:Y:S04]  /*03a0*/  IMAD R5, R2, R3, RZ ;  /* 0x0000000302057224 */ /* 0x000fe800078e02ff */
[----:B------:R-:W-:Y:S05]  /*03b0*/  IMAD R5, R0, UR9, R5 ;  /* 0x0000000900057c24 */ /* 0x000fea000f8e0205 */
[----:B------:R-:W-:Y:S02]  /*03c0*/  IADD3 R11, PT, PT, R11, R5, RZ ;  /* 0x000000050b0b7210 */ /* 0x000fe40007ffe0ff */
.L_x_8:
[----:B-1234-:R-:W-:Y:S05]  /*03d0*/  BSYNC.RECONVERGENT B0 ;  /* 0x0000000000007941 */ /* 0x01efea0003800200 */
.L_x_7:
[----:B------:R-:W-:Y:S04]  /*03e0*/  ISETP.LT.AND P1, PT, R10, R3, PT ;  /* 0x000000030a00720c */ /* 0x000fe80003f21270 */
[----:B------:R-:W-:Y:S11]  /*03f0*/  ISETP.GE.OR P1, PT, R13, UR5, !P1 ;  /* 0x000000050d007c0c */ /* 0x000ff6000cf26670 */
[----:B------:R-:W-:Y:S02]  /*0400*/  @!UPT UIADD3 URZ, UPT, UPT, URZ, URZ, URZ ;  /* 0x000000fffffff290 */ /* 0x000fe4000fffe0ff */
[----:B------:R-:W0:Y:S01]  /*0410*/  @!P1 LDC.64 R4, c[0x0][0x390] ;  /* 0x0000e400ff049b82 */ /* 0x000e220000000a00 */
[----:B------:R-:W-:Y:S07]  /*0420*/  @!P1 SHF.R.S32.HI R15, RZ, 0x1f, R13 ;  /* 0x0000001fff0f9819 */ /* 0x000fee000001140d */
[----:B------:R-:W1:Y:S01]  /*0430*/  @!P1 LDC.64 R2, c[0x0][0x388] ;  /* 0x0000e200ff029b82 */ /* 0x000e620000000a00 */
[-C--:B0-----:R-:W-:Y:S02]  /*0440*/  @!P1 IMAD R0, R15, R4.reuse, RZ ;  /* 0x000000040f009224 */ /* 0x081fe400078e02ff */
[C---:B------:R-:W-:Y:S04]  /*0450*/  @!P1 IMAD.WIDE.U32 R10, R13.reuse, R4, R10 ;  /* 0x000000040d0a9225 */ /* 0x040fe800078e000a */
[----:B------:R-:W-:Y:S01]  /*0460*/  @!P1 IMAD R0, R13, R5, R0 ;  /* 0x000000050d009224 */ /* 0x000fe200078e0200 */
[C---:B-1----:R-:W-:Y:S03]  /*0470*/  @!P1 LEA R12, P0, R10.reuse, R2, 0x1 ;  /* 0x000000020a0c9211 */ /* 0x042fe600078008ff */
[----:B------:R-:W-:Y:S05]  /*0480*/  @!P1 IMAD.IADD R0, R11, 0x1, R0 ;  /* 0x000000010b009824 */ /* 0x000fea00078e0200 */
[----:B------:R-:W-:Y:S02]  /*0490*/  @!P1 LEA.HI.X R13, R10, R3, R0, 0x1, P0 ;  /* 0x000000030a0d9211 */ /* 0x000fe400000f0c00 */
[----:B------:R-:W0:Y:S03]  /*04a0*/  @!P1 LDC.U16 R0, c[0x0][0x3a0] ;  /* 0x0000e800ff009b82 */ /* 0x000e260000000400 */
[----:B------:R-:W0:Y:S02]  /*04b0*/  @!P1 LDG.E.U16 R3, desc[UR12][R12.64] ;  /* 0x0000000c0c039981 */ /* 0x000e24000c1e1500 */
[----:B0-----:R-:W-:Y:S05]  /*04c0*/  @!P1 HSETP2.GEU.AND P0, PT, R3.H0_H0, R0.H0_H0, PT ;  /* 0x2000000003009234 */ /* 0x001fea0003f0e800 */
[----:B------:R-:W-:Y:S02]  /*04d0*/  @!P1 SEL R5, R3, UR10, P0 ;  /* 0x0000000a03059c07 */ /* 0x000fe40008000000 */
[----:B------:R-:W-:Y:S03]  /*04e0*/  IADD3 R6, P0, PT, R9, R6, RZ ;  /* 0x0000000609067210 */ /* 0x000fe60007f1e0ff */
[----:B------:R0:W-:Y:S02]  /*04f0*/  @!P1 STG.E.U16 desc[UR12][R12.64], R5 ;  /* 0x000000050c009986 */ /* 0x0001e4000c10150c */
[----:B------:R-:W-:Y:S01]  /*0500*/  IMAD.X R7, RZ, RZ, R7, P0 ;  /* 0x000000ffff077224 */ /* 0x000fe200000e0607 */
[----:B------:R-:W-:Y:S04]  /*0510*/  ISETP.GE.U32.AND P0, PT, R6, UR14, PT ;  /* 0x0000000e06007c0c */ /* 0x000fe8000bf06070 */
[----:B------:R-:W-:Y:S11]  /*0520*/  ISETP.GE.AND.EX P0, PT, R7, UR15, PT, P0 ;  /* 0x0000000f07007c0c */ /* 0x000ff6000bf06300 */
[----:B------:R-:W-:Y:S02]  /*0530*/  @!UPT UIADD3 URZ, UPT, UPT, URZ, URZ, URZ ;  /* 0x000000fffffff290 */ /* 0x000fe4000fffe0ff */
[----:B------:R-:W-:Y:S05]  /*0540*/  @!P0 BRA `(.L_x_9) ;  /* 0xfffffff800f88947 */ /* 0x000fea000383ffff */
[----:B------:R-:W-:Y:S05]  /*0550*/  EXIT ;  /* 0x000000000000794d */ /* 0x000fea0003800000 */
        .weak           $__internal_1_$__cuda_sm20_div_s64
        .type           $__internal_1_$__cuda_sm20_div_s64,@function
        .size           $__internal_1_$__cuda_sm20_div_s64,(.L_x_121 - $__internal_1_$__cuda_sm20_div_s64)
$__internal_1_$__cuda_sm20_div_s64:
        /* <DEDUP_REMOVED lines=29> */
[----:B------:R-:W-:-:S03]  /*0730*/  IMAD.HI.U32 R10, R11, R5, RZ ;  /* 0x000000050b0a7227 */ /* 0x000fc600078e00ff */
[----:B------:R-:W-:-:S05]  /*0740*/  IADD3.X R3, PT, PT, RZ, ~R3, RZ, P0, !PT ;  /* 0x80000003ff037210 */ /* 0x000fca00007fe4ff */
[----:B------:R-:W-:Y:S01]  /*0750*/  IMAD.WIDE.U32 R12, P4, R11, R3, R10 ;  /* 0x000000030b0c7225 */ /* 0x000fe2000788000a */
[----:B------:R-:W-:-:S03]  /*0760*/  IADD3 R11, P0, PT, RZ, -R6, RZ ;  /* 0x80000006ff0b7210 */ /* 0x000fc60007f1e0ff */
[C---:B------:R-:W-:Y:S01]  /*0770*/  IMAD R0, R4.reuse, R3, RZ ;  /* 0x0000000304007224 */ /* 0x040fe200078e02ff */
[----:B------:R-:W-:Y:S01]  /*0780*/  SEL R2, R11, R6, !P1 ;  /* 0x000000060b027207 */ /* 0x000fe20004800000 */
[----:B------:R-:W-:-:S04]  /*0790*/  IMAD.HI.U32 R5, P3, R4, R5, R12 ;  /* 0x0000000504057227 */ /* 0x000fc8000786000c */
[----:B------:R-:W-:Y:S01]  /*07a0*/  IMAD.HI.U32 R3, R4, R3, RZ ;  /* 0x0000000304037227 */ /* 0x000fe200078e00ff */
[----:B------:R-:W-:-:S03]  /*07b0*/  IADD3 R5, P2, PT, R0, R5, RZ ;  /* 0x0000000500057210 */ /* 0x000fc60007f5e0ff */
[----:B------:R-:W-:Y:S02]  /*07c0*/  IMAD.X R0, RZ, RZ, ~R7, P0 ;  /* 0x000000ffff007224 */ /* 0x000fe400000e0e07 */
[----:B------:R-:W-:-:S03]  /*07d0*/  IMAD.HI.U32 R10, R5, R2, RZ ;  /* 0x00000002050a7227 */ /* 0x000fc600078e00ff */
[----:B------:R-:W-:Y:S01]  /*07e0*/  SEL R0, R0, R7, !P1 ;  /* 0x0000000700007207 */ /* 0x000fe20004800000 */
[----:B------:R-:W-:Y:S02]  /*07f0*/  IMAD.X R3, R3, 0x1, R4, P4 ;  /* 0x0000000103037824 */ /* 0x000fe400020e0604 */
[----:B------:R-:W-:-:S03]  /*0800*/  IMAD.MOV.U32 R11, RZ, RZ, RZ ;  /* 0x000000ffff0b7224 */ /* 0x000fc600078e00ff */
[----:B------:R-:W-:Y:S01]  /*0810*/  IADD3.X R3, PT, PT, RZ, RZ, R3, P2, P3 ;  /* 0x000000ffff037210 */ /* 0x000fe200017e6403 */
[----:B------:R-:W-:-:S04]  /*0820*/  IMAD.WIDE.U32 R4, R5, R0, R10 ;  /* 0x0000000005047225 */ /* 0x000fc800078e000a */
[C---:B------:R-:W-:Y:S02]  /*0830*/  IMAD R11, R3.reuse, R0, RZ ;  /* 0x00000000030b7224 */ /* 0x040fe400078e02ff */
[----:B------:R-:W-:-:S04]  /*0840*/  IMAD.HI.U32 R4, P1, R3, R2, R4 ;  /* 0x0000000203047227 */ /* 0x000fc80007820004 */
[----:B------:R-:W-:Y:S01]  /*0850*/  IMAD.HI.U32 R3, R3, R0, RZ ;  /* 0x0000000003037227 */ /* 0x000fe200078e00ff */
[----:B------:R-:W-:-:S04]  /*0860*/  IADD3 R11, P0, PT, R11, R4, RZ ;  /* 0x000000040b0b7210 */ /* 0x000fc80007f1e0ff */
[----:B------:R-:W-:Y:S01]  /*0870*/  IADD3.X R3, PT, PT, R3, RZ, RZ, P1, !PT ;  /* 0x000000ff03037210 */ /* 0x000fe20000ffe4ff */
[----:B------:R-:W-:-:S04]  /*0880*/  IMAD.WIDE.U32 R4, R11, UR16, RZ ;  /* 0x000000100b047c25 */ /* 0x000fc8000f8e00ff */
[----:B------:R-:W-:Y:S01]  /*0890*/  IMAD.X R10, RZ, RZ, R3, P0 ;  /* 0x000000ffff0a7224 */ /* 0x000fe200000e0603 */
[----:B------:R-:W-:Y:S01]  /*08a0*/  IADD3 R2, P0, PT, -R4, R2, RZ ;  /* 0x0000000204027210 */ /* 0x000fe20007f1e1ff */
[----:B------:R-:W-:-:S03]  /*08b0*/  IMAD R3, R11, UR17, R5 ;  /* 0x000000110b037c24 */ /* 0x000fc6000f8e0205 */
[----:B------:R-:W-:Y:S01]  /*08c0*/  ISETP.GE.U32.AND P2, PT, R2, UR16, PT ;  /* 0x0000001002007c0c */ /* 0x000fe2000bf46070 */
[----:B------:R-:W-:Y:S01]  /*08d0*/  IMAD R3, R10, UR16, R3 ;  /* 0x000000100a037c24 */ /* 0x000fe2000f8e0203 */
[----:B------:R-:W-:-:S03]  /*08e0*/  IADD3 R5, P1, PT, R2, -UR16, RZ ;  /* 0x8000001002057c10 */ /* 0x000fc6000ff3e0ff */
[----:B------:R-:W-:Y:S01]  /*08f0*/  IMAD.X R0, R0, 0x1, ~R3, P0 ;  /* 0x0000000100007824 */ /* 0x000fe200000e0e03 */
[----:B------:R-:W-:-:S04]  /*0900*/  IADD3 R4, P0, PT, R11, 0x1, RZ ;  /* 0x000000010b047810 */ /* 0x000fc80007f1e0ff */
[C---:B------:R-:W-:Y:S02]  /*0910*/  ISETP.GE.U32.AND.EX P2, PT, R0.reuse, UR17, PT, P2 ;  /* 0x0000001100007c0c */ /* 0x040fe4000bf46120 */
[----:B------:R-:W-:Y:S02]  /*0920*/  IADD3.X R3, PT, PT, R0, ~UR17, RZ, P1, !PT ;  /* 0x8000001100037c10 */ /* 0x000fe40008ffe4ff */
[----:B------:R-:W-:Y:S02]  /*0930*/  SEL R5, R5, R2, P2 ;  /* 0x0000000205057207 */ /* 0x000fe40001000000 */
[----:B------:R-:W-:Y:S02]  /*0940*/  IADD3.X R13, PT, PT, RZ, R10, RZ, P0, !PT ;  /* 0x0000000aff0d7210 */ /* 0x000fe400007fe4ff */
[----:B------:R-:W-:Y:S02]  /*0950*/  SEL R4, R4, R11, P2 ;  /* 0x0000000b04047207 */ /* 0x000fe40001000000 */
[----:B------:R-:W-:-:S02]  /*0960*/  SEL R3, R3, R0, P2 ;  /* 0x0000000003037207 */ /* 0x000fc40001000000 */
[----:B------:R-:W-:Y:S02]  /*0970*/  ISETP.GE.U32.AND P0, PT, R5, UR16, PT ;  /* 0x0000001005007c0c */ /* 0x000fe4000bf06070 */
[----:B------:R-:W-:Y:S02]  /*0980*/  SEL R13, R13, R10, P2 ;  /* 0x0000000a0d0d7207 */ /* 0x000fe40001000000 */
[----:B------:R-:W-:Y:S02]  /*0990*/  IADD3 R5, P1, PT, R4, 0x1, RZ ;  /* 0x0000000104057810 */ /* 0x000fe40007f3e0ff */
[----:B------:R-:W-:Y:S02]  /*09a0*/  ISETP.GE.U32.AND.EX P0, PT, R3, UR17, PT, P0 ;  /* 0x0000001103007c0c */ /* 0x000fe4000bf06100 */
[----:B------:R-:W-:Y:S01]  /*09b0*/  LOP3.LUT R2, R7, UR9, RZ, 0x3c, !PT ;  /* 0x0000000907027c12 */ /* 0x000fe2000f8e3cff */
[----:B------:R-:W-:Y:S01]  /*09c0*/  IMAD.X R0, RZ, RZ, R13, P1 ;  /* 0x000000ffff007224 */ /* 0x000fe200008e060d */
[----:B------:R-:W-:-:S02]  /*09d0*/  SEL R5, R5, R4, P0 ;  /* 0x0000000405057207 */ /* 0x000fc40000000000 */
[----:B------:R-:W-:Y:S02]  /*09e0*/  ISETP.GE.AND P2, PT, R2, RZ, PT ;  /* 0x000000ff0200720c */ /* 0x000fe40003f46270 */
[----:B------:R-:W-:Y:S02]  /*09f0*/  SEL R13, R0, R13, P0 ;  /* 0x0000000d000d7207 */ /* 0x000fe40000000000 */
[-C--:B------:R-:W-:Y:S02]  /*0a00*/  IADD3 R0, P1, PT, RZ, -R5.reuse, RZ ;  /* 0x80000005ff007210 */ /* 0x080fe40007f3e0ff */
[----:B------:R-:W-:Y:S02]  /*0a10*/  ISETP.NE.U32.AND P0, PT, RZ, UR6, PT ;  /* 0x00000006ff007c0c */ /* 0x000fe4000bf05070 */
[----:B------:R-:W-:Y:S01]  /*0a20*/  SEL R0, R0, R5, !P2 ;  /* 0x0000000500007207 */ /* 0x000fe20005000000 */
[----:B------:R-:W-:Y:S01]  /*0a30*/  IMAD.X R2, RZ, RZ, ~R13, P1 ;  /* 0x000000ffff027224 */ /* 0x000fe200008e0e0d */
[----:B------:R-:W-:Y:S01]  /*0a40*/  MOV R4, R8 ;  /* 0x0000000800047202 */ /* 0x000fe20000000f00 */
[----:B------:R-:W-:Y:S01]  /*0a50*/  IMAD.MOV.U32 R5, RZ, RZ, 0x0 ;  /* 0x00000000ff057424 */ /* 0x000fe200078e00ff */
[----:B------:R-:W-:-:S02]  /*0a60*/  ISETP.NE.AND.EX P0, PT, RZ, UR9, PT, P0 ;  /* 0x00000009ff007c0c */ /* 0x000fc4000bf05300 */
[----:B------:R-:W-:Y:S02]  /*0a70*/  SEL R2, R2, R13, !P2 ;  /* 0x0000000d02027207 */ /* 0x000fe40005000000 */
[----:B------:R-:W-:Y:S02]  /*0a80*/  SEL R13, R0, 0xffffffff, P0 ;  /* 0xffffffff000d7807 */ /* 0x000fe40000000000 */
[----:B------:R-:W-:Y:S01]  /*0a90*/  SEL R2, R2, 0xffffffff, P0 ;  /* 0xffffffff02027807 */ /* 0x000fe20000000000 */
[----:B------:R-:W-:Y:S06]  /*0aa0*/  RET.REL.NODEC R4 `(_ZN7cutlass9reference6device6kernel13TensorForEachINS1_6detail14TensorReLuFuncINS_6half_tENS_6layout8RowMajorEEELi2ENS9_6ParamsEEEvNS_5CoordIXT0_EilEET1_) ;  /* 0xfffffff404547950 */ /* 0x000fec0003c3ffff */
.L_x_10:
        /* <DEDUP_REMOVED lines=13> */
.L_x_121:


//--------------------- .text._ZN7cutlass9reference6device6kernel4GemmINS_9TensorRefINS_6half_tENS_6layout8RowMajorEEENS4_IS5_NS6_11ColumnMajorEEES8_S5_S5_NS_11MatrixShapeILi4ELi4EEENS_12multiply_addIS5_S5_S5_EENS_16NumericConverterIS5_S5_LNS_15FloatRoundStyleE2EEEEEvNS_4gemm9GemmCoordET2_T_T0_SK_T1_SN_T3_ --------------------------
	.section	.text._ZN7cutlass9reference6device6kernel4GemmINS_9TensorRefINS_6half_tENS_6layout8RowMajorEEENS4_IS5_NS6_11ColumnMajorEEES8_S5_S5_NS_11MatrixShapeILi4ELi4EEENS_12multiply_addIS5_S5_S5_EENS_16NumericConverterIS5_S5_LNS_15FloatRoundStyleE2EEEEEvNS_4gemm9GemmCoordET2_T_T0_SK_T1_SN_T3_,"ax",@progbits
	.align	128
        .global         _ZN7cutlass9reference6device6kernel4GemmINS_9TensorRefINS_6half_tENS_6layout8RowMajorEEENS4_IS5_NS6_11ColumnMajorEEES8_S5_S5_NS_11MatrixShapeILi4ELi4EEENS_12multiply_addIS5_S5_S5_EENS_16NumericConverterIS5_S5_LNS_15FloatRoundStyleE2EEEEEvNS_4gemm9GemmCoordET2_T_T0_SK_T1_SN_T3_
        .type           _ZN7cutlass9reference6device6kernel4GemmINS_9TensorRefINS_6half_tENS_6layout8RowMajorEEENS4_IS5_NS6_11ColumnMajorEEES8_S5_S5_NS_11MatrixShapeILi4ELi4EEENS_12multiply_addIS5_S5_S5_EENS_16NumericConverterIS5_S5_LNS_15FloatRoundStyleE2EEEEEvNS_4gemm9GemmCoordET2_T_T0_SK_T1_SN_T3_,@function
        .size           _ZN7cutlass9reference6device6kernel4GemmINS_9TensorRefINS_6half_tENS_6layout8RowMajorEEENS4_IS5_NS6_11ColumnMajorEEES8_S5_S5_NS_11MatrixShapeILi4ELi4EEENS_12multiply_addIS5_S5_S5_EENS_16NumericConverterIS5_S5_LNS_15FloatRoundStyleE2EEEEEvNS_4gemm9GemmCoordET2_T_T0_SK_T1_SN_T3_,(.L_x_129 - _ZN7cutlass9reference6device6kernel4GemmINS_9TensorRefINS_6half_tENS_6layout8RowMajorEEENS4_IS5_NS6_11ColumnMajorEEES8_S5_S5_NS_11MatrixShapeILi4ELi4EEENS_12multiply_addIS5_S5_S5_EENS_16NumericConverterIS5_S5_LNS_15FloatRoundStyleE2EEEEEvNS_4gemm9GemmCoordET2_T_T0_SK_T1_SN_T3_)
        .other          _ZN7cutlass9reference6device6kernel4GemmINS_9TensorRefINS_6half_tENS_6layout8RowMajorEEENS4_IS5_NS6_11ColumnMajorEEES8_S5_S5_NS_11MatrixShapeILi4ELi4EEENS_12multiply_addIS5_S5_S5_EENS_16NumericConverterIS5_S5_LNS_15FloatRoundStyleE2EEEEEvNS_4gemm9GemmCoordET2_T_T0_SK_T1_SN_T3_,@"STO_CUDA_ENTRY STV_DEFAULT"
_ZN7cutlass9reference6device6kernel4GemmINS_9TensorRefINS_6half_tENS_6layout8RowMajorEEENS4_IS5_NS6_11ColumnMajorEEES8_S5_S5_NS_11MatrixShapeILi4ELi4EEENS_12multiply_addIS5_S5_S5_EENS_16NumericConverterIS5_S5_LNS_15FloatRoundStyleE2EEEEEvNS_4gemm9GemmCoordET2_T_T0_SK_T1_SN_T3_:
.text._ZN7cutlass9reference6device6kernel4GemmINS_9TensorRefINS_6half_tENS_6layout8RowMajorEEENS4_IS5_NS6_11ColumnMajorEEES8_S5_S5_NS_11MatrixShapeILi4ELi4EEENS_12multiply_addIS5_S5_S5_EENS_16NumericConverterIS5_S5_LNS_15FloatRoundStyleE2EEEEEvNS_4gemm9GemmCoordET2_T_T0_SK_T1_SN_T3_:
[----:B------:R-:W-:Y:S01]  /*0000*/  LDC R1, c[0x0][0x37c] ;  /* 0x0000df00ff017b82 */ /* 0x000fe20000000800 */
[----:B------:R-:W0:Y:S07]  /*0010*/  S2R R14, SR_TID.X ;  /* 0x00000000000e7919 */ /* 0x000e2e0000002100 */
[----:B------:R-:W0:Y:S01]  /*0020*/  S2UR UR5, SR_CTAID.X ;  /* 0x00000000000579c3 */ /* 0x000e220000002500 */
[----:B------:R-:W1:Y:S01]  /*0030*/  LDCU UR4, c[0x0][0x388] ;  /* 0x00007100ff0477ac */ /* 0x000e620008000800 */
[----:B------:R-:W2:Y:S01]  /*0040*/  S2R R11, SR_TID.Y ;  /* 0x00000000000b7919 */ /* 0x000ea20000002200 */
[----:B------:R-:W3:Y:S05]  /*0050*/  LDCU.U16 UR16, c[0x0][0x3d8] ;  /* 0x00007b00ff1077ac */ /* 0x000eea0008000400 */
[----:B------:R-:W0:Y:S01]  /*0060*/  LDC R3, c[0x0][0x360] ;  /* 0x0000d800ff037b82 */ /* 0x000e220000000800 */
[----:B------:R-:W4:Y:S01]  /*0070*/  LDCU.64 UR6, c[0x0][0x358] ;  /* 0x00006b00ff0677ac */ /* 0x000f220008000a00 */
[----:B------:R-:W0:Y:S06]  /*0080*/  LDCU.64 UR8, c[0x0][0x380] ;  /* 0x00007000ff0877ac */ /* 0x000e2c0008000a00 */
[----:B------:R-:W2:Y:S01]  /*0090*/  S2UR UR10, SR_CTAID.Y ;  /* 0x00000000000a79c3 */ /* 0x000ea20000002600 */
[----:B-1----:R-:W-:Y:S01]  /*00a0*/  UISETP.GE.AND UP0, UPT, UR4, 0x1, UPT ;  /* 0x000000010400788c */ /* 0x002fe2000bf06270 */
[----:B---3--:R-:W-:-:S06]  /*00b0*/  IMAD.U32 R8, RZ, RZ, UR16 ;  /* 0x00000010ff087e24 */ /* 0x008fcc000f8e00ff */
[----:B------:R-:W2:Y:S01]  /*00c0*/  LDC R0, c[0x0][0x364] ;  /* 0x0000d900ff007b82 */ /* 0x000ea20000000800 */
[----:B------:R-:W-:Y:S01]  /*00d0*/  IMAD.U32 R13, RZ, RZ, UR16 ;  /* 0x00000010ff0d7e24 */ /* 0x000fe2000f8e00ff */
[----:B------:R-:W-:Y:S01]  /*00e0*/  MOV R7, UR16 ;  /* 0x0000001000077c02 */ /* 0x000fe20008000f00 */
[----:B------:R-:W-:Y:S01]  /*00f0*/  IMAD.U32 R6, RZ, RZ, UR16 ;  /* 0x00000010ff067e24 */ /* 0x000fe2000f8e00ff */
[----:B------:R-:W-:Y:S01]  /*0100*/  MOV R19, UR16 ;  /* 0x0000001000137c02 */ /* 0x000fe20008000f00 */
[----:B------:R-:W-:Y:S01]  /*0110*/  IMAD.U32 R36, RZ, RZ, UR16 ;  /* 0x00000010ff247e24 */ /* 0x000fe2000f8e00ff */
[----:B------:R-:W-:Y:S01]  /*0120*/  MOV R17, UR16 ;  /* 0x0000001000117c02 */ /* 0x000fe20008000f00 */
[----:B------:R-:W-:Y:S01]  /*0130*/  IMAD.U32 R4, RZ, RZ, UR16 ;  /* 0x00000010ff047e24 */ /* 0x000fe2000f8e00ff */
[----:B------:R-:W-:Y:S01]  /*0140*/  MOV R15, UR16 ;  /* 0x00000010000f7c02 */ /* 0x000fe20008000f00 */
[----:B0-----:R-:W-:Y:S01]  /*0150*/  IMAD R14, R3, UR5, R14 ;  /* 0x00000005030e7c24 */ /* 0x001fe2000f8e020e */
[----:B------:R-:W-:Y:S01]  /*0160*/  MOV R3, UR16 ;  /* 0x0000001000037c02 */ /* 0x000fe20008000f00 */
[----:B------:R-:W-:Y:S01]  /*0170*/  IMAD.U32 R38, RZ, RZ, UR16 ;  /* 0x00000010ff267e24 */ /* 0x000fe2000f8e00ff */
[----:B------:R-:W-:Y:S01]  /*0180*/  MOV R40, UR16 ;  /* 0x0000001000287c02 */ /* 0x000fe20008000f00 */
[----:B------:R-:W-:Y:S01]  /*0190*/  IMAD.U32 R37, RZ, RZ, UR16 ;  /* 0x00000010ff257e24 */ /* 0x000fe2000f8e00ff */
[----:B------:R-:W-:Y:S01]  /*01a0*/  MOV R9, UR16 ;  /* 0x0000001000097c02 */ /* 0x000fe20008000f00 */
[----:B------:R-:W-:Y:S01]  /*01b0*/  IMAD.U32 R41, RZ, RZ, UR16 ;  /* 0x00000010ff297e24 */ /* 0x000fe2000f8e00ff */
[----:B------:R-:W-:Y:S01]  /*01c0*/  SHF.L.U32 R14, R14, 0x2, RZ ;  /* 0x000000020e0e7819 */ /* 0x000fe200000006ff */
[----:B------:R-:W-:-:S02]  /*01d0*/  IMAD.U32 R39, RZ, RZ, UR16 ;  /* 0x00000010ff277e24 */ /* 0x000fc4000f8e00ff */
[----:B--2---:R-:W-:-:S04]  /*01e0*/  IMAD R11, R0, UR10, R11 ;  /* 0x0000000a000b7c24 */ /* 0x004fc8000f8e020b */
[----:B------:R-:W-:Y:S01]  /*01f0*/  IMAD.SHL.U32 R20, R11, 0x4, RZ ;  /* 0x000000040b147824 */ /* 0x000fe200078e00ff */
[----:B----4-:R-:W-:Y:S06]  /*0200*/  BRA.U !UP0, `(.L_x_11) ;  /* 0x0000000908587547 */ /* 0x010fec000b800000 */
[----:B------:R-:W0:Y:S01]  /*0210*/  LDCU.128 UR12, c[0x0][0x390] ;  /* 0x00007200ff0c77ac */ /* 0x000e220008000c00 */
[C---:B------:R-:W-:Y:S01]  /*0220*/  IADD3 R4, PT, PT, R14.reuse, 0x3, RZ ;  /* 0x000000030e047810 */ /* 0x040fe20007ffe0ff */
[----:B------:R-:W-:Y:S01]  /*0230*/  VIADD R6, R14, 0x2 ;  /* 0x000000020e067836 */ /* 0x000fe20000000000 */
[----:B------:R-:W-:Y:S01]  /*0240*/  SHF.R.S32.HI R0, RZ, 0x1f, R14 ;  /* 0x0000001fff007819 */ /* 0x000fe2000001140e */
[----:B------:R-:W1:Y:S01]  /*0250*/  LDCU.64 UR10, c[0x0][0x3a8] ;  /* 0x00007500ff0a77ac */ /* 0x000e620008000a00 */
[----:B------:R-:W-:Y:S01]  /*0260*/  SHF.R.S32.HI R2, RZ, 0x1f, R4 ;  /* 0x0000001fff027819 */ /* 0x000fe20000011404 */
[----:B------:R-:W-:Y:S01]  /*0270*/  VIADD R32, R20, 0x1 ;  /* 0x0000000114207836 */ /* 0x000fe20000000000 */
[----:B------:R-:W-:Y:S01]  /*0280*/  IADD3 R12, PT, PT, R14, 0x1, RZ ;  /* 0x000000010e0c7810 */ /* 0x000fe20007ffe0ff */
[----:B------:R-:W2:Y:S01]  /*0290*/  LDCU UR5, c[0x0][0x380] ;  /* 0x00007000ff0577ac */ /* 0x000ea20008000800 */
[----:B------:R-:W-:Y:S01]  /*02a0*/  PRMT R30, RZ, 0x7610, R30 ;  /* 0x00007610ff1e7816 */ /* 0x000fe2000000001e */
[----:B------:R-:W-:Y:S01]  /*02b0*/  IMAD.U32 R19, RZ, RZ, UR16 ;  /* 0x00000010ff137e24 */ /* 0x000fe2000f8e00ff */
[----:B------:R-:W-:Y:S01]  /*02c0*/  MOV R36, UR16 ;  /* 0x0000001000247c02 */ /* 0x000fe20008000f00 */
[----:B------:R-:W-:Y:S01]  /*02d0*/  IMAD.U32 R15, RZ, RZ, UR16 ;  /* 0x00000010ff0f7e24 */ /* 0x000fe2000f8e00ff */
[----:B------:R-:W-:Y:S01]  /*02e0*/  MOV R38, UR16 ;  /* 0x0000001000267c02 */ /* 0x000fe20008000f00 */
[----:B------:R-:W-:Y:S01]  /*02f0*/  IMAD.U32 R40, RZ, RZ, UR16 ;  /* 0x00000010ff287e24 */ /* 0x000fe2000f8e00ff */
[----:B------:R-:W-:Y:S01]  /*0300*/  MOV R37, UR16 ;  /* 0x0000001000257c02 */ /* 0x000fe20008000f00 */
[----:B------:R-:W-:Y:S01]  /*0310*/  UIADD3 UR4, UPT, UPT, URZ, -UR4, URZ ;  /* 0x80000004ff047290 */ /* 0x000fe2000fffe0ff */
[----:B------:R-:W-:Y:S01]  /*0320*/  MOV R41, UR16 ;  /* 0x0000001000297c02 */ /* 0x000fe20008000f00 */
[----:B0-----:R-:W-:Y:S01]  /*0330*/  IMAD R3, R2, UR14, RZ ;  /* 0x0000000e02037c24 */ /* 0x001fe2000f8e02ff */
[----:B------:R-:W-:Y:S01]  /*0340*/  SHF.R.S32.HI R2, RZ, 0x1f, R6 ;  /* 0x0000001fff027819 */ /* 0x000fe20000011406 */
[----:B------:R-:W-:Y:S01]  /*0350*/  IMAD R7, R0, UR14, RZ ;  /* 0x0000000e00077c24 */ /* 0x000fe2000f8e02ff */
[----:B------:R-:W-:Y:S01]  /*0360*/  SHF.R.S32.HI R0, RZ, 0x1f, R12 ;  /* 0x0000001fff007819 */ /* 0x000fe2000001140c */
[----:B------:R-:W-:Y:S01]  /*0370*/  IMAD R27, R4, UR15, R3 ;  /* 0x0000000f041b7c24 */ /* 0x000fe2000f8e0203 */
[----:B------:R-:W-:Y:S01]  /*0380*/  MOV R39, UR16 ;  /* 0x0000001000277c02 */ /* 0x000fe20008000f00 */
[----:B------:R-:W-:Y:S01]  /*0390*/  IMAD R3, R2, UR14, RZ ;  /* 0x0000000e02037c24 */ /* 0x000fe2000f8e02ff */
[----:B------:R-:W-:Y:S01]  /*03a0*/  PRMT R34, RZ, 0x7610, R34 ;  /* 0x00007610ff227816 */ /* 0x000fe20000000022 */
[----:B------:R-:W-:Y:S01]  /*03b0*/  IMAD.WIDE.U32 R4, R4, UR14, RZ ;  /* 0x0000000e04047c25 */ /* 0x000fe2000f8e00ff */
[----:B------:R-:W-:-:S02]  /*03c0*/  PRMT R35, RZ, 0x7610, R35 ;  /* 0x00007610ff237816 */ /* 0x000fc40000000023 */
[----:B------:R-:W-:Y:S01]  /*03d0*/  PRMT R10, RZ, 0x7610, R10 ;  /* 0x00007610ff0a7816 */ /* 0x000fe2000000000a */
[----:B------:R-:W-:Y:S01]  /*03e0*/  IMAD.WIDE.U32 R16, R14, UR14, RZ ;  /* 0x0000000e0e107c25 */ /* 0x000fe2000f8e00ff */
[----:B------:R-:W-:Y:S02]  /*03f0*/  LEA R18, P0, R4, UR12, 0x1 ;  /* 0x0000000c04127c11 */ /* 0x000fe4000f8008ff */
[----:B------:R-:W-:Y:S01]  /*0400*/  IADD3 R27, PT, PT, R5, R27, RZ ;  /* 0x0000001b051b7210 */ /* 0x000fe20007ffe0ff */
[----:B------:R-:W-:Y:S01]  /*0410*/  IMAD R13, R14, UR15, R7 ;  /* 0x0000000f0e0d7c24 */ /* 0x000fe2000f8e0207 */
[----:B------:R-:W-:Y:S01]  /*0420*/  LEA R2, P1, R16, UR12, 0x1 ;  /* 0x0000000c10027c11 */ /* 0x000fe2000f8208ff */
[----:B------:R-:W-:Y:S01]  /*0430*/  IMAD R9, R0, UR14, RZ ;  /* 0x0000000e00097c24 */ /* 0x000fe2000f8e02ff */
[----:B------:R-:W-:Y:S01]  /*0440*/  LEA.HI.X R27, R4, UR13, R27, 0x1, P0 ;  /* 0x0000000d041b7c11 */ /* 0x000fe200080f0c1b */
[----:B------:R-:W-:Y:S01]  /*0450*/  IMAD R29, R6, UR15, R3 ;  /* 0x0000000f061d7c24 */ /* 0x000fe2000f8e0203 */
[----:B------:R-:W-:Y:S01]  /*0460*/  MOV R4, UR16 ;  /* 0x0000001000047c02 */ /* 0x000fe20008000f00 */
[----:B------:R-:W-:Y:S01]  /*0470*/  IMAD.IADD R3, R17, 0x1, R13 ;  /* 0x0000000111037824 */ /* 0x000fe200078e020d */
[----:B------:R-:W-:Y:S01]  /*0480*/  PRMT R0, RZ, 0x7610, R0 ;  /* 0x00007610ff007816 */ /* 0x000fe20000000000 */
[----:B------:R-:W-:Y:S01]  /*0490*/  IMAD R9, R12, UR15, R9 ;  /* 0x0000000f0c097c24 */ /* 0x000fe2000f8e0209 */
[----:B------:R-:W-:Y:S01]  /*04a0*/  PRMT R31, RZ, 0x7610, R31 ;  /* 0x00007610ff1f7816 */ /* 0x000fe2000000001f */
[----:B------:R-:W-:Y:S01]  /*04b0*/  IMAD.WIDE.U32 R6, R6, UR14, RZ ;  /* 0x0000000e06067c25 */ /* 0x000fe2000f8e00ff */
[----:B------:R-:W-:-:S03]  /*04c0*/  LEA.HI.X R5, R16, UR13, R3, 0x1, P1 ;  /* 0x0000000d10057c11 */ /* 0x000fc600088f0c03 */
[----:B------:R-:W-:Y:S01]  /*04d0*/  IMAD.WIDE.U32 R12, R12, UR14, RZ ;  /* 0x0000000e0c0c7c25 */ /* 0x000fe2000f8e00ff */
[----:B------:R-:W-:-:S03]  /*04e0*/  LEA R16, P0, R6, UR12, 0x1 ;  /* 0x0000000c06107c11 */ /* 0x000fc6000f8008ff */
[----:B-1----:R-:W-:Y:S01]  /*04f0*/  IMAD.WIDE.U32 R22, R11, UR10, RZ ;  /* 0x0000000a0b167c25 */ /* 0x002fe2000f8e00ff */
[C---:B------:R-:W-:Y:S01]  /*0500*/  LEA R26, P1, R12.reuse, UR12, 0x1 ;  /* 0x0000000c0c1a7c11 */ /* 0x040fe2000f8208ff */
[----:B------:R-:W0:Y:S01]  /*0510*/  LDCU UR12, c[0x0][0x384] ;  /* 0x00007080ff0c77ac */ /* 0x000e220008000800 */
[----:B------:R-:W-:Y:S01]  /*0520*/  IADD3 R33, PT, PT, R13, R9, RZ ;  /* 0x000000090d217210 */ /* 0x000fe20007ffe0ff */
[----:B------:R-:W-:Y:S01]  /*0530*/  IMAD.IADD R29, R7, 0x1, R29 ;  /* 0x00000001071d7824 */ /* 0x000fe200078e021d */
[----:B------:R-:W-:Y:S01]  /*0540*/  MOV R13, UR16 ;  /* 0x00000010000d7c02 */ /* 0x000fe20008000f00 */
[----:B------:R-:W-:Y:S01]  /*0550*/  IMAD R25, R11, UR11, R23 ;  /* 0x0000000b0b197c24 */ /* 0x000fe2000f8e0217 */
[----:B------:R-:W-:Y:S01]  /*0560*/  LEA.HI.X R33, R12, UR13, R33, 0x1, P1 ;  /* 0x0000000d0c217c11 */ /* 0x000fe200088f0c21 */
[----:B------:R-:W-:Y:S01]  /*0570*/  IMAD.U32 R7, RZ, RZ, UR16 ;  /* 0x00000010ff077e24 */ /* 0x000fe2000f8e00ff */
[----:B------:R-:W-:Y:S01]  /*0580*/  LEA.HI.X R29, R6, UR13, R29, 0x1, P0 ;  /* 0x0000000d061d7c11 */ /* 0x000fe200080f0c1d */
[----:B------:R-:W-:Y:S01]  /*0590*/  IMAD.U32 R3, RZ, RZ, UR16 ;  /* 0x00000010ff037e24 */ /* 0x000fe2000f8e00ff */
[----:B------:R-:W-:Y:S01]  /*05a0*/  MOV R6, UR16 ;  /* 0x0000001000067c02 */ /* 0x000fe20008000f00 */
[----:B------:R-:W-:Y:S01]  /*05b0*/  IMAD.U32 R17, RZ, RZ, UR16 ;  /* 0x00000010ff117e24 */ /* 0x000fe2000f8e00ff */
[----:B--2---:R-:W-:Y:S01]  /*05c0*/  ISETP.GE.AND P0, PT, R14, UR5, PT ;  /* 0x000000050e007c0c */ /* 0x004fe2000bf06270 */
[----:B------:R-:W-:Y:S01]  /*05d0*/  IMAD.U32 R9, RZ, RZ, UR16 ;  /* 0x00000010ff097e24 */ /* 0x000fe2000f8e00ff */
[----:B------:R-:W-:Y:S01]  /*05e0*/  PRMT R11, RZ, 0x7610, R11 ;  /* 0x00007610ff0b7816 */ /* 0x000fe2000000000b */
[----:B------:R-:W1:Y:S01]  /*05f0*/  LDCU.64 UR10, c[0x0][0x3a0] ;  /* 0x00007400ff0a77ac */ /* 0x000e620008000a00 */
[----:B------:R-:W-:-:S02]  /*0600*/  PRMT R12, RZ, 0x7610, R12 ;  /* 0x00007610ff0c7816 */ /* 0x000fc4000000000c */
[----:B------:R-:W-:-:S07]  /*0610*/  SHF.L.U64.HI R28, R22, 0x3, R25 ;  /* 0x00000003161c7819 */ /* 0x000fce0000010219 */
.L_x_12:
[----:B------:R-:W-:-:S05]  /*0620*/  VIADD R45, R20, 0x2 ;  /* 0x00000002142d7836 */ /* 0x000fca0000000000 */
[----:B0-----:R-:W-:-:S13]  /*0630*/  ISETP.GE.AND P1, PT, R45, UR12, PT ;  /* 0x0000000c2d007c0c */ /* 0x001fda000bf26270 */
[----:B------:R-:W0:Y:S02]  /*0640*/  @!P1 LDC.64 R24, c[0x0][0x3a8] ;  /* 0x0000ea00ff189b82 */ /* 0x000e240000000a00 */
[----:B0-----:R-:W-:-:S04]  /*0650*/  @!P1 IMAD.WIDE.U32 R42, R45, R24, RZ ;  /* 0x000000182d2a9225 */ /* 0x001fc800078e00ff */
[----:B------:R-:W-:Y:S01]  /*0660*/  @!P1 IMAD R25, R45, R25, R43 ;  /* 0x000000192d199224 */ /* 0x000fe200078e022b */
[----:B-1----:R-:W-:Y:S02]  /*0670*/  @!P1 LEA R44, P2, R42, UR10, 0x1 ;  /* 0x0000000a2a2c9c11 */ /* 0x002fe4000f8408ff */
[----:B------:R-:W-:Y:S02]  /*0680*/  IADD3 R43, PT, PT, R20, 0x3, RZ ;  /* 0x00000003142b7810 */ /* 0x000fe40007ffe0ff */
[----:B------:R-:W-:Y:S02]  /*0690*/  @!P1 LEA.HI.X R45, R42, UR11, R25, 0x1, P2 ;  /* 0x0000000b2a2d9c11 */ /* 0x000fe400090f0c19 */
[----:B------:R-:W-:-:S03]  /*06a0*/  ISETP.GE.AND P2, PT, R43, UR12, PT ;  /* 0x0000000c2b007c0c */ /* 0x000fc6000bf46270 */
[----:B------:R0:W2:Y:S01]  /*06b0*/  @!P1 LDG.E.U16 R34, desc[UR6][R44.64] ;  /* 0x000000062c229981 */ /* 0x0000a2000c1e1500 */
[----:B------:R-:W-:-:S09]  /*06c0*/  ISETP.GE.AND P1, PT, R32, UR12, PT ;  /* 0x0000000c20007c0c */ /* 0x000fd2000bf26270 */
[----:B------:R-:W0:Y:S02]  /*06d0*/  @!P2 LDC.64 R24, c[0x0][0x3a8] ;  /* 0x0000ea00ff18ab82 */ /* 0x000e240000000a00 */
[----:B0-----:R-:W-:-:S04]  /*06e0*/  @!P2 IMAD.WIDE.U32 R44, R43, R24, RZ ;  /* 0x000000182b2ca225 */ /* 0x001fc800078e00ff */
[----:B------:R-:W-:Y:S01]  /*06f0*/  @!P2 IMAD R25, R43, R25, R45 ;  /* 0x000000192b19a224 */ /* 0x000fe200078e022d */
[----:B------:R-:W-:-:S04]  /*0700*/  @!P2 LEA R42, P3, R44, UR10, 0x1 ;  /* 0x0000000a2c2aac11 */ /* 0x000fc8000f8608ff */
[----:B------:R-:W-:Y:S02]  /*0710*/  @!P2 LEA.HI.X R43, R44, UR11, R25, 0x1, P3 ;  /* 0x0000000b2c2bac11 */ /* 0x000fe400098f0c19 */
[----:B------:R-:W0:Y:S03]  /*0720*/  @!P1 LDC.64 R24, c[0x0][0x3a8] ;  /* 0x0000ea00ff189b82 */ /* 0x000e260000000a00 */
[----:B------:R0:W3:Y:S01]  /*0730*/  @!P2 LDG.E.U16 R30, desc[UR6][R42.64] ;  /* 0x000000062a1ea981 */ /* 0x0000e2000c1e1500 */
[----:B------:R-:W-:Y:S01]  /*0740*/  VIADD R44, R14, 0x2 ;  /* 0x000000020e2c7836 */ /* 0x000fe20000000000 */
[----:B------:R-:W-:Y:S01]  /*0750*/  ISETP.GE.AND P4, PT, R20, UR12, PT ;  /* 0x0000000c14007c0c */ /* 0x000fe2000bf86270 */
[----:B0-----:R-:W-:-:S04]  /*0760*/  @!P1 IMAD.WIDE.U32 R42, R32, R24, RZ ;  /* 0x00000018202a9225 */ /* 0x001fc800078e00ff */
[----:B------:R-:W-:Y:S01]  /*0770*/  @!P1 IMAD R25, R32, R25, R43 ;  /* 0x0000001920199224 */ /* 0x000fe200078e022b */
[----:B------:R-:W-:-:S04]  /*0780*/  @!P1 LEA R24, P2, R42, UR10, 0x1 ;  /* 0x0000000a2a189c11 */ /* 0x000fc8000f8408ff */
[----:B------:R-:W-:Y:S02]  /*0790*/  @!P1 LEA.HI.X R25, R42, UR11, R25, 0x1, P2 ;  /* 0x0000000b2a199c11 */ /* 0x000fe400090f0c19 */
[----:B------:R-:W-:Y:S02]  /*07a0*/  ISETP.GE.AND P2, PT, R44, UR5, PT ;  /* 0x000000052c007c0c */ /* 0x000fe4000bf46270 */
[----:B------:R-:W-:Y:S01]  /*07b0*/  IADD3 R44, PT, PT, R14, 0x3, RZ ;  /* 0x000000030e2c7810 */ /* 0x000fe20007ffe0ff */
[----:B------:R0:W4:Y:S03]  /*07c0*/  @!P1 LDG.E.U16 R35, desc[UR6][R24.64] ;  /* 0x0000000618239981 */ /* 0x000126000c1e1500 */
[----:B------:R-:W-:Y:S01]  /*07d0*/  ISETP.GE.AND P3, PT, R44, UR5, PT ;  /* 0x000000052c007c0c */ /* 0x000fe2000bf66270 */
[----:B------:R-:W-:-:S06]  /*07e0*/  VIADD R42, R14, 0x1 ;  /* 0x000000010e2a7836 */ /* 0x000fcc0000000000 */
[----:B0-----:R-:W-:Y:S01]  /*07f0*/  @!P2 IMAD.MOV.U32 R24, RZ, RZ, R16 ;  /* 0x000000ffff18a224 */ /* 0x001fe200078e0010 */
[----:B------:R-:W-:Y:S02]  /*0800*/  @!P2 MOV R25, R29 ;  /* 0x0000001d0019a202 */ /* 0x000fe40000000f00 */
[----:B------:R-:W-:-:S03]  /*0810*/  ISETP.GE.AND P1, PT, R42, UR5, PT ;  /* 0x000000052a007c0c */ /* 0x000fc6000bf26270 */
[----:B------:R0:W5:Y:S02]  /*0820*/  @!P2 LDG.E.U16 R11, desc[UR6][R24.64] ;  /* 0x00000006180ba981 */ /* 0x000164000c1e1500 */
[----:B0-----:R-:W-:Y:S01]  /*0830*/  @!P3 MOV R24, R18 ;  /* 0x000000120018b202 */ /* 0x001fe20000000f00 */
[----:B------:R-:W-:-:S05]  /*0840*/  @!P3 IMAD.MOV.U32 R25, RZ, RZ, R27 ;  /* 0x000000ffff19b224 */ /* 0x000fca00078e001b */
[----:B------:R0:W5:Y:S01]  /*0850*/  @!P3 LDG.E.U16 R0, desc[UR6][R24.64] ;  /* 0x000000061800b981 */ /* 0x000162000c1e1500 */
[----:B------:R-:W-:Y:S02]  /*0860*/  @!P4 LEA R42, P2, R22, UR10, 0x3 ;  /* 0x0000000a162acc11 */ /* 0x000fe4000f8418ff */
[----:B0-----:R-:W-:Y:S01]  /*0870*/  @!P0 MOV R24, R2 ;  /* 0x0000000200188202 */ /* 0x001fe20000000f00 */
[----:B------:R-:W-:-:S05]  /*0880*/  @!P0 IMAD.MOV.U32 R25, RZ, RZ, R5 ;  /* 0x000000ffff198224 */ /* 0x000fca00078e0005 */
[----:B------:R0:W3:Y:S01]  /*0890*/  @!P0 LDG.E.U16 R31, desc[UR6][R24.64] ;  /* 0x00000006181f8981 */ /* 0x0000e2000c1e1500 */
[----:B------:R-:W-:-:S05]  /*08a0*/  @!P4 IADD3.X R43, PT, PT, R28, UR11, RZ, P2, !PT ;  /* 0x0000000b1c2bcc10 */ /* 0x000fca00097fe4ff */
[----:B------:R-:W3:Y:S01]  /*08b0*/  @!P4 LDG.E.U16 R10, desc[UR6][R42.64] ;  /* 0x000000062a0ac981 */ /* 0x000ee2000c1e1500 */
[----:B0-----:R-:W-:Y:S01]  /*08c0*/  @!P1 MOV R24, R26 ;  /* 0x0000001a00189202 */ /* 0x001fe20000000f00 */
[----:B------:R-:W-:-:S05]  /*08d0*/  @!P1 IMAD.MOV.U32 R25, RZ, RZ, R33 ;  /* 0x000000ffff199224 */ /* 0x000fca00078e0021 */
[----:B------:R0:W3:Y:S01]  /*08e0*/  @!P1 LDG.E.U16 R12, desc[UR6][R24.64] ;  /* 0x00000006180c9981 */ /* 0x0000e2000c1e1500 */
[----:B------:R-:W-:Y:S02]  /*08f0*/  UIADD3 UR10, UP0, UPT, UR10, 0x2, URZ ;  /* 0x000000020a0a7890 */ /* 0x000fe4000ff1e0ff */
[----:B------:R-:W-:Y:S01]  /*0900*/  UIADD3 UR4, UPT, UPT, UR4, 0x1, URZ ;  /* 0x0000000104047890 */ /* 0x000fe2000fffe0ff */
[----:B------:R-:W-:Y:S01]  /*0910*/  PRMT R7, R6, 0x5410, R7 ;  /* 0x0000541006077816 */ /* 0x000fe20000000007 */
[----:B------:R-:W-:Y:S01]  /*0920*/  UIADD3.X UR11, UPT, UPT, URZ, UR11, URZ, UP0, !UPT ;  /* 0x0000000bff0b7290 */ /* 0x000fe200087fe4ff */
[----:B------:R-:W-:Y:S01]  /*0930*/  PRMT R9, R39, 0x5410, R9 ;  /* 0x0000541027097816 */ /* 0x000fe20000000009 */
[----:B------:R-:W-:Y:S01]  /*0940*/  UISETP.NE.AND UP0, UPT, UR4, URZ, UPT ;  /* 0x000000ff0400728c */ /* 0x000fe2000bf05270 */
[----:B------:R-:W-:Y:S02]  /*0950*/  PRMT R3, R4, 0x5410, R3 ;  /* 0x0000541004037816 */ /* 0x000fe40000000003 */
[----:B0-----:R-:W-:-:S02]  /*0960*/  PRMT R24, R37, 0x5410, R15 ;  /* 0x0000541025187816 */ /* 0x001fc4000000000f */
[----:B------:R-:W-:Y:S02]  /*0970*/  PRMT R41, R41, 0x5410, R40 ;  /* 0x0000541029297816 */ /* 0x000fe40000000028 */
[----:B------:R-:W-:Y:S02]  /*0980*/  PRMT R38, R38, 0x5410, R17 ;  /* 0x0000541026267816 */ /* 0x000fe40000000011 */
[----:B------:R-:W-:Y:S02]  /*0990*/  PRMT R19, R36, 0x5410, R19 ;  /* 0x0000541024137816 */ /* 0x000fe40000000013 */
[----:B------:R-:W-:Y:S02]  /*09a0*/  PRMT R8, R13, 0x5410, R8 ;  /* 0x000054100d087816 */ /* 0x000fe40000000008 */
[----:B------:R-:W-:Y:S02]  /*09b0*/  IADD3 R18, P1, PT, R18, 0x2, RZ ;  /* 0x0000000212127810 */ /* 0x000fe40007f3e0ff */
[----:B------:R-:W-:-:S02]  /*09c0*/  IADD3 R26, P3, PT, R26, 0x2, RZ ;  /* 0x000000021a1a7810 */ /* 0x000fc40007f7e0ff */
[----:B------:R-:W-:Y:S02]  /*09d0*/  IADD3 R2, P4, PT, R2, 0x2, RZ ;  /* 0x0000000202027810 */ /* 0x000fe40007f9e0ff */
[----:B------:R-:W-:Y:S01]  /*09e0*/  IADD3 R16, P2, PT, R16, 0x2, RZ ;  /* 0x0000000210107810 */ /* 0x000fe20007f5e0ff */
[----:B------:R-:W-:Y:S01]  /*09f0*/  IMAD.X R27, RZ, RZ, R27, P1 ;  /* 0x000000ffff1b7224 */ /* 0x000fe200008e061b */
[----:B------:R-:W-:Y:S01]  /*0a00*/  IADD3.X R5, PT, PT, RZ, R5, RZ, P4, !PT ;  /* 0x00000005ff057210 */ /* 0x000fe200027fe4ff */
[----:B------:R-:W-:Y:S01]  /*0a10*/  IMAD.X R33, RZ, RZ, R33, P3 ;  /* 0x000000ffff217224 */ /* 0x000fe200018e0621 */
[----:B------:R-:W-:Y:S02]  /*0a20*/  IADD3.X R29, PT, PT, RZ, R29, RZ, P2, !PT ;  /* 0x0000001dff1d7210 */ /* 0x000fe400017fe4ff */
[----:B-----5:R-:W-:-:S05]  /*0a30*/  PRMT R15, R11, 0x5410, R0 ;  /* 0x000054100b0f7816 */ /* 0x020fca0000000000 */
[C---:B----4-:R-:W-:Y:S02]  /*0a40*/  HFMA2 R38, R15.reuse, R35.H0_H0, R38 ;  /* 0x200000230f267231 */ /* 0x050fe40000000026 */
[C---:B--2---:R-:W-:Y:S02]  /*0a50*/  HFMA2 R36, R15.reuse, R34.H0_H0, R19 ;  /* 0x200000220f247231 */ /* 0x044fe40000000013 */
[C---:B---3--:R-:W-:Y:S01]  /*0a60*/  HFMA2 R13, R15.reuse, R30.H0_H0, R8 ;  /* 0x2000001e0f0d7231 */ /* 0x048fe20000000008 */
[----:B------:R-:W-:Y:S02]  /*0a70*/  PRMT R17, R38, 0x7632, R17 ;  /* 0x0000763226117816 */ /* 0x000fe40000000011 */
[----:B------:R-:W-:Y:S02]  /*0a80*/  PRMT R19, R36, 0x7632, R19 ;  /* 0x0000763224137816 */ /* 0x000fe40000000013 */
[----:B------:R-:W-:Y:S01]  /*0a90*/  PRMT R8, R13, 0x7632, R8 ;  /* 0x000076320d087816 */ /* 0x000fe20000000008 */
[----:B------:R-:W-:Y:S01]  /*0aa0*/  HFMA2 R41, R15, R10.H0_H0, R41 ;  /* 0x2000000a0f297231 */ /* 0x000fe20000000029 */
[----:B------:R-:W-:-:S05]  /*0ab0*/  PRMT R6, R31, 0x5410, R12 ;  /* 0x000054101f067816 */ /* 0x000fca000000000c */
[C---:B------:R-:W-:Y:S02]  /*0ac0*/  HFMA2 R39, R6.reuse, R10.H0_H0, R9 ;  /* 0x2000000a06277231 */ /* 0x040fe40000000009 */
[C---:B------:R-:W-:Y:S02]  /*0ad0*/  HFMA2 R24, R6.reuse, R35.H0_H0, R24 ;  /* 0x2000002306187231 */ /* 0x040fe40000000018 */
[C---:B------:R-:W-:Y:S02]  /*0ae0*/  HFMA2 R4, R6.reuse, R34.H0_H0, R3 ;  /* 0x2000002206047231 */ /* 0x040fe40000000003 */
[----:B------:R-:W-:Y:S01]  /*0af0*/  HFMA2 R6, R6, R30.H0_H0, R7 ;  /* 0x2000001e06067231 */ /* 0x000fe20000000007 */
[----:B------:R-:W-:Y:S02]  /*0b00*/  PRMT R40, R41, 0x7632, R40 ;  /* 0x0000763229287816 */ /* 0x000fe40000000028 */
[----:B------:R-:W-:Y:S02]  /*0b10*/  PRMT R9, R39, 0x7632, R9 ;  /* 0x0000763227097816 */ /* 0x000fe40000000009 */
[----:B------:R-:W-:-:S02]  /*0b20*/  PRMT R15, R24, 0x7632, R15 ;  /* 0x00007632180f7816 */ /* 0x000fc4000000000f */
[----:B------:R-:W-:Y:S02]  /*0b30*/  PRMT R37, R24, 0x7610, R37 ;  /* 0x0000761018257816 */ /* 0x000fe40000000025 */
[----:B------:R-:W-:Y:S02]  /*0b40*/  PRMT R3, R4, 0x7632, R3 ;  /* 0x0000763204037816 */ /* 0x000fe40000000003 */
[----:B------:R-:W-:Y:S01]  /*0b50*/  PRMT R7, R6, 0x7632, R7 ;  /* 0x0000763206077816 */ /* 0x000fe20000000007 */
[----:B------:R-:W-:Y:S06]  /*0b60*/  BRA.U UP0, `(.L_x_12) ;  /* 0xfffffff900ac7547 */ /* 0x000fec000b83ffff */
.L_x_11:
[C---:B------:R-:W-:Y:S01]  /*0b70*/  ISETP.GE.AND P3, PT, R20.reuse, UR9, PT ;  /* 0x0000000914007c0c */ /* 0x040fe2000bf66270 */
[C---:B------:R-:W-:Y:S01]  /*0b80*/  VIADD R2, R20.reuse, 0x2 ;  /* 0x0000000214027836 */ /* 0x040fe20000000000 */
[----:B------:R-:W-:Y:S01]  /*0b90*/  IADD3 R0, PT, PT, R20, 0x1, RZ ;  /* 0x0000000114007810 */ /* 0x000fe20007ffe0ff */
[----:B------:R-:W-:Y:S01]  /*0ba0*/  BSSY.RECONVERGENT B0, `(.L_x_13) ;  /* 0x0000021000007945 */ /* 0x000fe20003800200 */
[----:B------:R-:W-:Y:S02]  /*0bb0*/  ISETP.GE.OR P4, PT, R14, UR8, P3 ;  /* 0x000000080e007c0c */ /* 0x000fe40009f86670 */
[----:B------:R-:W-:Y:S02]  /*0bc0*/  IADD3 R5, PT, PT, R20, 0x3, RZ ;  /* 0x0000000314057810 */ /* 0x000fe40007ffe0ff */
[----:B------:R-:W-:Y:S02]  /*0bd0*/  ISETP.GE.AND P2, PT, R0, UR9, PT ;  /* 0x0000000900007c0c */ /* 0x000fe4000bf46270 */
[----:B------:R-:W-:Y:S01]  /*0be0*/  ISETP.GE.AND P1, PT, R2, UR9, PT ;  /* 0x0000000902007c0c */ /* 0x000fe2000bf26270 */
[C---:B------:R-:W-:Y:S01]  /*0bf0*/  VIADD R2, R14.reuse, 0x3 ;  /* 0x000000030e027836 */ /* 0x040fe20000000000 */
[----:B------:R-:W-:Y:S01]  /*0c00*/  ISETP.GE.AND P0, PT, R5, UR9, PT ;  /* 0x0000000905007c0c */ /* 0x000fe2000bf06270 */
[C---:B------:R-:W-:Y:S01]  /*0c10*/  VIADD R5, R14.reuse, 0x1 ;  /* 0x000000010e057836 */ /* 0x040fe20000000000 */
[----:B------:R-:W-:-:S03]  /*0c20*/  IADD3 R0, PT, PT, R14, 0x2, RZ ;  /* 0x000000020e007810 */ /* 0x000fc60007ffe0ff */
[----:B------:R-:W-:Y:S08]  /*0c30*/  @P4 BRA `(.L_x_14) ;  /* 0x00000000005c4947 */ /* 0x000ff00003800000 */
[----:B------:R-:W0:Y:S01]  /*0c40*/  LDCU.128 UR12, c[0x0][0x3c0] ;  /* 0x00007800ff0c77ac */ /* 0x000e220008000c00 */
[----:B------:R-:W-:Y:S01]  /*0c50*/  HFMA2 R21, -RZ, RZ, 0, 0 ;  /* 0x00000000ff157431 */ /* 0x000fe200000001ff */
[----:B------:R-:W-:Y:S01]  /*0c60*/  SHF.R.S32.HI R25, RZ, 0x1f, R14 ;  /* 0x0000001fff197819 */ /* 0x000fe2000001140e */
[----:B------:R-:W1:Y:S01]  /*0c70*/  LDCU.64 UR4, c[0x0][0x3b8] ;  /* 0x00007700ff0477ac */ /* 0x000e620008000a00 */
[----:B------:R-:W2:Y:S03]  /*0c80*/  LDCU.64 UR10, c[0x0][0x3d0] ;  /* 0x00007a00ff0a77ac */ /* 0x000ea60008000a00 */
[----:B0-----:R-:W-:Y:S02]  /*0c90*/  IMAD R23, R25, UR12, RZ ;  /* 0x0000000c19177c24 */ /* 0x001fe4000f8e02ff */
[----:B------:R-:W-:-:S04]  /*0ca0*/  IMAD.WIDE.U32 R10, R14, UR12, R20 ;  /* 0x0000000c0e0a7c25 */ /* 0x000fc8000f8e0014 */
[----:B------:R-:W-:Y:S01]  /*0cb0*/  IMAD R23, R14, UR13, R23 ;  /* 0x0000000d0e177c24 */ /* 0x000fe2000f8e0217 */
[----:B-1----:R-:W-:Y:S01]  /*0cc0*/  LEA R22, P4, R10, UR4, 0x1 ;  /* 0x000000040a167c11 */ /* 0x002fe2000f8808ff */
[----:B------:R-:W0:Y:S02]  /*0cd0*/  LDCU.U16 UR4, c[0x0][0x3b0] ;  /* 0x00007600ff0477ac */ /* 0x000e240008000400 */
[----:B------:R-:W-:-:S05]  /*0ce0*/  IMAD.IADD R11, R11, 0x1, R23 ;  /* 0x000000010b0b7824 */ /* 0x000fca00078e0217 */
[----:B------:R-:W-:Y:S01]  /*0cf0*/  LEA.HI.X R23, R10, UR5, R11, 0x1, P4 ;  /* 0x000000050a177c11 */ /* 0x000fe2000a0f0c0b */
[----:B------:R-:W1:Y:S04]  /*0d00*/  LDCU.U16 UR5, c[0x0][0x38c] ;  /* 0x00007180ff0577ac */ /* 0x000e680008000400 */
[----:B------:R-:W0:Y:S01]  /*0d10*/  LDG.E.U16 R22, desc[UR6][R22.64] ;  /* 0x0000000616167981 */ /* 0x000e22000c1e1500 */
[----:B--2---:R-:W-:Y:S02]  /*0d20*/  IMAD R25, R25, UR10, RZ ;  /* 0x0000000a19197c24 */ /* 0x004fe4000f8e02ff */
[----:B------:R-:W-:-:S04]  /*0d30*/  IMAD.WIDE.U32 R10, R14, UR10, R20 ;  /* 0x0000000a0e0a7c25 */ /* 0x000fc8000f8e0014 */
[----:B------:R-:W-:Y:S01]  /*0d40*/  IMAD R25, R14, UR11, R25 ;  /* 0x0000000b0e197c24 */ /* 0x000fe2000f8e0219 */
[----:B------:R-:W-:-:S04]  /*0d50*/  LEA R24, P4, R10, UR14, 0x1 ;  /* 0x0000000e0a187c11 */ /* 0x000fc8000f8808ff */
[----:B------:R-:W-:-:S04]  /*0d60*/  IADD3 R11, PT, PT, R11, R25, RZ ;  /* 0x000000190b0b7210 */ /* 0x000fc80007ffe0ff */
[----:B------:R-:W-:Y:S01]  /*0d70*/  LEA.HI.X R25, R10, UR15, R11, 0x1, P4 ;  /* 0x0000000f0a197c11 */ /* 0x000fe2000a0f0c0b */
[----:B0-----:R-:W-:-:S04]  /*0d80*/  HMUL2 R12, R22.H0_H0, UR4.H0_H0 ;  /* 0x20000004160c7c32 */ /* 0x001fc80008000800 */
[----:B-1----:R-:W-:-:S05]  /*0d90*/  HFMA2 R12, R39.H0_H0, UR5.H0_H0, R12.H0_H0 ;  /* 0x20000005270c7c31 */ /* 0x002fca000804080c */
[----:B------:R0:W-:Y:S02]  /*0da0*/  STG.E.U16 desc[UR6][R24.64], R12 ;  /* 0x0000000c18007986 */ /* 0x0001e4000c101506 */
.L_x_14:
[----:B------:R-:W-:Y:S05]  /*0db0*/  BSYNC.RECONVERGENT B0 ;  /* 0x0000000000007941 */ /* 0x000fea0003800200 */
.L_x_13:
[----:B------:R-:W-:Y:S01]  /*0dc0*/  ISETP.GE.OR P5, PT, R5, UR8, P3 ;  /* 0x0000000805007c0c */ /* 0x000fe20009fa6670 */
[----:B------:R-:W-:Y:S01]  /*0dd0*/  BSSY.RECONVERGENT B0, `(.L_x_15) ;  /* 0x000001d000007945 */ /* 0x000fe20003800200 */
[----:B------:R-:W-:Y:S02]  /*0de0*/  ISETP.GE.OR P4, PT, R0, UR8, P3 ;  /* 0x0000000800007c0c */ /* 0x000fe40009f86670 */
[----:B------:R-:W-:Y:S02]  /*0df0*/  ISETP.GE.OR P3, PT, R2, UR8, P3 ;  /* 0x0000000802007c0c */ /* 0x000fe40009f66670 */
[----:B------:R-:W-:-:S07]  /*0e00*/  ISETP.GE.OR P6, PT, R14, UR8, P2 ;  /* 0x000000080e007c0c */ /* 0x000fce00097c6670 */
[----:B------:R-:W-:Y:S06]  /*0e10*/  @P5 BRA `(.L_x_16) ;  /* 0x0000000000605947 */ /* 0x000fec0003800000 */
[----:B------:R-:W0:Y:S01]  /*0e20*/  LDCU.128 UR12, c[0x0][0x3c0] ;  /* 0x00007800ff0c77ac */ /* 0x000e220008000c00 */
[----:B------:R-:W-:Y:S01]  /*0e30*/  SHF.R.S32.HI R16, RZ, 0x1f, R5 ;  /* 0x0000001fff107819 */ /* 0x000fe20000011405 */
[----:B------:R-:W-:Y:S01]  /*0e40*/  IMAD.MOV.U32 R10, RZ, RZ, R20 ;  /* 0x000000ffff0a7224 */ /* 0x000fe200078e0014 */
[----:B------:R-:W-:Y:S01]  /*0e50*/  MOV R11, RZ ;  /* 0x000000ff000b7202 */ /* 0x000fe20000000f00 */
[----:B------:R-:W1:Y:S01]  /*0e60*/  LDCU.64 UR4, c[0x0][0x3b8] ;  /* 0x00007700ff0477ac */ /* 0x000e620008000a00 */
[----:B------:R-:W2:Y:S01]  /*0e70*/  LDCU.64 UR10, c[0x0][0x3d0] ;  /* 0x00007a00ff0a77ac */ /* 0x000ea20008000a00 */
        /* <DEDUP_REMOVED lines=18> */
.L_x_16:
[----:B------:R-:W-:Y:S05]  /*0fa0*/  BSYNC.RECONVERGENT B0 ;  /* 0x0000000000007941 */ /* 0x000fea0003800200 */
.L_x_15:
[----:B------:R-:W-:Y:S04]  /*0fb0*/  BSSY.RECONVERGENT B0, `(.L_x_17) ;  /* 0x000001a000007945 */ /* 0x000fe80003800200 */
[----:B------:R-:W-:Y:S05]  /*0fc0*/  @P4 BRA `(.L_x_18) ;  /* 0x0000000000604947 */ /* 0x000fea0003800000 */
[----:B------:R-:W2:Y:S01]  /*0fd0*/  LDCU.128 UR12, c[0x0][0x3c0] ;  /* 0x00007800ff0c77ac */ /* 0x000ea20008000c00 */
[----:B------:R-:W-:Y:S01]  /*0fe0*/  HFMA2 R11, -RZ, RZ, 0, 0 ;  /* 0x00000000ff0b7431 */ /* 0x000fe200000001ff */
[----:B01----:R-:W-:Y:S01]  /*0ff0*/  SHF.R.S32.HI R12, RZ, 0x1f, R0 ;  /* 0x0000001fff0c7819 */ /* 0x003fe20000011400 */
[----:B------:R-:W-:Y:S01]  /*1000*/  IMAD.MOV.U32 R10, RZ, RZ, R20 ;  /* 0x000000ffff0a7224 */ /* 0x000fe200078e0014 */
[----:B------:R-:W0:Y:S01]  /*1010*/  LDCU.64 UR4, c[0x0][0x3b8] ;  /* 0x00007700ff0477ac */ /* 0x000e220008000a00 */
[----:B------:R-:W1:Y:S02]  /*1020*/  LDCU.64 UR10, c[0x0][0x3d0] ;  /* 0x00007a00ff0a77ac */ /* 0x000e640008000a00 */
[----:B--2---:R-:W-:Y:S02]  /*1030*/  IMAD R9, R12, UR12, RZ ;  /* 0x0000000c0c097c24 */ /* 0x004fe4000f8e02ff */
[----:B------:R-:W-:-:S04]  /*1040*/  IMAD.WIDE.U32 R22, R0, UR12, R10 ;  /* 0x0000000c00167c25 */ /* 0x000fc8000f8e000a */
[----:B------:R-:W-:Y:S01]  /*1050*/  IMAD R9, R0, UR13, R9 ;  /* 0x0000000d00097c24 */ /* 0x000fe2000f8e0209 */
[----:B0-----:R-:W-:Y:S01]  /*1060*/  LEA R24, P4, R22, UR4, 0x1 ;  /* 0x0000000416187c11 */ /* 0x001fe2000f8808ff */
[----:B------:R-:W0:Y:S02]  /*1070*/  LDCU.U16 UR4, c[0x0][0x3b0] ;  /* 0x00007600ff0477ac */ /* 0x000e240008000400 */
[----:B------:R-:W-:-:S05]  /*1080*/  IMAD.IADD R9, R23, 0x1, R9 ;  /* 0x0000000117097824 */ /* 0x000fca00078e0209 */
[----:B------:R-:W-:Y:S01]  /*1090*/  LEA.HI.X R25, R22, UR5, R9, 0x1, P4 ;  /* 0x0000000516197c11 */ /* 0x000fe2000a0f0c09 */
[----:B------:R-:W2:Y:S04]  /*10a0*/  LDCU.U16 UR5, c[0x0][0x38c] ;  /* 0x00007180ff0577ac */ /* 0x000ea80008000400 */
[----:B------:R-:W0:Y:S01]  /*10b0*/  LDG.E.U16 R24, desc[UR6][R24.64] ;  /* 0x0000000618187981 */ /* 0x000e22000c1e1500 */
[----:B-1----:R-:W-:Y:S02]  /*10c0*/  IMAD R9, R12, UR10, RZ ;  /* 0x0000000a0c097c24 */ /* 0x002fe4000f8e02ff */
[----:B------:R-:W-:-:S04]  /*10d0*/  IMAD.WIDE.U32 R10, R0, UR10, R10 ;  /* 0x0000000a000a7c25 */ /* 0x000fc8000f8e000a */
[----:B------:R-:W-:Y:S01]  /*10e0*/  IMAD R23, R0, UR11, R9 ;  /* 0x0000000b00177c24 */ /* 0x000fe2000f8e0209 */
[----:B------:R-:W-:-:S04]  /*10f0*/  LEA R22, P4, R10, UR14, 0x1 ;  /* 0x0000000e0a167c11 */ /* 0x000fc8000f8808ff */
[----:B------:R-:W-:-:S04]  /*1100*/  IADD3 R11, PT, PT, R11, R23, RZ ;  /* 0x000000170b0b7210 */ /* 0x000fc80007ffe0ff */
[----:B------:R-:W-:Y:S01]  /*1110*/  LEA.HI.X R23, R10, UR15, R11, 0x1, P4 ;  /* 0x0000000f0a177c11 */ /* 0x000fe2000a0f0c0b */
[----:B0-----:R-:W-:-:S04]  /*1120*/  HMUL2 R9, R24.H0_H0, UR4.H0_H0 ;  /* 0x2000000418097c32 */ /* 0x001fc80008000800 */
[----:B--2---:R-:W-:-:S05]  /*1130*/  HFMA2 R9, R41.H0_H0, UR5.H0_H0, R9.H0_H0 ;  /* 0x2000000529097c31 */ /* 0x004fca0008040809 */
[----:B------:R2:W-:Y:S02]  /*1140*/  STG.E.U16 desc[UR6][R22.64], R9 ;  /* 0x0000000916007986 */ /* 0x0005e4000c101506 */
.L_x_18:
[----:B------:R-:W-:Y:S05]  /*1150*/  BSYNC.RECONVERGENT B0 ;  /* 0x0000000000007941 */ /* 0x000fea0003800200 */
.L_x_17:
[----:B------:R-:W-:Y:S04]  /*1160*/  BSSY.RECONVERGENT B0, `(.L_x_19) ;  /* 0x000001a000007945 */ /* 0x000fe80003800200 */
[----:B------:R-:W-:Y:S05]  /*1170*/  @P3 BRA `(.L_x_20) ;  /* 0x0000000000603947 */ /* 0x000fea0003800000 */
[----:B------:R-:W2:Y:S01]  /*1180*/  LDCU.128 UR12, c[0x0][0x3c0] ;  /* 0x00007800ff0c77ac */ /* 0x000ea20008000c00 */
[----:B01----:R-:W-:Y:S01]  /*1190*/  SHF.R.S32.HI R12, RZ, 0x1f, R2 ;  /* 0x0000001fff0c7819 */ /* 0x003fe20000011402 */
[----:B------:R-:W-:Y:S01]  /*11a0*/  IMAD.MOV.U32 R10, RZ, RZ, R20 ;  /* 0x000000ffff0a7224 */ /* 0x000fe200078e0014 */
[----:B------:R-:W-:Y:S01]  /*11b0*/  MOV R11, RZ ;  /* 0x000000ff000b7202 */ /* 0x000fe20000000f00 */
[----:B------:R-:W0:Y:S01]  /*11c0*/  LDCU.64 UR4, c[0x0][0x3b8] ;  /* 0x00007700ff0477ac */ /* 0x000e220008000a00 */
[----:B------:R-:W1:Y:S01]  /*11d0*/  LDCU.64 UR10, c[0x0][0x3d0] ;  /* 0x00007a00ff0a77ac */ /* 0x000e620008000a00 */
        /* <DEDUP_REMOVED lines=18> */
.L_x_20:
[----:B------:R-:W-:Y:S05]  /*1300*/  BSYNC.RECONVERGENT B0 ;  /* 0x0000000000007941 */ /* 0x000fea0003800200 */
.L_x_19:
[----:B------:R-:W-:Y:S04]  /*1310*/  BSSY.RECONVERGENT B0, `(.L_x_21) ;  /* 0x000001a000007945 */ /* 0x000fe80003800200 */
[----:B------:R-:W-:Y:S05]  /*1320*/  @P6 BRA `(.L_x_22) ;  /* 0x0000000000606947 */ /* 0x000fea0003800000 */
[----:B------:R-:W0:Y:S01]  /*1330*/  LDCU.128 UR12, c[0x0][0x3c0] ;  /* 0x00007800ff0c77ac */ /* 0x000e220008000c00 */
[----:B------:R-:W-:Y:S01]  /*1340*/  HFMA2 R11, -RZ, RZ, 0, 0 ;  /* 0x00000000ff0b7431 */ /* 0x000fe200000001ff */
[----:B--23--:R-:W-:Y:S01]  /*1350*/  SHF.R.S32.HI R9, RZ, 0x1f, R14 ;  /* 0x0000001fff097819 */ /* 0x00cfe2000001140e */
[----:B------:R-:W-:Y:S01]  /*1360*/  IMAD.MOV.U32 R10, RZ, RZ, R20 ;  /* 0x000000ffff0a7224 */ /* 0x000fe200078e0014 */
[----:B------:R-:W2:Y:S01]  /*1370*/  LDCU.64 UR4, c[0x0][0x3b8] ;  /* 0x00007700ff0477ac */ /* 0x000ea20008000a00 */
[----:B------:R-:W3:Y:S02]  /*1380*/  LDCU.64 UR10, c[0x0][0x3d0] ;  /* 0x00007a00ff0a77ac */ /* 0x000ee40008000a00 */
[----:B0-----:R-:W-:Y:S02]  /*1390*/  IMAD R25, R9, UR12, RZ ;  /* 0x0000000c09197c24 */ /* 0x001fe4000f8e02ff */
[----:B-1----:R-:W-:-:S04]  /*13a0*/  IMAD.WIDE.U32 R22, R14, UR12, R10 ;  /* 0x0000000c0e167c25 */ /* 0x002fc8000f8e000a */
[----:B------:R-:W-:Y:S01]  /*13b0*/  IMAD R25, R14, UR13, R25 ;  /* 0x0000000d0e197c24 */ /* 0x000fe2000f8e0219 */
[----:B--2---:R-:W-:Y:S01]  /*13c0*/  LEA R24, P3, R22, UR4, 0x1 ;  /* 0x0000000416187c11 */ /* 0x004fe2000f8608ff */
[----:B------:R-:W0:Y:S02]  /*13d0*/  LDCU.U16 UR4, c[0x0][0x3b0] ;  /* 0x00007600ff0477ac */ /* 0x000e240008000400 */
[----:B------:R-:W-:-:S05]  /*13e0*/  IMAD.IADD R25, R23, 0x1, R25 ;  /* 0x0000000117197824 */ /* 0x000fca00078e0219 */
[----:B------:R-:W-:Y:S01]  /*13f0*/  LEA.HI.X R25, R22, UR5, R25, 0x1, P3 ;  /* 0x0000000516197c11 */ /* 0x000fe200098f0c19 */
[----:B------:R-:W1:Y:S04]  /*1400*/  LDCU.U16 UR5, c[0x0][0x38c] ;  /* 0x00007180ff0577ac */ /* 0x000e680008000400 */
[----:B------:R-:W0:Y:S01]  /*1410*/  LDG.E.U16 R24, desc[UR6][R24.64+0x2] ;  /* 0x0000020618187981 */ /* 0x000e22000c1e1500 */
[----:B---3--:R-:W-:Y:S02]  /*1420*/  IMAD R9, R9, UR10, RZ ;  /* 0x0000000a09097c24 */ /* 0x008fe4000f8e02ff */
        /* <DEDUP_REMOVED lines=8> */
.L_x_22:
[----:B------:R-:W-:Y:S05]  /*14b0*/  BSYNC.RECONVERGENT B0 ;  /* 0x0000000000007941 */ /* 0x000fea0003800200 */
.L_x_21:
[C---:B------:R-:W-:Y:S01]  /*14c0*/  ISETP.GE.OR P5, PT, R5.reuse, UR8, P2 ;  /* 0x0000000805007c0c */ /* 0x040fe200097a6670 */
[----:B------:R-:W-:Y:S01]  /*14d0*/  BSSY.RECONVERGENT B0, `(.L_x_23) ;  /* 0x000001e000007945 */ /* 0x000fe20003800200 */
[----:B------:R-:W-:Y:S02]  /*14e0*/  ISETP.GE.OR P4, PT, R0, UR8, P2 ;  /* 0x0000000800007c0c */ /* 0x000fe40009786670 */
[----:B------:R-:W-:Y:S02]  /*14f0*/  ISETP.GE.OR P2, PT, R2, UR8, P2 ;  /* 0x0000000802007c0c */ /* 0x000fe40009746670 */
[----:B------:R-:W-:Y:S02]  /*1500*/  ISETP.GE.OR P6, PT, R14, UR8, P1 ;  /* 0x000000080e007c0c */ /* 0x000fe40008fc6670 */
[----:B------:R-:W-:-:S05]  /*1510*/  ISETP.GE.OR P3, PT, R5, UR8, P1 ;  /* 0x0000000805007c0c */ /* 0x000fca0008f66670 */
[----:B------:R-:W-:Y:S08]  /*1520*/  @P5 BRA `(.L_x_24) ;  /* 0x0000000000605947 */ /* 0x000ff00003800000 */
[----:B------:R-:W0:Y:S01]  /*1530*/  LDCU.128 UR12, c[0x0][0x3c0] ;  /* 0x00007800ff0c77ac */ /* 0x000e220008000c00 */
[----:B--234-:R-:W-:Y:S01]  /*1540*/  SHF.R.S32.HI R9, RZ, 0x1f, R5 ;  /* 0x0000001fff097819 */ /* 0x01cfe20000011405 */
[----:B------:R-:W-:Y:S01]  /*1550*/  IMAD.MOV.U32 R10, RZ, RZ, R20 ;  /* 0x000000ffff0a7224 */ /* 0x000fe200078e0014 */
[----:B------:R-:W-:Y:S01]  /*1560*/  MOV R11, RZ ;  /* 0x000000ff000b7202 */ /* 0x000fe20000000f00 */
[----:B------:R-:W2:Y:S01]  /*1570*/  LDCU.64 UR4, c[0x0][0x3b8] ;  /* 0x00007700ff0477ac */ /* 0x000ea20008000a00 */
[----:B------:R-:W3:Y:S01]  /*1580*/  LDCU.64 UR10, c[0x0][0x3d0] ;  /* 0x00007a00ff0a77ac */ /* 0x000ee20008000a00 */
[----:B01----:R-:W-:Y:S02]  /*1590*/  IMAD R12, R9, UR12, RZ ;  /* 0x0000000c090c7c24 */ /* 0x003fe4000f8e02ff */
[----:B------:R-:W-:-:S04]  /*15a0*/  IMAD.WIDE.U32 R22, R5, UR12, R10 ;  /* 0x0000000c05167c25 */ /* 0x000fc8000f8e000a */
        /* <DEDUP_REMOVED lines=16> */
.L_x_24:
[----:B------:R-:W-:Y:S05]  /*16b0*/  BSYNC.RECONVERGENT B0 ;  /* 0x0000000000007941 */ /* 0x000fea0003800200 */
.L_x_23:
[----:B------:R-:W-:Y:S04]  /*16c0*/  BSSY.RECONVERGENT B0, `(.L_x_25) ;  /* 0x000001a000007945 */ /* 0x000fe80003800200 */
[----:B------:R-:W-:Y:S05]  /*16d0*/  @P4 BRA `(.L_x_26) ;  /* 0x0000000000604947 */ /* 0x000fea0003800000 */
[----:B------:R-:W5:Y:S01]  /*16e0*/  LDCU.128 UR12, c[0x0][0x3c0] ;  /* 0x00007800ff0c77ac */ /* 0x000f620008000c00 */
[----:B------:R-:W-:Y:S01]  /*16f0*/  HFMA2 R11, -RZ, RZ, 0, 0 ;  /* 0x00000000ff0b7431 */ /* 0x000fe200000001ff */
[----:B0-234-:R-:W-:Y:S01]  /*1700*/  SHF.R.S32.HI R9, RZ, 0x1f, R0 ;  /* 0x0000001fff097819 */ /* 0x01dfe20000011400 */
[----:B------:R-:W-:Y:S01]  /*1710*/  IMAD.MOV.U32 R10, RZ, RZ, R20 ;  /* 0x000000ffff0a7224 */ /* 0x000fe200078e0014 */
[----:B------:R-:W0:Y:S01]  /*1720*/  LDCU.64 UR4, c[0x0][0x3b8] ;  /* 0x00007700ff0477ac */ /* 0x000e220008000a00 */
[----:B------:R-:W2:Y:S02]  /*1730*/  LDCU.64 UR10, c[0x0][0x3d0] ;  /* 0x00007a00ff0a77ac */ /* 0x000ea40008000a00 */
[----:B-----5:R-:W-:Y:S02]  /*1740*/  IMAD R15, R9, UR12, RZ ;  /* 0x0000000c090f7c24 */ /* 0x020fe4000f8e02ff */
[----:B-1----:R-:W-:-:S04]  /*1750*/  IMAD.WIDE.U32 R22, R0, UR12, R10 ;  /* 0x0000000c00167c25 */ /* 0x002fc8000f8e000a */
[----:B------:R-:W-:Y:S01]  /*1760*/  IMAD R15, R0, UR13, R15 ;  /* 0x0000000d000f7c24 */ /* 0x000fe2000f8e020f */
[----:B0-----:R-:W-:Y:S01]  /*1770*/  LEA R24, P4, R22, UR4, 0x1 ;  /* 0x0000000416187c11 */ /* 0x001fe2000f8808ff */
        /* <DEDUP_REMOVED lines=14> */
.L_x_26:
[----:B------:R-:W-:Y:S05]  /*1860*/  BSYNC.RECONVERGENT B0 ;  /* 0x0000000000007941 */ /* 0x000fea0003800200 */
.L_x_25:
[----:B------:R-:W-:Y:S04]  /*1870*/  BSSY.RECONVERGENT B0, `(.L_x_27) ;  /* 0x000001a000007945 */ /* 0x000fe80003800200 */
[----:B------:R-:W-:Y:S05]  /*1880*/  @P2 BRA `(.L_x_28) ;  /* 0x0000000000602947 */ /* 0x000fea0003800000 */
[----:B------:R-:W5:Y:S01]  /*1890*/  LDCU.128 UR12, c[0x0][0x3c0] ;  /* 0x00007800ff0c77ac */ /* 0x000f620008000c00 */
[----:B0-234-:R-:W-:Y:S01]  /*18a0*/  SHF.R.S32.HI R9, RZ, 0x1f, R2 ;  /* 0x0000001fff097819 */ /* 0x01dfe20000011402 */
[----:B------:R-:W-:Y:S01]  /*18b0*/  IMAD.MOV.U32 R10, RZ, RZ, R20 ;  /* 0x000000ffff0a7224 */ /* 0x000fe200078e0014 */
[----:B------:R-:W-:Y:S01]  /*18c0*/  MOV R11, RZ ;  /* 0x000000ff000b7202 */ /* 0x000fe20000000f00 */
[----:B------:R-:W0:Y:S01]  /*18d0*/  LDCU.64 UR4, c[0x0][0x3b8] ;  /* 0x00007700ff0477ac */ /* 0x000e220008000a00 */
[----:B------:R-:W2:Y:S01]  /*18e0*/  LDCU.64 UR10, c[0x0][0x3d0] ;  /* 0x00007a00ff0a77ac */ /* 0x000ea20008000a00 */
        /* <DEDUP_REMOVED lines=13> */
[----:B------:R-:W-:Y:S01]  /*19c0*/  IADD3 R15, PT, PT, R11, R15, RZ ;  /* 0x0000000f0b0f7210 */ /* 0x000fe20007ffe0ff */
[----:B0-----:R-:W-:-:S04]  /*19d0*/  HMUL2 R9, R24.H0_H0, UR4.H0_H0 ;  /* 0x2000000418097c32 */ /* 0x001fc80008000800 */
[----:B-1----:R-:W-:Y:S01]  /*19e0*/  HFMA2 R9, R17.H0_H0, UR5.H0_H0, R9.H0_H0 ;  /* 0x2000000511097c31 */ /* 0x002fe20008040809 */
[----:B------:R-:W-:-:S05]  /*19f0*/  LEA.HI.X R17, R10, UR15, R15, 0x1, P2 ;  /* 0x0000000f0a117c11 */ /* 0x000fca00090f0c0f */
[----:B------:R0:W-:Y:S02]  /*1a00*/  STG.E.U16 desc[UR6][R16.64+0x2], R9 ;  /* 0x0000020910007986 */ /* 0x0001e4000c101506 */
.L_x_28:
[----:B------:R-:W-:Y:S05]  /*1a10*/  BSYNC.RECONVERGENT B0 ;  /* 0x0000000000007941 */ /* 0x000fea0003800200 */
.L_x_27:
[----:B------:R-:W-:Y:S04]  /*1a20*/  BSSY.RECONVERGENT B0, `(.L_x_29) ;  /* 0x000001a000007945 */ /* 0x000fe80003800200 */
[----:B------:R-:W-:Y:S05]  /*1a30*/  @P6 BRA `(.L_x_30) ;  /* 0x0000000000606947 */ /* 0x000fea0003800000 */
[----:B------:R-:W5:Y:S01]  /*1a40*/  LDCU.128 UR12, c[0x0][0x3c0] ;  /* 0x00007800ff0c77ac */ /* 0x000f620008000c00 */
[----:B------:R-:W-:Y:S01]  /*1a50*/  HFMA2 R11, -RZ, RZ, 0, 0 ;  /* 0x00000000ff0b7431 */ /* 0x000fe200000001ff */
[----:B0-234-:R-:W-:Y:S01]  /*1a60*/  SHF.R.S32.HI R9, RZ, 0x1f, R14 ;  /* 0x0000001fff097819 */ /* 0x01dfe2000001140e */
[----:B------:R-:W-:Y:S01]  /*1a70*/  IMAD.MOV.U32 R10, RZ, RZ, R20 ;  /* 0x000000ffff0a7224 */ /* 0x000fe200078e0014 */
[----:B------:R-:W1:Y:S01]  /*1a80*/  LDCU.64 UR4, c[0x0][0x3b8] ;  /* 0x00007700ff0477ac */ /* 0x000e620008000a00 */
[----:B------:R-:W0:Y:S02]  /*1a90*/  LDCU.64 UR10, c[0x0][0x3d0] ;  /* 0x00007a00ff0a77ac */ /* 0x000e240008000a00 */
[----:B-----5:R-:W-:Y:S02]  /*1aa0*/  IMAD R15, R9, UR12, RZ ;  /* 0x0000000c090f7c24 */ /* 0x020fe4000f8e02ff */
[----:B------:R-:W-:-:S04]  /*1ab0*/  IMAD.WIDE.U32 R16, R14, UR12, R10 ;  /* 0x0000000c0e107c25 */ /* 0x000fc8000f8e000a */
[----:B------:R-:W-:Y:S01]  /*1ac0*/  IMAD R15, R14, UR13, R15 ;  /* 0x0000000d0e0f7c24 */ /* 0x000fe2000f8e020f */
[----:B-1----:R-:W-:Y:S01]  /*1ad0*/  LEA R22, P2, R16, UR4, 0x1 ;  /* 0x0000000410167c11 */ /* 0x002fe2000f8408ff */
[----:B------:R-:W1:Y:S02]  /*1ae0*/  LDCU.U16 UR4, c[0x0][0x3b0] ;  /* 0x00007600ff0477ac */ /* 0x000e640008000400 */
[----:B------:R-:W-:-:S05]  /*1af0*/  IMAD.IADD R15, R17, 0x1, R15 ;  /* 0x00000001110f7824 */ /* 0x000fca00078e020f */
[----:B------:R-:W-:Y:S01]  /*1b00*/  LEA.HI.X R23, R16, UR5, R15, 0x1, P2 ;  /* 0x0000000510177c11 */ /* 0x000fe200090f0c0f */
[----:B------:R-:W2:Y:S04]  /*1b10*/  LDCU.U16 UR5, c[0x0][0x38c] ;  /* 0x00007180ff0577ac */ /* 0x000ea80008000400 */
[----:B------:R-:W1:Y:S01]  /*1b20*/  LDG.E.U16 R22, desc[UR6][R22.64+0x4] ;  /* 0x0000040616167981 */ /* 0x000e62000c1e1500 */
[----:B0-----:R-:W-:Y:S02]  /*1b30*/  IMAD R9, R9, UR10, RZ ;  /* 0x0000000a09097c24 */ /* 0x001fe4000f8e02ff */
[----:B------:R-:W-:-:S04]  /*1b40*/  IMAD.WIDE.U32 R10, R14, UR10, R10 ;  /* 0x0000000a0e0a7c25 */ /* 0x000fc8000f8e000a */
[----:B------:R-:W-:Y:S01]  /*1b50*/  IMAD R15, R14, UR11, R9 ;  /* 0x0000000b0e0f7c24 */ /* 0x000fe2000f8e0209 */
[----:B------:R-:W-:-:S04]  /*1b60*/  LEA R16, P2, R10, UR14, 0x1 ;  /* 0x0000000e0a107c11 */ /* 0x000fc8000f8408ff */
[----:B------:R-:W-:-:S04]  /*1b70*/  IADD3 R15, PT, PT, R11, R15, RZ ;  /* 0x0000000f0b0f7210 */ /* 0x000fc80007ffe0ff */
[----:B------:R-:W-:Y:S01]  /*1b80*/  LEA.HI.X R17, R10, UR15, R15, 0x1, P2 ;  /* 0x0000000f0a117c11 */ /* 0x000fe200090f0c0f */
[----:B-1----:R-:W-:-:S04]  /*1b90*/  HMUL2 R9, R22.H0_H0, UR4.H0_H0 ;  /* 0x2000000416097c32 */ /* 0x002fc80008000800 */
[----:B--2---:R-:W-:-:S05]  /*1ba0*/  HFMA2 R9, R4.H0_H0, UR5.H0_H0, R9.H0_H0 ;  /* 0x2000000504097c31 */ /* 0x004fca0008040809 */
[----:B------:R0:W-:Y:S02]  /*1bb0*/  STG.E.U16 desc[UR6][R16.64+0x4], R9 ;  /* 0x0000040910007986 */ /* 0x0001e4000c101506 */
.L_x_30:
[----:B------:R-:W-:Y:S05]  /*1bc0*/  BSYNC.RECONVERGENT B0 ;  /* 0x0000000000007941 */ /* 0x000fea0003800200 */
.L_x_29:
[----:B------:R-:W-:Y:S01]  /*1bd0*/  BSSY.RECONVERGENT B0, `(.L_x_31) ;  /* 0x0000020000007945 */ /* 0x000fe20003800200 */
[----:B------:R-:W-:Y:S02]  /*1be0*/  ISETP.GE.OR P2, PT, R0, UR8, P1 ;  /* 0x0000000800007c0c */ /* 0x000fe40008f46670 */
[----:B------:R-:W-:Y:S02]  /*1bf0*/  ISETP.GE.OR P6, PT, R14, UR8, P0 ;  /* 0x000000080e007c0c */ /* 0x000fe400087c6670 */
[----:B------:R-:W-:Y:S02]  /*1c00*/  ISETP.GE.OR P5, PT, R5, UR8, P0 ;  /* 0x0000000805007c0c */ /* 0x000fe400087a6670 */
[----:B------:R-:W-:Y:S02]  /*1c10*/  ISETP.GE.OR P4, PT, R0, UR8, P0 ;  /* 0x0000000800007c0c */ /* 0x000fe40008786670 */
[C---:B------:R-:W-:Y:S02]  /*1c20*/  ISETP.GE.OR P1, PT, R2.reuse, UR8, P1 ;  /* 0x0000000802007c0c */ /* 0x040fe40008f26670 */
[----:B------:R-:W-:Y:S01]  /*1c30*/  ISETP.GE.OR P0, PT, R2, UR8, P0 ;  /* 0x0000000802007c0c */ /* 0x000fe20008706670 */
[----:B------:R-:W-:-:S12]  /*1c40*/  @P3 BRA `(.L_x_32) ;  /* 0x0000000000603947 */ /* 0x000fd80003800000 */
[----:B------:R-:W0:Y:S01]  /*1c50*/  LDCU.128 UR12, c[0x0][0x3c0] ;  /* 0x00007800ff0c77ac */ /* 0x000e220008000c00 */
[----:B------:R-:W-:Y:S01]  /*1c60*/  SHF.R.S32.HI R4, RZ, 0x1f, R5 ;  /* 0x0000001fff047819 */ /* 0x000fe20000011405 */
[----:B------:R-:W-:Y:S01]  /*1c70*/  IMAD.MOV.U32 R10, RZ, RZ, R20 ;  /* 0x000000ffff0a7224 */ /* 0x000fe200078e0014 */
[----:B------:R-:W-:Y:S01]  /*1c80*/  MOV R11, RZ ;  /* 0x000000ff000b7202 */ /* 0x000fe20000000f00 */
[----:B------:R-:W5:Y:S01]  /*1c90*/  LDCU.64 UR4, c[0x0][0x3b8] ;  /* 0x00007700ff0477ac */ /* 0x000f620008000a00 */
[----:B------:R-:W5:Y:S01]  /*1ca0*/  LDCU.64 UR10, c[0x0][0x3d0] ;  /* 0x00007a00ff0a77ac */ /* 0x000f620008000a00 */
[----:B01----:R-:W-:Y:S02]  /*1cb0*/  IMAD R12, R4, UR12, RZ ;  /* 0x0000000c040c7c24 */ /* 0x003fe4000f8e02ff */
[----:B------:R-:W-:-:S04]  /*1cc0*/  IMAD.WIDE.U32 R16, R5, UR12, R10 ;  /* 0x0000000c05107c25 */ /* 0x000fc8000f8e000a */
[----:B--234-:R-:W-:Y:S01]  /*1cd0*/  IMAD R9, R5, UR13, R12 ;  /* 0x0000000d05097c24 */ /* 0x01cfe2000f8e020c */
[----:B-----5:R-:W-:Y:S01]  /*1ce0*/  LEA R22, P3, R16, UR4, 0x1 ;  /* 0x0000000410167c11 */ /* 0x020fe2000f8608ff */
[----:B------:R-:W0:Y:S02]  /*1cf0*/  LDCU.U16 UR4, c[0x0][0x3b0] ;  /* 0x00007600ff0477ac */ /* 0x000e240008000400 */
[----:B------:R-:W-:-:S05]  /*1d00*/  IMAD.IADD R9, R17, 0x1, R9 ;  /* 0x0000000111097824 */ /* 0x000fca00078e0209 */
[----:B------:R-:W-:Y:S01]  /*1d10*/  LEA.HI.X R23, R16, UR5, R9, 0x1, P3 ;  /* 0x0000000510177c11 */ /* 0x000fe200098f0c09 */
[----:B------:R-:W1:Y:S04]  /*1d20*/  LDCU.U16 UR5, c[0x0][0x38c] ;  /* 0x00007180ff0577ac */ /* 0x000e680008000400 */
[----:B------:R-:W0:Y:S01]  /*1d30*/  LDG.E.U16 R22, desc[UR6][R22.64+0x4] ;  /* 0x0000040616167981 */ /* 0x000e22000c1e1500 */
[----:B------:R-:W-:Y:S02]  /*1d40*/  IMAD R4, R4, UR10, RZ ;  /* 0x0000000a04047c24 */ /* 0x000fe4000f8e02ff */
        /* <DEDUP_REMOVED lines=8> */
.L_x_32:
[----:B------:R-:W-:Y:S05]  /*1dd0*/  BSYNC.RECONVERGENT B0 ;  /* 0x0000000000007941 */ /* 0x000fea0003800200 */
.L_x_31:
[----:B------:R-:W-:Y:S04]  /*1de0*/  BSSY.RECONVERGENT B0, `(.L_x_33) ;  /* 0x000001a000007945 */ /* 0x000fe80003800200 */
[----:B------:R-:W-:Y:S05]  /*1df0*/  @P2 BRA `(.L_x_34) ;  /* 0x0000000000602947 */ /* 0x000fea0003800000 */
[----:B------:R-:W0:Y:S01]  /*1e00*/  LDCU.128 UR12, c[0x0][0x3c0] ;  /* 0x00007800ff0c77ac */ /* 0x000e220008000c00 */
[----:B------:R-:W-:Y:S01]  /*1e10*/  HFMA2 R11, -RZ, RZ, 0, 0 ;  /* 0x00000000ff0b7431 */ /* 0x000fe200000001ff */
[----:B------:R-:W-:Y:S01]  /*1e20*/  SHF.R.S32.HI R3, RZ, 0x1f, R0 ;  /* 0x0000001fff037819 */ /* 0x000fe20000011400 */
[----:B------:R-:W-:Y:S01]  /*1e30*/  IMAD.MOV.U32 R10, RZ, RZ, R20 ;  /* 0x000000ffff0a7224 */ /* 0x000fe200078e0014 */
[----:B------:R-:W1:Y:S01]  /*1e40*/  LDCU.64 UR4, c[0x0][0x3b8] ;  /* 0x00007700ff0477ac */ /* 0x000e620008000a00 */
[----:B------:R-:W5:Y:S02]  /*1e50*/  LDCU.64 UR10, c[0x0][0x3d0] ;  /* 0x00007a00ff0a77ac */ /* 0x000f640008000a00 */
[----:B0-234-:R-:W-:Y:S02]  /*1e60*/  IMAD R9, R3, UR12, RZ ;  /* 0x0000000c03097c24 */ /* 0x01dfe4000f8e02ff */
        /* <DEDUP_REMOVED lines=8> */
[----:B-----5:R-:W-:Y:S02]  /*1ef0*/  IMAD R3, R3, UR10, RZ ;  /* 0x0000000a03037c24 */ /* 0x020fe4000f8e02ff */
        /* <DEDUP_REMOVED lines=8> */
.L_x_34:
[----:B------:R-:W-:Y:S05]  /*1f80*/  BSYNC.RECONVERGENT B0 ;  /* 0x0000000000007941 */ /* 0x000fea0003800200 */
.L_x_33:
[----:B------:R-:W-:Y:S04]  /*1f90*/  BSSY.RECONVERGENT B0, `(.L_x_35) ;  /* 0x000001a000007945 */ /* 0x000fe80003800200 */
[----:B------:R-:W-:Y:S05]  /*1fa0*/  @P1 BRA `(.L_x_36) ;  /* 0x0000000000601947 */ /* 0x000fea0003800000 */
[----:B------:R-:W0:Y:S01]  /*1fb0*/  LDCU.128 UR12, c[0x0][0x3c0] ;  /* 0x00007800ff0c77ac */ /* 0x000e220008000c00 */
[----:B------:R-:W-:Y:S01]  /*1fc0*/  SHF.R.S32.HI R3, RZ, 0x1f, R2 ;  /* 0x0000001fff037819 */ /* 0x000fe20000011402 */
[----:B------:R-:W-:Y:S01]  /*1fd0*/  IMAD.MOV.U32 R10, RZ, RZ, R20 ;  /* 0x000000ffff0a7224 */ /* 0x000fe200078e0014 */
[----:B------:R-:W-:Y:S01]  /*1fe0*/  MOV R11, RZ ;  /* 0x000000ff000b7202 */ /* 0x000fe20000000f00 */
[----:B------:R-:W1:Y:S01]  /*1ff0*/  LDCU.64 UR4, c[0x0][0x3b8] ;  /* 0x00007700ff0477ac */ /* 0x000e620008000a00 */
[----:B------:R-:W5:Y:S01]  /*2000*/  LDCU.64 UR10, c[0x0][0x3d0] ;  /* 0x00007a00ff0a77ac */ /* 0x000f620008000a00 */
        /* <DEDUP_REMOVED lines=18> */
.L_x_36:
[----:B------:R-:W-:Y:S05]  /*2130*/  BSYNC.RECONVERGENT B0 ;  /* 0x0000000000007941 */ /* 0x000fea0003800200 */
.L_x_35:
[----:B------:R-:W-:Y:S04]  /*2140*/  BSSY.RECONVERGENT B0, `(.L_x_37) ;  /* 0x000001a000007945 */ /* 0x000fe80003800200 */
[----:B------:R-:W-:Y:S05]  /*2150*/  @P6 BRA `(.L_x_38) ;  /* 0x0000000000606947 */ /* 0x000fea0003800000 */
[----:B------:R-:W2:Y:S01]  /*2160*/  LDCU.128 UR12, c[0x0][0x3c0] ;  /* 0x00007800ff0c77ac */ /* 0x000ea20008000c00 */
[----:B------:R-:W-:Y:S01]  /*2170*/  HFMA2 R11, -RZ, RZ, 0, 0 ;  /* 0x00000000ff0b7431 */ /* 0x000fe200000001ff */
[----:B0-----:R-:W-:Y:S01]  /*2180*/  SHF.R.S32.HI R3, RZ, 0x1f, R14 ;  /* 0x0000001fff037819 */ /* 0x001fe2000001140e */
[----:B------:R-:W-:Y:S01]  /*2190*/  IMAD.MOV.U32 R10, RZ, RZ, R20 ;  /* 0x000000ffff0a7224 */ /* 0x000fe200078e0014 */
[----:B------:R-:W0:Y:S01]  /*21a0*/  LDCU.64 UR4, c[0x0][0x3b8] ;  /* 0x00007700ff0477ac */ /* 0x000e220008000a00 */
[----:B------:R-:W5:Y:S02]  /*21b0*/  LDCU.64 UR10, c[0x0][0x3d0] ;  /* 0x00007a00ff0a77ac */ /* 0x000f640008000a00 */
[----:B--234-:R-:W-:Y:S02]  /*21c0*/  IMAD R9, R3, UR12, RZ ;  /* 0x0000000c03097c24 */ /* 0x01cfe4000f8e02ff */
        /* <DEDUP_REMOVED lines=17> */
.L_x_38:
[----:B------:R-:W-:Y:S05]  /*22e0*/  BSYNC.RECONVERGENT B0 ;  /* 0x0000000000007941 */ /* 0x000fea0003800200 */
.L_x_37:
[----:B------:R-:W-:Y:S04]  /*22f0*/  BSSY.RECONVERGENT B0, `(.L_x_39) ;  /* 0x000001a000007945 */ /* 0x000fe80003800200 */
[----:B------:R-:W-:Y:S05]  /*2300*/  @P5 BRA `(.L_x_40) ;  /* 0x0000000000605947 */ /* 0x000fea0003800000 */
[----:B------:R-:W5:Y:S01]  /*2310*/  LDCU.128 UR12, c[0x0][0x3c0] ;  /* 0x00007800ff0c77ac */ /* 0x000f620008000c00 */
[----:B0-----:R-:W-:Y:S01]  /*2320*/  SHF.R.S32.HI R3, RZ, 0x1f, R5 ;  /* 0x0000001fff037819 */ /* 0x001fe20000011405 */
[----:B------:R-:W-:Y:S01]  /*2330*/  IMAD.MOV.U32 R10, RZ, RZ, R20 ;  /* 0x000000ffff0a7224 */ /* 0x000fe200078e0014 */
[----:B------:R-:W-:Y:S01]  /*2340*/  MOV R11, RZ ;  /* 0x000000ff000b7202 */ /* 0x000fe20000000f00 */
[----:B------:R-:W0:Y:S01]  /*2350*/  LDCU.64 UR4, c[0x0][0x3b8] ;  /* 0x00007700ff0477ac */ /* 0x000e220008000a00 */
[----:B------:R-:W1:Y:S01]  /*2360*/  LDCU.64 UR10, c[0x0][0x3d0] ;  /* 0x00007a00ff0a77ac */ /* 0x000e620008000a00 */
[----:B-----5:R-:W-:Y:S02]  /*2370*/  IMAD R4, R3, UR12, RZ ;  /* 0x0000000c03047c24 */ /* 0x020fe4000f8e02ff */
[----:B------:R-:W-:-:S04]  /*2380*/  IMAD.WIDE.U32 R14, R5, UR12, R10 ;  /* 0x0000000c050e7c25 */ /* 0x000fc8000f8e000a */
[----:B--234-:R-:W-:Y:S01]  /*2390*/  IMAD R9, R5, UR13, R4 ;  /* 0x0000000d05097c24 */ /* 0x01cfe2000f8e0204 */
        /* <DEDUP_REMOVED lines=15> */
.L_x_40:
[----:B------:R-:W-:Y:S05]  /*2490*/  BSYNC.RECONVERGENT B0 ;  /* 0x0000000000007941 */ /* 0x000fea0003800200 */
.L_x_39:
[----:B------:R-:W-:Y:S04]  /*24a0*/  BSSY.RECONVERGENT B0, `(.L_x_41) ;  /* 0x000001a000007945 */ /* 0x000fe80003800200 */
[----:B------:R-:W-:Y:S05]  /*24b0*/  @P4 BRA `(.L_x_42) ;  /* 0x0000000000604947 */ /* 0x000fea0003800000 */
[----:B------:R-:W2:Y:S01]  /*24c0*/  LDCU.128 UR12, c[0x0][0x3c0] ;  /* 0x00007800ff0c77ac */ /* 0x000ea20008000c00 */
[----:B0-----:R-:W-:Y:S01]  /*24d0*/  HFMA2 R5, -RZ, RZ, 0, 0 ;  /* 0x00000000ff057431 */ /* 0x001fe200000001ff */
[----:B------:R-:W-:Y:S01]  /*24e0*/  SHF.R.S32.HI R3, RZ, 0x1f, R0 ;  /* 0x0000001fff037819 */ /* 0x000fe20000011400 */
        /* <DEDUP_REMOVED lines=21> */
.L_x_42:
[----:B------:R-:W-:Y:S05]  /*2640*/  BSYNC.RECONVERGENT B0 ;  /* 0x0000000000007941 */ /* 0x000fea0003800200 */
.L_x_41:
[----:B------:R-:W-:Y:S05]  /*2650*/  @P0 EXIT ;  /* 0x000000000000094d */ /* 0x000fea0003800000 */
[----:B------:R-:W5:Y:S01]  /*2660*/  LDCU.128 UR8, c[0x0][0x3c0] ;  /* 0x00007800ff0877ac */ /* 0x000f620008000c00 */
[----:B0-----:R-:W-:Y:S01]  /*2670*/  SHF.R.S32.HI R0, RZ, 0x1f, R2 ;  /* 0x0000001fff007819 */ /* 0x001fe20000011402 */
[----:B------:R-:W-:Y:S01]  /*2680*/  IMAD.MOV.U32 R21, RZ, RZ, RZ ;  /* 0x000000ffff157224 */ /* 0x000fe200078e00ff */
[----:B------:R-:W0:Y:S03]  /*2690*/  LDCU.64 UR4, c[0x0][0x3b8] ;  /* 0x00007700ff0477ac */ /* 0x000e260008000a00 */
[----:B-----5:R-:W-:Y:S02]  /*26a0*/  IMAD R3, R0, UR8, RZ ;  /* 0x0000000800037c24 */ /* 0x020fe4000f8e02ff */
[----:B------:R-:W-:-:S04]  /*26b0*/  IMAD.WIDE.U32 R4, R2, UR8, R20 ;  /* 0x0000000802047c25 */ /* 0x000fc8000f8e0014 */
[----:B------:R-:W-:Y:S01]  /*26c0*/  IMAD R3, R2, UR9, R3 ;  /* 0x0000000902037c24 */ /* 0x000fe2000f8e0203 */
[C---:B0-----:R-:W-:Y:S01]  /*26d0*/  LEA R6, P0, R4.reuse, UR4, 0x1 ;  /* 0x0000000404067c11 */ /* 0x041fe2000f8008ff */
[----:B------:R-:W0:Y:S03]  /*26e0*/  LDCU.64 UR8, c[0x0][0x3d0] ;  /* 0x00007a00ff0877ac */ /* 0x000e260008000a00 */
[----:B------:R-:W-:Y:S01]  /*26f0*/  IADD3 R3, PT, PT, R5, R3, RZ ;  /* 0x0000000305037210 */ /* 0x000fe20007ffe0ff */
[----:B------:R-:W5:Y:S03]  /*2700*/  LDCU.U16 UR4, c[0x0][0x3b0] ;  /* 0x00007600ff0477ac */ /* 0x000f660008000400 */
[----:B------:R-:W-:Y:S01]  /*2710*/  LEA.HI.X R7, R4, UR5, R3, 0x1, P0 ;  /* 0x0000000504077c11 */ /* 0x000fe200080f0c03 */
[----:B------:R-:W1:Y:S04]  /*2720*/  LDCU.U16 UR5, c[0x0][0x38c] ;  /* 0x00007180ff0577ac */ /* 0x000e680008000400 */
[----:B------:R-:W5:Y:S01]  /*2730*/  LDG.E.U16 R6, desc[UR6][R6.64+0x6] ;  /* 0x0000060606067981 */ /* 0x000f62000c1e1500 */
[----:B0-----:R-:W-:-:S02]  /*2740*/  IMAD R3, R0, UR8, RZ ;  /* 0x0000000800037c24 */ /* 0x001fc4000f8e02ff */
[----:B------:R-:W-:-:S04]  /*2750*/  IMAD.WIDE.U32 R20, R2, UR8, R20 ;  /* 0x0000000802147c25 */ /* 0x000fc8000f8e0014 */
[----:B------:R-:W-:Y:S01]  /*2760*/  IMAD R3, R2, UR9, R3 ;  /* 0x0000000902037c24 */ /* 0x000fe2000f8e0203 */
[----:B------:R-:W-:-:S03]  /*2770*/  LEA R2, P0, R20, UR10, 0x1 ;  /* 0x0000000a14027c11 */ /* 0x000fc6000f8008ff */
[----:B------:R-:W-:-:S05]  /*2780*/  IMAD.IADD R3, R21, 0x1, R3 ;  /* 0x0000000115037824 */ /* 0x000fca00078e0203 */
[----:B------:R-:W-:Y:S01]  /*2790*/  LEA.HI.X R3, R20, UR11, R3, 0x1, P0 ;  /* 0x0000000b14037c11 */ /* 0x000fe200080f0c03 */
[----:B-----5:R-:W-:-:S04]  /*27a0*/  HMUL2 R4, R6.H0_H0, UR4.H0_H0 ;  /* 0x2000000406047c32 */ /* 0x020fc80008000800 */
[----:B-1----:R-:W-:-:S05]  /*27b0*/  HFMA2 R4, R8.H0_H0, UR5.H0_H0, R4.H0_H0 ;  /* 0x2000000508047c31 */ /* 0x002fca0008040804 */
[----:B------:R-:W-:Y:S01]  /*27c0*/  STG.E.U16 desc[UR6][R2.64+0x6], R4 ;  /* 0x0000060402007986 */ /* 0x000fe2000c101506 */
[----:B------:R-:W-:Y:S05]  /*27d0*/  EXIT ;  /* 0x000000000000794d */ /* 0x000fea0003800000 */
.L_x_43:
        /* <DEDUP_REMOVED lines=10> */
.L_x_129:


//--------------------- .text._ZN7cutlass7Kernel2INS_4gemm6kernel20DefaultGemmUniversalINS_6half_tENS_6layout8RowMajorELNS_16ComplexTransformE0ELi1ES4_S6_LS7_0ELi1ES4_S6_S4_NS_4arch11OpClassSimtENS8_4Sm70ENS1_9GemmShapeILi128ELi128ELi8EEENSB_ILi32ELi64ELi8EEENSB_ILi1ELi1ELi1EEENS_8epilogue6thread17LinearCombinationIS4_Li1ES4_S4_LNSG_9ScaleType4KindE0ELNS_15FloatRoundStyleE2ES4_EENS1_11threadblock30GemmIdentityThreadblockSwizzleILi1EEELi2ENS8_13OpMultiplyAddELNS1_23SharedMemoryClearOptionE0ELb0ELb0ELb0ENS5_9NoPermuteESR_SR_vE10SelectBaseISO_vEEEEvNT_6ParamsE --------------------------
	.section	.text._ZN7cutlass7Kernel2INS_4gemm6kernel20DefaultGemmUniversalINS_6half_tENS_6layout8RowMajorELNS_16ComplexTransformE0ELi1ES4_S6_LS7_0ELi1ES4_S6_S4_NS_4arch11OpClassSimtENS8_4Sm70ENS1_9GemmShapeILi128ELi128ELi8EEENSB_ILi32ELi64ELi8EEENSB_ILi1ELi1ELi1EEENS_8epilogue6thread17LinearCombinationIS4_Li1ES4_S4_LNSG_9ScaleType4KindE0ELNS_15FloatRoundStyleE2ES4_EENS1_11threadblock30GemmIdentityThreadblockSwizzleILi1EEELi2ENS8_13OpMultiplyAddELNS1_23SharedMemoryClearOptionE0ELb0ELb0ELb0ENS5_9NoPermuteESR_SR_vE10SelectBaseISO_vEEEEvNT_6ParamsE,"ax",@progbits
	.align	128
.text._ZN7cutlass7Kernel2INS_4gemm6kernel20DefaultGemmUniversalINS_6half_tENS_6layout8RowMajorELNS_16ComplexTransformE0ELi1ES4_S6_LS7_0ELi1ES4_S6_S4_NS_4arch11OpClassSimtENS8_4Sm70ENS1_9GemmShapeILi128ELi128ELi8EEENSB_ILi32ELi64ELi8EEENSB_ILi1ELi1ELi1EEENS_8epilogue6thread17LinearCombinationIS4_Li1ES4_S4_LNSG_9ScaleType4KindE0ELNS_15FloatRoundStyleE2ES4_EENS1_11threadblock30GemmIdentityThreadblockSwizzleILi1EEELi2ENS8_13OpMultiplyAddELNS1_23SharedMemoryClearOptionE0ELb0ELb0ELb0ENS5_9NoPermuteESR_SR_vE10SelectBaseISO_vEEEEvNT_6ParamsE:
        .type           _ZN7cutlass7Kernel2INS_4gemm6kernel20DefaultGemmUniversalINS_6half_tENS_6layout8RowMajorELNS_16ComplexTransformE0ELi1ES4_S6_LS7_0ELi1ES4_S6_S4_NS_4arch11OpClassSimtENS8_4Sm70ENS1_9GemmShapeILi128ELi128ELi8EEENSB_ILi32ELi64ELi8EEENSB_ILi1ELi1ELi1EEENS_8epilogue6thread17LinearCombinationIS4_Li1ES4_S4_LNSG_9ScaleType4KindE0ELNS_15FloatRoundStyleE2ES4_EENS1_11threadblock30GemmIdentityThreadblockSwizzleILi1EEELi2ENS8_13OpMultiplyAddELNS1_23SharedMemoryClearOptionE0ELb0ELb0ELb0ENS5_9NoPermuteESR_SR_vE10SelectBaseISO_vEEEEvNT_6ParamsE,@function
        .size           _ZN7cutlass7Kernel2INS_4gemm6kernel20DefaultGemmUniversalINS_6half_tENS_6layout8RowMajorELNS_16ComplexTransformE0ELi1ES4_S6_LS7_0ELi1ES4_S6_S4_NS_4arch11OpClassSimtENS8_4Sm70ENS1_9GemmShapeILi128ELi128ELi8EEENSB_ILi32ELi64ELi8EEENSB_ILi1ELi1ELi1EEENS_8epilogue6thread17LinearCombinationIS4_Li1ES4_S4_LNSG_9ScaleType4KindE0ELNS_15FloatRoundStyleE2ES4_EENS1_11threadblock30GemmIdentityThreadblockSwizzleILi1EEELi2ENS8_13OpMultiplyAddELNS1_23SharedMemoryClearOptionE0ELb0ELb0ELb0ENS5_9NoPermuteESR_SR_vE10SelectBaseISO_vEEEEvNT_6ParamsE,(.L_x_122 - _ZN7cutlass7Kernel2INS_4gemm6kernel20DefaultGemmUniversalINS_6half_tENS_6layout8RowMajorELNS_16ComplexTransformE0ELi1ES4_S6_LS7_0ELi1ES4_S6_S4_NS_4arch11OpClassSimtENS8_4Sm70ENS1_9GemmShapeILi128ELi128ELi8EEENSB_ILi32ELi64ELi8EEENSB_ILi1ELi1ELi1EEENS_8epilogue6thread17LinearCombinationIS4_Li1ES4_S4_LNSG_9ScaleType4KindE0ELNS_15FloatRoundStyleE2ES4_EENS1_11threadblock30GemmIdentityThreadblockSwizzleILi1EEELi2ENS8_13OpMultiplyAddELNS1_23SharedMemoryClearOptionE0ELb0ELb0ELb0ENS5_9NoPermuteESR_SR_vE10SelectBaseISO_vEEEEvNT_6ParamsE)
        .other          _ZN7cutlass7Kernel2INS_4gemm6kernel20DefaultGemmUniversalINS_6half_tENS_6layout8RowMajorELNS_16ComplexTransformE0ELi1ES4_S6_LS7_0ELi1ES4_S6_S4_NS_4arch11OpClassSimtENS8_4Sm70ENS1_9GemmShapeILi128ELi128ELi8EEENSB_ILi32ELi64ELi8EEENSB_ILi1ELi1ELi1EEENS_8epilogue6thread17LinearCombinationIS4_Li1ES4_S4_LNSG_9ScaleType4KindE0ELNS_15FloatRoundStyleE2ES4_EENS1_11threadblock30GemmIdentityThreadblockSwizzleILi1EEELi2ENS8_13OpMultiplyAddELNS1_23SharedMemoryClearOptionE0ELb0ELb0ELb0ENS5_9NoPermuteESR_SR_vE10SelectBaseISO_vEEEEvNT_6ParamsE,@"STO_CUDA_ENTRY STV_DEFAULT"
_ZN7cutlass7Kernel2INS_4gemm6kernel20DefaultGemmUniversalINS_6half_tENS_6layout8RowMajorELNS_16ComplexTransformE0ELi1ES4_S6_LS7_0ELi1ES4_S6_S4_NS_4arch11OpClassSimtENS8_4Sm70ENS1_9GemmShapeILi128ELi128ELi8EEENSB_ILi32ELi64ELi8EEENSB_ILi1ELi1ELi1EEENS_8epilogue6thread17LinearCombinationIS4_Li1ES4_S4_LNSG_9ScaleType4KindE0ELNS_15FloatRoundStyleE2ES4_EENS1_11threadblock30GemmIdentityThreadblockSwizzleILi1EEELi2ENS8_13OpMultiplyAddELNS1_23SharedMemoryClearOptionE0ELb0ELb0ELb0ENS5_9NoPermuteESR_SR_vE10SelectBaseISO_vEEEEvNT_6ParamsE:
[----:B------:R-:W-:Y:S01]  /*0000*/  LDC R1, c[0x0][0x37c] ;  /* 0x0000df00ff017b82 */ /* 0x000fe20000000800 */
[----:B------:R-:W0:Y:S07]  /*0010*/  S2R R3, SR_CTAID.Y ;  /* 0x0000000000037919 */ /* 0x000e2e0000002600 */
[----:B------:R-:W1:Y:S01]  /*0020*/  LDC R4, c[0x0][0x398] ;  /* 0x0000e600ff047b82 */ /* 0x000e620000000800 */
[----:B------:R-:W-:Y:S01]  /*0030*/  IMAD.MOV.U32 R7, RZ, RZ, -0x1 ;  /* 0xffffffffff077424 */ /* 0x000fe200078e00ff */
[----:B------:R-:W2:Y:S01]  /*0040*/  LDCU UR4, c[0x0][0x390] ;  /* 0x00007200ff0477ac */ /* 0x000ea20008000800 */
[----:B------:R-:W3:Y:S01]  /*0050*/  S2R R5, SR_CTAID.X ;  /* 0x0000000000057919 */ /* 0x000ee20000002500 */
[----:B------:R-:W4:Y:S02]  /*0060*/  LDCU UR10, c[0x0][0x38c] ;  /* 0x00007180ff0a77ac */ /* 0x000f240008000800 */
[----:B-1----:R-:W-:-:S02]  /*0070*/  SHF.L.U32 R2, R7, R4, RZ ;  /* 0x0000000407027219 */ /* 0x002fc400000006ff */
[----:B0-----:R-:W-:Y:S02]  /*0080*/  SHF.L.U32 R0, R3, R4, RZ ;  /* 0x0000000403007219 */ /* 0x001fe400000006ff */
[----:B---3--:R-:W-:Y:S02]  /*0090*/  LOP3.LUT R7, R5, R2, RZ, 0x30, !PT ;  /* 0x0000000205077212 */ /* 0x008fe400078e30ff */
[----:B------:R-:W-:-:S03]  /*00a0*/  SHF.R.U32.HI R4, RZ, R4, R5 ;  /* 0x00000004ff047219 */ /* 0x000fc60000011605 */
[----:B------:R-:W-:-:S05]  /*00b0*/  IMAD.IADD R16, R0, 0x1, R7 ;  /* 0x0000000100107824 */ /* 0x000fca00078e0207 */
[----:B--2---:R-:W-:-:S04]  /*00c0*/  ISETP.GE.AND P0, PT, R16, UR4, PT ;  /* 0x0000000410007c0c */ /* 0x004fc8000bf06270 */
[----:B----4-:R-:W-:-:S13]  /*00d0*/  ISETP.GE.OR P0, PT, R4, UR10, P0 ;  /* 0x0000000a04007c0c */ /* 0x010fda0008706670 */
[----:B------:R-:W-:Y:S05]  /*00e0*/  @P0 EXIT ;  /* 0x000000000000094d */ /* 0x000fea0003800000 */
[----:B------:R-:W0:Y:S01]  /*00f0*/  LDCU UR4, c[0x0][0x39c] ;  /* 0x00007380ff0477ac */ /* 0x000e220008000800 */
[----:B------:R-:W1:Y:S01]  /*0100*/  S2UR UR20, SR_CTAID.Z ;  /* 0x00000000001479c3 */ /* 0x000e620000002700 */
[----:B------:R-:W2:Y:S01]  /*0110*/  LDCU UR5, c[0x0][0x388] ;  /* 0x00007100ff0577ac */ /* 0x000ea20008000800 */
[----:B------:R-:W3:Y:S01]  /*0120*/  LDCU.64 UR6, c[0x0][0x4a0] ;  /* 0x00009400ff0677ac */ /* 0x000ee20008000a00 */
[----:B------:R-:W4:Y:S01]  /*0130*/  LDCU.64 UR12, c[0x0][0x4a8] ;  /* 0x00009500ff0c77ac */ /* 0x000f220008000a00 */
[----:B------:R-:W1:Y:S01]  /*0140*/  LDCU.64 UR8, c[0x0][0x358] ;  /* 0x00006b00ff0877ac */ /* 0x000e620008000a00 */
[----:B0-----:R-:W-:Y:S01]  /*0150*/  UISETP.GT.U32.AND UP0, UPT, UR4, 0x1, UPT ;  /* 0x000000010400788c */ /* 0x001fe2000bf04070 */
[----:B--2---:R-:W-:Y:S02]  /*0160*/  IMAD.U32 R14, RZ, RZ, UR5 ;  /* 0x00000005ff0e7e24 */ /* 0x004fe4000f8e00ff */
[----:B-1----:R-:W-:Y:S02]  /*0170*/  IMAD.U32 R0, RZ, RZ, UR20 ;  /* 0x00000014ff007e24 */ /* 0x002fe4000f8e00ff */
[----:B---3--:R-:W-:-:S02]  /*0180*/  IMAD.U32 R6, RZ, RZ, UR6 ;  /* 0x00000006ff067e24 */ /* 0x008fc4000f8e00ff */
[----:B------:R-:W-:Y:S02]  /*0190*/  IMAD.U32 R7, RZ, RZ, UR7 ;  /* 0x00000007ff077e24 */ /* 0x000fe4000f8e00ff */
[----:B----4-:R-:W-:Y:S02]  /*01a0*/  IMAD.U32 R8, RZ, RZ, UR12 ;  /* 0x0000000cff087e24 */ /* 0x010fe4000f8e00ff */
[----:B------:R-:W-:Y:S01]  /*01b0*/  IMAD.U32 R9, RZ, RZ, UR13 ;  /* 0x0000000dff097e24 */ /* 0x000fe2000f8e00ff */
[----:B------:R-:W-:Y:S06]  /*01c0*/  BRA.U UP0, `(.L_x_44) ;  /* 0x0000000100207547 */ /* 0x000fec000b800000 */
[----:B------:R-:W0:Y:S01]  /*01d0*/  LDC R11, c[0x0][0x394] ;  /* 0x0000e500ff0b7b82 */ /* 0x000e220000000800 */
[----:B------:R-:W-:-:S07]  /*01e0*/  VIADD R2, R0, 0x1 ;  /* 0x0000000100027836 */ /* 0x000fce0000000000 */
[----:B------:R-:W1:Y:S01]  /*01f0*/  LDC R14, c[0x0][0x3a4] ;  /* 0x0000e900ff0e7b82 */ /* 0x000e620000000800 */
[----:B0-----:R-:W-:Y:S01]  /*0200*/  ISETP.GE.AND P0, PT, R2, R11, PT ;  /* 0x0000000b0200720c */ /* 0x001fe20003f06270 */
[----:B-1----:R-:W-:-:S04]  /*0210*/  IMAD R15, R0, R14, RZ ;  /* 0x0000000e000f7224 */ /* 0x002fc800078e02ff */
[----:B------:R-:W-:-:S08]  /*0220*/  IMAD.IADD R14, R15, 0x1, R14 ;  /* 0x000000010f0e7824 */ /* 0x000fd000078e020e */
[----:B------:R-:W0:Y:S01]  /*0230*/  @P0 LDC R14, c[0x0][0x388] ;  /* 0x0000e200ff0e0b82 */ /* 0x000e220000000800 */
[----:B------:R-:W-:Y:S05]  /*0240*/  BRA `(.L_x_45) ;  /* 0x0000000000607947 */ /* 0x000fea0003800000 */
.L_x_44:
[----:B------:R-:W-:Y:S01]  /*0250*/  UISETP.NE.AND UP0, UPT, UR4, 0x3, UPT ;  /* 0x000000030400788c */ /* 0x000fe2000bf05270 */
[----:B------:R-:W-:-:S08]  /*0260*/  IMAD.MOV.U32 R15, RZ, RZ, RZ ;  /* 0x000000ffff0f7224 */ /* 0x000fd000078e00ff */
[----:B------:R-:W-:Y:S05]  /*0270*/  BRA.U !UP0, `(.L_x_46) ;  /* 0x00000001083c7547 */ /* 0x000fea000b800000 */
[----:B------:R-:W-:-:S09]  /*0280*/  UISETP.NE.AND UP0, UPT, UR4, 0x2, UPT ;  /* 0x000000020400788c */ /* 0x000fd2000bf05270 */
[----:B------:R-:W-:Y:S05]  /*0290*/  BRA.U UP0, `(.L_x_45) ;  /* 0x00000001004c7547 */ /* 0x000fea000b800000 */
[----:B------:R-:W0:Y:S08]  /*02a0*/  LDC.64 R6, c[0x0][0x4c0] ;  /* 0x00013000ff067b82 */ /* 0x000e300000000a00 */
[----:B------:R-:W1:Y:S08]  /*02b0*/  LDC.64 R8, c[0x0][0x4c8] ;  /* 0x00013200ff087b82 */ /* 0x000e700000000a00 */
[----:B------:R-:W2:Y:S08]  /*02c0*/  LDC.64 R18, c[0x0][0x4a0] ;  /* 0x00012800ff127b82 */ /* 0x000eb00000000a00 */
[----:B------:R-:W3:Y:S01]  /*02d0*/  LDC.64 R20, c[0x0][0x4a8] ;  /* 0x00012a00ff147b82 */ /* 0x000ee20000000a00 */
[----:B0-----:R-:W-:-:S04]  /*02e0*/  IMAD.WIDE.U32 R10, R0, R6, RZ ;  /* 0x00000006000a7225 */ /* 0x001fc800078e00ff */
[C---:B------:R-:W-:Y:S02]  /*02f0*/  IMAD R7, R0.reuse, R7, R11 ;  /* 0x0000000700077224 */ /* 0x040fe400078e020b */
[----:B-1----:R-:W-:-:S04]  /*0300*/  IMAD.WIDE.U32 R12, R0, R8, RZ ;  /* 0x00000008000c7225 */ /* 0x002fc800078e00ff */
[----:B------:R-:W-:Y:S01]  /*0310*/  IMAD R9, R0, R9, R13 ;  /* 0x0000000900097224 */ /* 0x000fe200078e020d */
[----:B--2---:R-:W-:-:S04]  /*0320*/  LEA R6, P0, R10, R18, 0x1 ;  /* 0x000000120a067211 */ /* 0x004fc800078008ff */
[----:B------:R-:W-:Y:S02]  /*0330*/  LEA.HI.X R7, R10, R19, R7, 0x1, P0 ;  /* 0x000000130a077211 */ /* 0x000fe400000f0c07 */
[----:B---3--:R-:W-:-:S04]  /*0340*/  LEA R8, P1, R12, R20, 0x1 ;  /* 0x000000140c087211 */ /* 0x008fc800078208ff */
[----:B------:R-:W-:Y:S01]  /*0350*/  LEA.HI.X R9, R12, R21, R9, 0x1, P1 ;  /* 0x000000150c097211 */ /* 0x000fe200008f0c09 */
[----:B------:R-:W-:Y:S08]  /*0360*/  BRA `(.L_x_45) ;  /* 0x0000000000187947 */ /* 0x000ff00003800000 */
.L_x_46:
[----:B------:R-:W0:Y:S08]  /*0370*/  LDC.64 R6, c[0x0][0x4a0] ;  /* 0x00012800ff067b82 */ /* 0x000e300000000a00 */
[----:B------:R-:W1:Y:S01]  /*0380*/  LDC.64 R8, c[0x0][0x4a8] ;  /* 0x00012a00ff087b82 */ /* 0x000e620000000a00 */
[----:B0-----:R-:W-:-:S06]  /*0390*/  IMAD.WIDE.U32 R6, R0, 0x8, R6 ;  /* 0x0000000800067825 */ /* 0x001fcc00078e0006 */
[----:B------:R-:W5:Y:S01]  /*03a0*/  LDG.E.64 R6, desc[UR8][R6.64] ;  /* 0x0000000806067981 */ /* 0x000f62000c1e1b00 */
[----:B-1----:R-:W-:-:S06]  /*03b0*/  IMAD.WIDE.U32 R8, R0, 0x8, R8 ;  /* 0x0000000800087825 */ /* 0x002fcc00078e0008 */
[----:B------:R-:W5:Y:S02]  /*03c0*/  LDG.E.64 R8, desc[UR8][R8.64] ;  /* 0x0000000808087981 */ /* 0x000f64000c1e1b00 */
.L_x_45:
[----:B------:R-:W1:Y:S01]  /*03d0*/  S2R R10, SR_TID.X ;  /* 0x00000000000a7919 */ /* 0x000e620000002100 */
[----:B0-----:R-:W-:Y:S01]  /*03e0*/  IMAD.IADD R2, R14, 0x1, -R15 ;  /* 0x000000010e027824 */ /* 0x001fe200078e0a0f */
[----:B------:R-:W0:Y:S01]  /*03f0*/  LDCU.64 UR12, c[0x0][0x3d8] ;  /* 0x00007b00ff0c77ac */ /* 0x000e220008000a00 */
[----:B------:R-:W-:-:S03]  /*0400*/  IMAD.SHL.U32 R4, R4, 0x80, RZ ;  /* 0x0000008004047824 */ /* 0x000fc600078e00ff */
[----:B------:R-:W-:Y:S01]  /*0410*/  SHF.R.S32.HI R11, RZ, 0x1f, R2 ;  /* 0x0000001fff0b7819 */ /* 0x000fe20000011402 */
[----:B------:R-:W2:Y:S03]  /*0420*/  LDCU.64 UR4, c[0x0][0x3b8] ;  /* 0x00007700ff0477ac */ /* 0x000ea60008000a00 */
[----:B------:R-:W-:Y:S01]  /*0430*/  LEA.HI R11, R11, R2, RZ, 0x3 ;  /* 0x000000020b0b7211 */ /* 0x000fe200078f18ff */
[----:B------:R-:W3:Y:S03]  /*0440*/  LDCU.64 UR6, c[0x0][0x380] ;  /* 0x00007000ff0677ac */ /* 0x000ee60008000a00 */
[----:B------:R-:W-:Y:S01]  /*0450*/  LOP3.LUT R11, R11, 0xfffffff8, RZ, 0xc0, !PT ;  /* 0xfffffff80b0b7812 */ /* 0x000fe200078ec0ff */
[----:B------:R-:W4:Y:S04]  /*0460*/  LDCU.64 UR14, c[0x0][0x3c0] ;  /* 0x00007800ff0e77ac */ /* 0x000f280008000a00 */
[----:B------:R-:W-:Y:S01]  /*0470*/  IMAD.IADD R11, R2, 0x1, -R11 ;  /* 0x00000001020b7824 */ /* 0x000fe200078e0a0b */
[----:B------:R-:W4:Y:S04]  /*0480*/  LDCU.64 UR16, c[0x0][0x3e0] ;  /* 0x00007c00ff1077ac */ /* 0x000f280008000a00 */
[C---:B------:R-:W-:Y:S01]  /*0490*/  ISETP.NE.AND P0, PT, R11.reuse, RZ, PT ;  /* 0x000000ff0b00720c */ /* 0x040fe20003f05270 */
[----:B------:R-:W4:Y:S03]  /*04a0*/  LDCU.64 UR18, c[0x0][0x3e8] ;  /* 0x00007d00ff1277ac */ /* 0x000f260008000a00 */
[----:B------:R-:W-:-:S02]  /*04b0*/  SEL R11, R11, 0x8, P0 ;  /* 0x000000080b0b7807 */ /* 0x000fc40000000000 */
[C---:B-1----:R-:W-:Y:S02]  /*04c0*/  LEA.HI R18, R10.reuse, R15, RZ, 0x19 ;  /* 0x0000000f0a127211 */ /* 0x042fe400078fc8ff */
[C---:B------:R-:W-:Y:S02]  /*04d0*/  LOP3.LUT R20, R10.reuse, 0x7, RZ, 0xc0, !PT ;  /* 0x000000070a147812 */ /* 0x040fe400078ec0ff */
[----:B------:R-:W-:Y:S02]  /*04e0*/  LOP3.LUT R17, R10, 0x7f, RZ, 0xc0, !PT ;  /* 0x0000007f0a117812 */ /* 0x000fe400078ec0ff */
[----:B------:R-:W-:Y:S01]  /*04f0*/  SHF.R.S32.HI R13, RZ, 0x1f, R18 ;  /* 0x0000001fff0d7819 */ /* 0x000fe20000011412 */
[----:B------:R-:W-:Y:S01]  /*0500*/  IMAD.IADD R12, R20, 0x1, R15 ;  /* 0x00000001140c7824 */ /* 0x000fe200078e020f */
[----:B------:R-:W-:Y:S01]  /*0510*/  SHF.R.U32.HI R35, RZ, 0x3, R10 ;  /* 0x00000003ff237819 */ /* 0x000fe2000001160a */
[----:B------:R-:W-:Y:S01]  /*0520*/  IMAD R16, R16, 0x80, R17 ;  /* 0x0000008010107824 */ /* 0x000fe200078e0211 */
[----:B------:R-:W-:Y:S01]  /*0530*/  VIADDMNMX R31, R15, R11, R14, PT ;  /* 0x0000000b0f1f7246 */ /* 0x000fe2000380010e */
[----:B0-----:R-:W-:Y:S01]  /*0540*/  IMAD R15, R13, UR12, RZ ;  /* 0x0000000c0d0f7c24 */ /* 0x001fe2000f8e02ff */
[----:B------:R-:W-:-:S02]  /*0550*/  SHF.R.S32.HI R13, RZ, 0x1f, R12 ;  /* 0x0000001fff0d7819 */ /* 0x000fc4000001140c */
[----:B------:R-:W-:Y:S01]  /*0560*/  LOP3.LUT R39, R35, R4, RZ, 0xfc, !PT ;  /* 0x0000000423277212 */ /* 0x000fe200078efcff */
[----:B------:R-:W-:Y:S01]  /*0570*/  IMAD R19, R18, UR13, R15 ;  /* 0x0000000d12137c24 */ /* 0x000fe2000f8e020f */
[----:B------:R-:W-:Y:S01]  /*0580*/  ISETP.GE.AND P0, PT, R12, R31, PT ;  /* 0x0000001f0c00720c */ /* 0x000fe20003f06270 */
[----:B------:R-:W-:Y:S01]  /*0590*/  VIADD R4, R18, 0x2 ;  /* 0x0000000212047836 */ /* 0x000fe20000000000 */
[----:B------:R-:W-:Y:S01]  /*05a0*/  SHF.R.S32.HI R17, RZ, 0x1f, R16 ;  /* 0x0000001fff117819 */ /* 0x000fe20000011410 */
[C---:B--2---:R-:W-:Y:S01]  /*05b0*/  IMAD.WIDE.U32 R12, R39.reuse, UR4, R12 ;  /* 0x00000004270c7c25 */ /* 0x044fe2000f8e000c */
[----:B---3--:R-:W-:Y:S02]  /*05c0*/  ISETP.LT.AND P3, PT, R39, UR6, !P0 ;  /* 0x0000000627007c0c */ /* 0x008fe4000c761270 */
[----:B------:R-:W-:Y:S01]  /*05d0*/  ISETP.GE.AND P1, PT, R16, UR7, PT ;  /* 0x0000000710007c0c */ /* 0x000fe2000bf26270 */
[----:B------:R-:W-:Y:S01]  /*05e0*/  IMAD.WIDE.U32 R14, R18, UR12, R16 ;  /* 0x0000000c120e7c25 */ /* 0x000fe2000f8e0010 */
[----:B-----5:R-:W-:-:S03]  /*05f0*/  LEA R6, P2, R12, R6, 0x1 ;  /* 0x000000060c067211 */ /* 0x020fc600078408ff */
[----:B------:R-:W-:Y:S01]  /*0600*/  IMAD R16, R39, UR5, R13 ;  /* 0x0000000527107c24 */ /* 0x000fe2000f8e020d */
[----:B------:R-:W-:Y:S01]  /*0610*/  LEA R28, P4, R14, R8, 0x1 ;  /* 0x000000080e1c7211 */ /* 0x000fe200078808ff */
[--C-:B------:R-:W-:Y:S01]  /*0620*/  IMAD.IADD R13, R15, 0x1, R19.reuse ;  /* 0x000000010f0d7824 */ /* 0x100fe200078e0213 */
[----:B------:R-:W-:Y:S02]  /*0630*/  PRMT R19, RZ, 0x7610, R19 ;  /* 0x00007610ff137816 */ /* 0x000fe40000000013 */
[----:B------:R-:W-:Y:S01]  /*0640*/  LEA.HI.X R7, R12, R7, R16, 0x1, P2 ;  /* 0x000000070c077211 */ /* 0x000fe200010f0c10 */
[----:B------:R-:W-:Y:S01]  /*0650*/  BAR.SYNC.DEFER_BLOCKING 0x0 ;  /* 0x0000000000007b1d */ /* 0x000fe20000010000 */
[----:B------:R-:W-:Y:S01]  /*0660*/  ISETP.LT.AND P2, PT, R4, R31, !P1 ;  /* 0x0000001f0400720c */ /* 0x000fe20004f41270 */
[C---:B------:R-:W-:Y:S01]  /*0670*/  VIADD R4, R39.reuse, 0x20 ;  /* 0x0000002027047836 */ /* 0x040fe20000000000 */
[----:B------:R-:W-:Y:S01]  /*0680*/  LEA.HI.X R29, R14, R9, R13, 0x1, P4 ;  /* 0x000000090e1d7211 */ /* 0x000fe200020f0c0d */
[----:B------:R-:W-:-:S05]  /*0690*/  VIADD R22, R39, 0x40 ;  /* 0x0000004027167836 */ /* 0x000fca0000000000 */
[----:B------:R-:W-:Y:S01]  /*06a0*/  ISETP.LT.AND P4, PT, R22, UR6, !P0 ;  /* 0x0000000616007c0c */ /* 0x000fe2000c781270 */
[----:B------:R-:W-:Y:S01]  /*06b0*/  VIADD R24, R39, 0x60 ;  /* 0x0000006027187836 */ /* 0x000fe20000000000 */
[----:B------:R-:W-:Y:S01]  /*06c0*/  PRMT R25, RZ, 0x7610, R25 ;  /* 0x00007610ff197816 */ /* 0x000fe20000000019 */
[----:B------:R0:W2:Y:S01]  /*06d0*/  @P3 LDG.E.LTC128B.U16 R19, desc[UR8][R6.64] ;  /* 0x0000000806133981 */ /* 0x0000a2000c1e1520 */
[----:B----4-:R-:W-:Y:S01]  /*06e0*/  IADD3 R8, P3, PT, R6, UR14, RZ ;  /* 0x0000000e06087c10 */ /* 0x010fe2000ff7e0ff */
[----:B------:R-:W-:Y:S01]  /*06f0*/  VIADD R14, R18, 0x4 ;  /* 0x00000004120e7836 */ /* 0x000fe20000000000 */
[----:B------:R-:W-:Y:S02]  /*0700*/  PRMT R23, RZ, 0x7610, R23 ;  /* 0x00007610ff177816 */ /* 0x000fe40000000017 */
[----:B------:R-:W-:Y:S02]  /*0710*/  IADD3.X R9, PT, PT, R7, UR15, RZ, P3, !PT ;  /* 0x0000000f07097c10 */ /* 0x000fe40009ffe4ff */
[----:B------:R-:W-:-:S02]  /*0720*/  ISETP.LT.AND P3, PT, R4, UR6, !P0 ;  /* 0x0000000604007c0c */ /* 0x000fc4000c761270 */
[----:B------:R-:W-:Y:S02]  /*0730*/  IADD3 R12, P5, PT, R8, UR14, RZ ;  /* 0x0000000e080c7c10 */ /* 0x000fe4000ffbe0ff */
[----:B------:R-:W-:Y:S02]  /*0740*/  ISETP.LT.AND P0, PT, R24, UR6, !P0 ;  /* 0x0000000618007c0c */ /* 0x000fe4000c701270 */
[----:B------:R-:W-:Y:S02]  /*0750*/  IADD3.X R13, PT, PT, R9, UR15, RZ, P5, !PT ;  /* 0x0000000f090d7c10 */ /* 0x000fe4000affe4ff */
[CC--:B------:R-:W-:Y:S01]  /*0760*/  ISETP.LT.AND P6, PT, R18.reuse, R31.reuse, !P1 ;  /* 0x0000001f1200720c */ /* 0x0c0fe20004fc1270 */
[----:B------:R-:W-:Y:S01]  /*0770*/  VIADD R18, R18, 0x6 ;  /* 0x0000000612127836 */ /* 0x000fe20000000000 */
[----:B------:R-:W-:Y:S01]  /*0780*/  ISETP.LT.AND P5, PT, R14, R31, !P1 ;  /* 0x0000001f0e00720c */ /* 0x000fe20004fa1270 */
[----:B------:R-:W3:Y:S01]  /*0790*/  @P4 LDG.E.LTC128B.U16 R23, desc[UR8][R12.64] ;  /* 0x000000080c174981 */ /* 0x000ee2000c1e1520 */
[----:B------:R-:W-:-:S02]  /*07a0*/  IADD3 R14, P4, PT, R28, UR16, RZ ;  /* 0x000000101c0e7c10 */ /* 0x000fc4000ff9e0ff */
[----:B------:R-:W-:Y:S01]  /*07b0*/  PRMT R21, RZ, 0x7610, R21 ;  /* 0x00007610ff157816 */ /* 0x000fe20000000015 */
[----:B------:R-:W4:Y:S01]  /*07c0*/  @P3 LDG.E.LTC128B.U16 R25, desc[UR8][R8.64] ;  /* 0x0000000808193981 */ /* 0x000f22000c1e1520 */
[----:B------:R-:W-:Y:S02]  /*07d0*/  IADD3 R16, P3, PT, R12, UR14, RZ ;  /* 0x0000000e0c107c10 */ /* 0x000fe4000ff7e0ff */
[----:B------:R-:W-:Y:S02]  /*07e0*/  PRMT R27, RZ, 0x7610, R27 ;  /* 0x00007610ff1b7816 */ /* 0x000fe4000000001b */
[----:B------:R-:W-:Y:S01]  /*07f0*/  IADD3.X R17, PT, PT, R13, UR15, RZ, P3, !PT ;  /* 0x0000000f0d117c10 */ /* 0x000fe20009ffe4ff */
[----:B------:R1:W4:Y:S01]  /*0800*/  @P6 LDG.E.LTC128B.U16 R21, desc[UR8][R28.64] ;  /* 0x000000081c156981 */ /* 0x000322000c1e1520 */
[----:B------:R-:W-:Y:S02]  /*0810*/  IADD3.X R15, PT, PT, R29, UR17, RZ, P4, !PT ;  /* 0x000000111d0f7c10 */ /* 0x000fe4000a7fe4ff */
[----:B------:R-:W-:Y:S01]  /*0820*/  IADD3 R32, P3, PT, R14, UR16, RZ ;  /* 0x000000100e207c10 */ /* 0x000fe2000ff7e0ff */
[----:B------:R-:W4:Y:S01]  /*0830*/  @P0 LDG.E.LTC128B.U16 R27, desc[UR8][R16.64] ;  /* 0x00000008101b0981 */ /* 0x000f22000c1e1520 */
[----:B------:R-:W-:-:S02]  /*0840*/  ISETP.LT.AND P4, PT, R18, R31, !P1 ;  /* 0x0000001f1200720c */ /* 0x000fc40004f81270 */
[----:B------:R-:W-:Y:S02]  /*0850*/  IADD3.X R33, PT, PT, R15, UR17, RZ, P3, !PT ;  /* 0x000000110f217c10 */ /* 0x000fe40009ffe4ff */
[----:B0-----:R-:W-:Y:S02]  /*0860*/  IADD3 R6, P0, PT, R32, UR16, RZ ;  /* 0x0000001020067c10 */ /* 0x001fe4000ff1e0ff */
[----:B------:R-:W-:Y:S02]  /*0870*/  PRMT R37, RZ, 0x7610, R37 ;  /* 0x00007610ff257816 */ /* 0x000fe40000000025 */
[----:B-1----:R-:W-:Y:S02]  /*0880*/  PRMT R29, RZ, 0x7610, R29 ;  /* 0x00007610ff1d7816 */ /* 0x002fe4000000001d */
[----:B------:R-:W-:Y:S02]  /*0890*/  PRMT R31, RZ, 0x7610, R31 ;  /* 0x00007610ff1f7816 */ /* 0x000fe4000000001f */
[----:B------:R-:W-:Y:S01]  /*08a0*/  IADD3.X R7, PT, PT, R33, UR17, RZ, P0, !PT ;  /* 0x0000001121077c10 */ /* 0x000fe200087fe4ff */
[----:B------:R0:W4:Y:S04]  /*08b0*/  @P2 LDG.E.LTC128B.U16 R37, desc[UR8][R14.64] ;  /* 0x000000080e252981 */ /* 0x000128000c1e1520 */
[----:B------:R1:W4:Y:S04]  /*08c0*/  @P5 LDG.E.LTC128B.U16 R29, desc[UR8][R32.64] ;  /* 0x00000008201d5981 */ /* 0x000328000c1e1520 */
[----:B------:R1:W4:Y:S01]  /*08d0*/  @P4 LDG.E.LTC128B.U16 R31, desc[UR8][R6.64] ;  /* 0x00000008061f4981 */ /* 0x000322000c1e1520 */
[----:B------:R-:W-:Y:S01]  /*08e0*/  SHF.R.U32.HI R8, RZ, 0x5, R10 ;  /* 0x00000005ff087819 */ /* 0x000fe2000001160a */
[----:B------:R-:W0:Y:S05]  /*08f0*/  S2UR UR5, SR_CgaCtaId ;  /* 0x00000000000579c3 */ /* 0x000e2a0000008800 */
[----:B------:R-:W1:Y:S01]  /*0900*/  SHFL.IDX PT, R8, R8, RZ, 0x1f ;  /* 0x00001fff08087589 */ /* 0x000e6200000e0000 */
[----:B------:R-:W-:Y:S01]  /*0910*/  UMOV UR4, 0x400 ;  /* 0x0000040000047882 */ /* 0x000fe20000000000 */
[----:B------:R-:W-:-:S02]  /*0920*/  IMAD.SHL.U32 R9, R10, 0x8, RZ ;  /* 0x000000080a097824 */ /* 0x000fc400078e00ff */
[----:B------:R-:W-:-:S03]  /*0930*/  IMAD R20, R20, 0x88, R35 ;  /* 0x0000008814147824 */ /* 0x000fc600078e0223 */
[----:B------:R-:W-:Y:S01]  /*0940*/  LOP3.LUT R9, R9, 0x70, RZ, 0xc0, !PT ;  /* 0x0000007009097812 */ /* 0x000fe200078ec0ff */
[----:B0-----:R-:W-:Y:S01]  /*0950*/  ULEA UR4, UR5, UR4, 0x18 ;  /* 0x0000000405047291 */ /* 0x001fe2000f8ec0ff */
[----:B-1----:R-:W-:-:S05]  /*0960*/  SHF.R.S32.HI R13, RZ, 0x1f, R8 ;  /* 0x0000001fff0d7819 */ /* 0x002fca0000011408 */
[----:B------:R-:W-:Y:S01]  /*0970*/  IMAD.U32 R18, RZ, RZ, UR4 ;  /* 0x00000004ff127e24 */ /* 0x000fe2000f8e00ff */
[----:B------:R-:W-:-:S04]  /*0980*/  LEA.HI R35, R13, R8, RZ, 0x3 ;  /* 0x000000080d237211 */ /* 0x000fc800078f18ff */
[----:B------:R-:W-:Y:S02]  /*0990*/  IADD3 R18, PT, PT, R9, 0x1100, R18 ;  /* 0x0000110009127810 */ /* 0x000fe40007ffe012 */
[----:B------:R-:W-:Y:S02]  /*09a0*/  LOP3.LUT R9, R35, 0xfff8, RZ, 0xc0, !PT ;  /* 0x0000fff823097812 */ /* 0x000fe400078ec0ff */
[----:B------:R-:W-:-:S03]  /*09b0*/  ISETP.GE.AND P3, PT, R22, UR6, PT ;  /* 0x0000000616007c0c */ /* 0x000fc6000bf66270 */
[----:B------:R-:W-:Y:S01]  /*09c0*/  IMAD.IADD R22, R8, 0x1, -R9 ;  /* 0x0000000108167824 */ /* 0x000fe200078e0a09 */
[----:B------:R-:W-:Y:S02]  /*09d0*/  ISETP.GE.AND P2, PT, R4, UR6, PT ;  /* 0x0000000604007c0c */ /* 0x000fe4000bf46270 */
[----:B------:R-:W-:Y:S02]  /*09e0*/  SEL R8, RZ, 0x1, P1 ;  /* 0x00000001ff087807 */ /* 0x000fe40000800000 */
[----:B------:R-:W-:Y:S02]  /*09f0*/  PRMT R4, R22, 0x8880, RZ ;  /* 0x0000888016047816 */ /* 0x000fe400000000ff */
[----:B------:R-:W-:Y:S02]  /*0a00*/  SEL R15, RZ, 0x2, P1 ;  /* 0x00000002ff0f7807 */ /* 0x000fe40000800000 */
[----:B------:R-:W-:Y:S02]  /*0a10*/  SEL R14, RZ, 0x4, P1 ;  /* 0x00000004ff0e7807 */ /* 0x000fe40000800000 */
[----:B------:R-:W-:-:S02]  /*0a20*/  PRMT R4, R4, 0x7710, RZ ;  /* 0x0000771004047816 */ /* 0x000fc400000000ff */
[----:B------:R-:W-:Y:S02]  /*0a30*/  IADD3 R14, PT, PT, R14, R15, R8 ;  /* 0x0000000f0e0e7210 */ /* 0x000fe40007ffe008 */
[----:B------:R-:W-:Y:S02]  /*0a40*/  SEL R15, RZ, 0x8, P1 ;  /* 0x00000008ff0f7807 */ /* 0x000fe40000800000 */
[----:B------:R-:W-:Y:S02]  /*0a50*/  SHF.R.U32.HI R8, RZ, 0xd, R4 ;  /* 0x0000000dff087819 */ /* 0x000fe40000011604 */
[----:B------:R-:W-:Y:S01]  /*0a60*/  ISETP.GE.AND P0, PT, R39, UR6, PT ;  /* 0x0000000627007c0c */ /* 0x000fe2000bf06270 */
[----:B------:R-:W-:Y:S01]  /*0a70*/  IMAD.IADD R4, R14, 0x1, R15 ;  /* 0x000000010e047824 */ /* 0x000fe200078e020f */
[----:B------:R-:W-:Y:S01]  /*0a80*/  ISETP.GE.AND P4, PT, R24, UR6, PT ;  /* 0x0000000618007c0c */ /* 0x000fe2000bf86270 */
[----:B------:R-:W0:Y:S01]  /*0a90*/  LDCU.64 UR6, c[0x0][0x3f0] ;  /* 0x00007e00ff0677ac */ /* 0x000e220008000a00 */
[----:B------:R-:W-:-:S02]  /*0aa0*/  LOP3.LUT R15, R8, 0x3, RZ, 0xc0, !PT ;  /* 0x00000003080f7812 */ /* 0x000fc400078ec0ff */
[----:B------:R-:W-:Y:S02]  /*0ab0*/  SEL R9, RZ, 0x1, P0 ;  /* 0x00000001ff097807 */ /* 0x000fe40000000000 */
[----:B------:R-:W-:Y:S01]  /*0ac0*/  SEL R12, RZ, 0x2, P2 ;  /* 0x00000002ff0c7807 */ /* 0x000fe20001000000 */
[----:B------:R-:W-:Y:S01]  /*0ad0*/  IMAD.IADD R8, R22, 0x1, R15 ;  /* 0x0000000116087824 */ /* 0x000fe200078e020f */
[----:B------:R-:W-:Y:S01]  /*0ae0*/  SEL R13, RZ, 0x4, P3 ;  /* 0x00000004ff0d7807 */ /* 0x000fe20001800000 */
[----:B------:R-:W1:Y:S01]  /*0af0*/  LDC.64 R14, c[0x0][0x3d0] ;  /* 0x0000f400ff0e7b82 */ /* 0x000e620000000a00 */
[----:B------:R-:W-:Y:S02]  /*0b00*/  SHF.R.S32.HI R26, RZ, 0x1f, R11 ;  /* 0x0000001fff1a7819 */ /* 0x000fe4000001140b */
[----:B------:R-:W-:Y:S02]  /*0b10*/  IADD3 R9, PT, PT, R13, R12, R9 ;  /* 0x0000000c0d097210 */ /* 0x000fe40007ffe009 */
[----:B------:R-:W-:-:S02]  /*0b20*/  LOP3.LUT R24, R8, 0xfc, RZ, 0xc0, !PT ;  /* 0x000000fc08187812 */ /* 0x000fc400078ec0ff */
[----:B------:R-:W-:Y:S01]  /*0b30*/  SEL R12, RZ, 0x8, P4 ;  /* 0x00000008ff0c7807 */ /* 0x000fe20002000000 */
[----:B------:R-:W-:Y:S02]  /*0b40*/  IMAD R26, R26, UR12, RZ ;  /* 0x0000000c1a1a7c24 */ /* 0x000fe4000f8e02ff */
[----:B------:R-:W-:Y:S02]  /*0b50*/  IMAD.MOV R39, RZ, RZ, -R24 ;  /* 0x000000ffff277224 */ /* 0x000fe400078e0a18 */
[----:B------:R-:W-:Y:S02]  /*0b60*/  IMAD.IADD R9, R9, 0x1, R12 ;  /* 0x0000000109097824 */ /* 0x000fe400078e020c */
[----:B------:R-:W1:Y:S01]  /*0b70*/  LDC.64 R12, c[0x0][0x3c8] ;  /* 0x0000f200ff0c7b82 */ /* 0x000e620000000a00 */
[----:B0-----:R-:W-:Y:S01]  /*0b80*/  UIADD3 UR5, UP0, UPT, UR18, -UR6, URZ ;  /* 0x8000000612057290 */ /* 0x001fe2000ff1e0ff */
[----:B------:R-:W-:Y:S01]  /*0b90*/  IMAD.WIDE.U32 R32, R11, UR12, RZ ;  /* 0x0000000c0b207c25 */ /* 0x000fe2000f8e00ff */
[----:B------:R-:W-:-:S02]  /*0ba0*/  PRMT R8, R8, 0x8880, RZ ;  /* 0x0000888008087816 */ /* 0x000fc400000000ff */
[----:B------:R-:W-:Y:S01]  /*0bb0*/  PRMT R39, R39, 0x7710, RZ ;  /* 0x0000771027277816 */ /* 0x000fe200000000ff */
[----:B------:R-:W-:Y:S01]  /*0bc0*/  IMAD R45, R11, UR13, R26 ;  /* 0x0000000d0b2d7c24 */ /* 0x000fe2000f8e021a */
[----:B------:R-:W-:Y:S01]  /*0bd0*/  UIADD3.X UR6, UPT, UPT, UR19, ~UR7, URZ, UP0, !UPT ;  /* 0x8000000713067290 */ /* 0x000fe200087fe4ff */
[----:B------:R-:W-:Y:S01]  /*0be0*/  LEA R41, P0, R32, UR5, 0x1 ;  /* 0x0000000520297c11 */ /* 0x000fe2000f8008ff */
[----:B------:R-:W-:Y:S02]  /*0bf0*/  IMAD.MOV.U32 R24, RZ, RZ, R8 ;  /* 0x000000ffff187224 */ /* 0x000fe400078e0008 */
[----:B------:R-:W-:Y:S02]  /*0c00*/  IMAD.IADD R45, R33, 0x1, R45 ;  /* 0x00000001212d7824 */ /* 0x000fe400078e022d */
[----:B------:R-:W-:Y:S01]  /*0c10*/  IMAD.IADD R22, R22, 0x1, R39 ;  /* 0x0000000116167824 */ /* 0x000fe200078e0227 */
[----:B------:R-:W-:Y:S02]  /*0c20*/  IADD3 R8, P1, PT, R41, R6, RZ ;  /* 0x0000000629087210 */ /* 0x000fe40007f3e0ff */
[----:B------:R-:W-:-:S02]  /*0c30*/  LEA.HI.X R45, R32, UR6, R45, 0x1, P0 ;  /* 0x00000006202d7c11 */ /* 0x000fc400080f0c2d */
[----:B------:R-:W-:Y:S01]  /*0c40*/  SHF.R.S32.HI R6, RZ, 0x2, R24 ;  /* 0x00000002ff067819 */ /* 0x000fe20000011418 */
[----:B------:R-:W0:Y:S01]  /*0c50*/  LDCU.64 UR6, c[0x0][0x490] ;  /* 0x00009200ff0677ac */ /* 0x000e220008000a00 */
[----:B------:R-:W-:Y:S01]  /*0c60*/  PRMT R32, R22, 0x8880, RZ ;  /* 0x0000888016207816 */ /* 0x000fe200000000ff */
[----:B------:R-:W-:Y:S01]  /*0c70*/  IMAD.SHL.U32 R22, R10, 0x10, RZ ;  /* 0x000000100a167824 */ /* 0x000fe200078e00ff */
[----:B------:R-:W-:Y:S01]  /*0c80*/  PRMT R33, R6, 0x9910, RZ ;  /* 0x0000991006217816 */ /* 0x000fe200000000ff */
[----:B------:R-:W-:-:S03]  /*0c90*/  IMAD.SHL.U32 R6, R10, 0x2, RZ ;  /* 0x000000020a067824 */ /* 0x000fc600078e00ff */
[----:B------:R-:W-:Y:S02]  /*0ca0*/  LOP3.LUT R39, R22, 0x10, RZ, 0xc0, !PT ;  /* 0x0000001016277812 */ /* 0x000fe400078ec0ff */
[----:B-1----:R-:W-:Y:S02]  /*0cb0*/  IADD3 R38, P0, PT, R12, -R14, RZ ;  /* 0x8000000e0c267210 */ /* 0x002fe40007f1e0ff */
[----:B------:R-:W-:Y:S02]  /*0cc0*/  LOP3.LUT R39, R39, 0x20, R6, 0xf8, !PT ;  /* 0x0000002027277812 */ /* 0x000fe400078ef806 */
[----:B------:R-:W-:-:S03]  /*0cd0*/  LEA R10, R20, UR4, 0x1 ;  /* 0x00000004140a7c11 */ /* 0x000fc6000f8e08ff */
[----:B------:R-:W-:Y:S02]  /*0ce0*/  VIADD R20, R39, UR4 ;  /* 0x0000000427147c36 */ /* 0x000fe40008000000 */
[----:B------:R-:W-:Y:S02]  /*0cf0*/  IMAD.X R39, R13, 0x1, ~R15, P0 ;  /* 0x000000010d277824 */ /* 0x000fe400000e0e0f */
[----:B------:R-:W-:-:S03]  /*0d00*/  IMAD.WIDE R38, R11, 0x2, R38 ;  /* 0x000000020b267825 */ /* 0x000fc600078e0226 */
[----:B------:R-:W-:Y:S02]  /*0d10*/  IADD3 R64, P0, PT, R38, R16, RZ ;  /* 0x0000001026407210 */ /* 0x000fe40007f1e0ff */
[----:B------:R-:W-:-:S03]  /*0d20*/  SHF.R.S32.HI R35, RZ, 0x3, R35 ;  /* 0x00000003ff237819 */ /* 0x000fc60000011423 */
[----:B------:R-:W-:Y:S01]  /*0d30*/  IMAD.X R65, R39, 0x1, R17, P0 ;  /* 0x0000000127417824 */ /* 0x000fe200000e0611 */
[----:B------:R-:W-:Y:S01]  /*0d40*/  ISETP.GE.AND P0, PT, R2, 0x1, PT ;  /* 0x000000010200780c */ /* 0x000fe20003f06270 */
[----:B------:R-:W-:Y:S02]  /*0d50*/  IMAD R41, R35, 0x10, R33 ;  /* 0x0000001023297824 */ /* 0x000fe400078e0221 */
[----:B------:R-:W-:Y:S01]  /*0d60*/  IMAD.SHL.U32 R32, R32, 0x4, RZ ;  /* 0x0000000420207824 */ /* 0x000fe200078e00ff */
[----:B0-----:R-:W-:Y:S01]  /*0d70*/  UISETP.NE.U32.AND UP0, UPT, UR6, URZ, UPT ;  /* 0x000000ff0600728c */ /* 0x001fe2000bf05070 */
[----:B------:R-:W-:Y:S02]  /*0d80*/  IMAD.SHL.U32 R41, R41, 0x8, RZ ;  /* 0x0000000829297824 */ /* 0x000fe400078e00ff */
[----:B------:R-:W-:Y:S01]  /*0d90*/  IMAD R43, R35, 0x88, R32 ;  /* 0x00000088232b7824 */ /* 0x000fe200078e0220 */
[----:B------:R-:W-:Y:S01]  /*0da0*/  UISETP.NE.AND.EX UP0, UPT, UR7, URZ, UPT, UP0 ;  /* 0x000000ff0700728c */ /* 0x000fe2000bf05300 */
[----:B------:R-:W-:Y:S01]  /*0db0*/  IMAD.X R7, R45, 0x1, R7, P1 ;  /* 0x000000012d077824 */ /* 0x000fe200008e0607 */
[----:B------:R-:W-:Y:S01]  /*0dc0*/  CS2R R66, SRZ ;  /* 0x0000000000427805 */ /* 0x000fe2000001ff00 */
[----:B------:R-:W-:Y:S01]  /*0dd0*/  IMAD R14, R41, 0x10, R18 ;  /* 0x00000010290e7824 */ /* 0x000fe200078e0212 */
[----:B------:R-:W-:Y:S01]  /*0de0*/  CS2R R60, SRZ ;  /* 0x00000000003c7805 */ /* 0x000fe2000001ff00 */
[----:B------:R-:W-:Y:S01]  /*0df0*/  IMAD R15, R43, 0x10, R20 ;  /* 0x000000102b0f7824 */ /* 0x000fe200078e0214 */
[----:B------:R-:W-:Y:S01]  /*0e00*/  CS2R R50, SRZ ;  /* 0x0000000000327805 */ /* 0x000fe2000001ff00 */
[----:B------:R-:W-:Y:S01]  /*0e10*/  IMAD.MOV.U32 R22, RZ, RZ, RZ ;  /* 0x000000ffff167224 */ /* 0x000fe200078e00ff */
[----:B------:R-:W-:-:S02]  /*0e20*/  CS2R R54, SRZ ;  /* 0x0000000000367805 */ /* 0x000fc4000001ff00 */
[----:B------:R-:W-:Y:S02]  /*0e30*/  CS2R R56, SRZ ;  /* 0x0000000000387805 */ /* 0x000fe4000001ff00 */
[----:B------:R-:W-:Y:S02]  /*0e40*/  CS2R R44, SRZ ;  /* 0x00000000002c7805 */ /* 0x000fe4000001ff00 */
[----:B------:R-:W-:Y:S02]  /*0e50*/  CS2R R52, SRZ ;  /* 0x0000000000347805 */ /* 0x000fe4000001ff00 */
[----:B------:R-:W-:Y:S01]  /*0e60*/  CS2R R38, SRZ ;  /* 0x0000000000267805 */ /* 0x000fe2000001ff00 */
[----:B------:R-:W-:Y:S01]  /*0e70*/  IMAD.MOV.U32 R41, RZ, RZ, RZ ;  /* 0x000000ffff297224 */ /* 0x000fe200078e00ff */
[----:B------:R-:W-:Y:S02]  /*0e80*/  CS2R R46, SRZ ;  /* 0x00000000002e7805 */ /* 0x000fe4000001ff00 */
[----:B------:R-:W-:Y:S01]  /*0e90*/  CS2R R48, SRZ ;  /* 0x0000000000307805 */ /* 0x000fe2000001ff00 */
[----:B------:R-:W-:Y:S01]  /*0ea0*/  IMAD.MOV.U32 R34, RZ, RZ, RZ ;  /* 0x000000ffff227224 */ /* 0x000fe200078e00ff */
[----:B------:R-:W-:Y:S01]  /*0eb0*/  CS2R R58, SRZ ;  /* 0x00000000003a7805 */ /* 0x000fe2000001ff00 */
[----:B------:R-:W-:-:S02]  /*0ec0*/  IMAD.MOV.U32 R62, RZ, RZ, RZ ;  /* 0x000000ffff3e7224 */ /* 0x000fc400078e00ff */
[----:B------:R-:W-:Y:S02]  /*0ed0*/  IMAD.MOV.U32 R69, RZ, RZ, RZ ;  /* 0x000000ffff457224 */ /* 0x000fe400078e00ff */
[----:B------:R-:W-:Y:S01]  /*0ee0*/  IMAD.MOV.U32 R43, RZ, RZ, RZ ;  /* 0x000000ffff2b7224 */ /* 0x000fe200078e00ff */
[----:B--2---:R-:W-:Y:S04]  /*0ef0*/  STS.U16 [R10], R19 ;  /* 0x000000130a007388 */ /* 0x004fe80000000400 */
[----:B---3--:R-:W-:Y:S04]  /*0f00*/  STS.U16 [R10+0x80], R23 ;  /* 0x000080170a007388 */ /* 0x008fe80000000400 */
[----:B----4-:R-:W-:Y:S04]  /*0f10*/  STS.U16 [R10+0x40], R25 ;  /* 0x000040190a007388 */ /* 0x010fe80000000400 */
[----:B------:R-:W-:Y:S04]  /*0f20*/  STS.U16 [R10+0xc0], R27 ;  /* 0x0000c01b0a007388 */ /* 0x000fe80000000400 */
[----:B------:R0:W-:Y:S04]  /*0f30*/  STS.U16 [R6+UR4+0x1100], R21 ;  /* 0x0011001506007988 */ /* 0x0001e80008000404 */
[----:B------:R1:W-:Y:S04]  /*0f40*/  STS.U16 [R6+UR4+0x1300], R37 ;  /* 0x0013002506007988 */ /* 0x0003e80008000404 */
[----:B------:R-:W-:Y:S04]  /*0f50*/  STS.U16 [R6+UR4+0x1500], R29 ;  /* 0x0015001d06007988 */ /* 0x000fe80008000404 */
[----:B------:R2:W-:Y:S01]  /*0f60*/  STS.U16 [R6+UR4+0x1700], R31 ;  /* 0x0017001f06007988 */ /* 0x0005e20008000404 */
[----:B0-----:R-:W-:-:S02]  /*0f70*/  CS2R R20, SRZ ;  /* 0x0000000000147805 */ /* 0x001fc4000001ff00 */
[----:B-1----:R-:W-:Y:S01]  /*0f80*/  CS2R R36, SRZ ;  /* 0x0000000000247805 */ /* 0x002fe2000001ff00 */
[----:B--2---:R-:W-:Y:S01]  /*0f90*/  VIADD R6, R6, UR4 ;  /* 0x0000000406067c36 */ /* 0x004fe20008000000 */
[----:B------:R-:W-:Y:S06]  /*0fa0*/  BAR.SYNC.DEFER_BLOCKING 0x0 ;  /* 0x0000000000007b1d */ /* 0x000fec0000010000 */
[----:B------:R-:W-:Y:S05]  /*0fb0*/  @!P0 BRA `(.L_x_47) ;  /* 0x0000001400a88947 */ /* 0x000fea0003800000 */
[----:B------:R0:W1:Y:S01]  /*0fc0*/  LDS.128 R28, [R15] ;  /* 0x000000000f1c7984 */ /* 0x0000620000000c00 */
[C---:B------:R-:W-:Y:S01]  /*0fd0*/  ISETP.GT.AND P0, PT, R2.reuse, 0x8, PT ;  /* 0x000000080200780c */ /* 0x040fe20003f04270 */
[----:B------:R-:W-:Y:S02]  /*0fe0*/  VIADD R2, R2, 0x7 ;  /* 0x0000000702027836 */ /* 0x000fe40000000000 */
[----:B------:R0:W2:Y:S01]  /*0ff0*/  LDS.128 R24, [R14] ;  /* 0x000000000e187984 */ /* 0x0000a20000000c00 */
[----:B------:R-:W-:Y:S01]  /*1000*/  VIADD R11, R6, 0x1900 ;  /* 0x00001900060b7836 */ /* 0x000fe20000000000 */
[----:B------:R-:W-:Y:S01]  /*1010*/  SEL R4, R4, RZ, P0 ;  /* 0x000000ff04047207 */ /* 0x000fe20000000000 */
[----:B------:R-:W-:Y:S01]  /*1020*/  VIADD R10, R10, 0x880 ;  /* 0x000008800a0a7836 */ /* 0x000fe20000000000 */
[----:B------:R-:W-:Y:S01]  /*1030*/  SHF.R.U32.HI R2, RZ, 0x3, R2 ;  /* 0x00000003ff027819 */ /* 0x000fe20000011602 */
[----:B------:R-:W-:Y:S01]  /*1040*/  IMAD.MOV.U32 R6, RZ, RZ, 0x1 ;  /* 0x00000001ff067424 */ /* 0x000fe200078e00ff */
[----:B------:R-:W-:Y:S01]  /*1050*/  SEL R9, R9, RZ, P0 ;  /* 0x000000ff09097207 */ /* 0x000fe20000000000 */
[----:B------:R-:W-:-:S07]  /*1060*/  IMAD.MOV.U32 R66, RZ, RZ, RZ ;  /* 0x000000ffff427224 */ /* 0x000fce00078e00ff */
.L_x_48:
[-C--:B-12-4-:R-:W-:Y:S01]  /*1070*/  HFMA2 R40, R28.H1_H1, R24.reuse, R61 ;  /* 0x000000181c287231 */ /* 0x096fe20000000c3d */
[----:B------:R-:W-:Y:S01]  /*1080*/  LDS.128 R16, [R15+0x110] ;  /* 0x000110000f107984 */ /* 0x000fe20000000c00 */
[----:B------:R-:W-:Y:S01]  /*1090*/  HFMA2 R42, R30.H1_H1, R24, R51 ;  /* 0x000000181e2a7231 */ /* 0x000fe20000000c33 */
[----:B------:R-:W-:Y:S01]  /*10a0*/  LOP3.LUT P0, RZ, R9, 0x1, RZ, 0xc0, !PT ;  /* 0x0000000109ff7812 */ /* 0x000fe2000780c0ff */
[CC--:B------:R-:W-:Y:S02]  /*10b0*/  HFMA2 R49, R28.reuse.H0_H0, R25.reuse, R49 ;  /* 0x000000191c317231 */ /* 0x0c0fe40000000831 */
[-C--:B------:R-:W-:Y:S02]  /*10c0*/  HFMA2 R47, R28.H1_H1, R25.reuse, R47 ;  /* 0x000000191c2f7231 */ /* 0x080fe40000000c2f */
[CC--:B------:R-:W-:Y:S02]  /*10d0*/  HFMA2 R63, R29.reuse.H0_H0, R25.reuse, R62 ;  /* 0x000000191d3f7231 */ /* 0x0c0fe4000000083e */
[----:B------:R-:W-:-:S02]  /*10e0*/  HFMA2 R48, R29.H1_H1, R25, R48 ;  /* 0x000000191d307231 */ /* 0x000fc40000000c30 */
[CC--:B------:R-:W-:Y:S02]  /*10f0*/  HFMA2 R53, R30.reuse.H0_H0, R25.reuse, R53 ;  /* 0x000000191e357231 */ /* 0x0c0fe40000000835 */
[CC--:B------:R-:W-:Y:S02]  /*1100*/  HFMA2 R52, R30.reuse.H1_H1, R25.reuse, R52 ;  /* 0x000000191e347231 */ /* 0x0c0fe40000000c34 */
[CC--:B------:R-:W-:Y:S02]  /*1110*/  HFMA2 R51, R31.reuse.H0_H0, R25.reuse, R56 ;  /* 0x000000191f337231 */ /* 0x0c0fe40000000838 */
[C---:B------:R-:W-:Y:S02]  /*1120*/  HFMA2 R61, R31.reuse.H1_H1, R25, R60 ;  /* 0x000000191f3d7231 */ /* 0x040fe40000000c3c */
[-C--:B------:R-:W-:Y:S02]  /*1130*/  HFMA2 R56, R30.H0_H0, R26.reuse, R21 ;  /* 0x0000001a1e387231 */ /* 0x080fe40000000815 */
[----:B------:R-:W-:-:S02]  /*1140*/  HFMA2 R25, R31.H0_H0, R26, R20 ;  /* 0x0000001a1f197231 */ /* 0x000fc40000000814 */
[----:B------:R-:W-:Y:S02]  /*1150*/  HFMA2 R62, R31.H1_H1, R26, R22 ;  /* 0x0000001a1f3e7231 */ /* 0x000fe40000000c16 */
[----:B------:R-:W1:Y:S01]  /*1160*/  LDS.128 R20, [R14+0x100] ;  /* 0x000100000e147984 */ /* 0x000e620000000c00 */
[-C--:B------:R-:W-:Y:S02]  /*1170*/  HFMA2 R43, R28.H0_H0, R24.reuse, R43 ;  /* 0x000000181c2b7231 */ /* 0x080fe4000000082b */
[CC--:B------:R-:W-:Y:S02]  /*1180*/  HFMA2 R44, R29.reuse.H0_H0, R24.reuse, R44 ;  /* 0x000000181d2c7231 */ /* 0x0c0fe4000000082c */
[-C--:B------:R-:W-:Y:S02]  /*1190*/  HFMA2 R38, R29.H1_H1, R24.reuse, R38 ;  /* 0x000000181d267231 */ /* 0x080fe40000000c26 */
[-C--:B------:R-:W-:Y:S02]  /*11a0*/  HFMA2 R41, R30.H0_H0, R24.reuse, R41 ;  /* 0x000000181e297231 */ /* 0x080fe40000000829 */
[----:B------:R-:W-:-:S02]  /*11b0*/  HFMA2 R36, R31.H0_H0, R24, R36 ;  /* 0x000000181f247231 */ /* 0x000fc40000000824 */
[----:B------:R-:W-:Y:S02]  /*11c0*/  HFMA2 R50, R31.H1_H1, R24, R50 ;  /* 0x000000181f327231 */ /* 0x000fe40000000c32 */
[CC--:B------:R-:W-:Y:S02]  /*11d0*/  HFMA2 R60, R28.reuse.H0_H0, R26.reuse, R69 ;  /* 0x0000001a1c3c7231 */ /* 0x0c0fe40000000845 */
[-C--:B------:R-:W-:Y:S02]  /*11e0*/  HFMA2 R59, R28.H1_H1, R26.reuse, R59 ;  /* 0x0000001a1c3b7231 */ /* 0x080fe40000000c3b */
[CC--:B------:R-:W-:Y:S02]  /*11f0*/  HFMA2 R58, R29.reuse.H0_H0, R26.reuse, R58 ;  /* 0x0000001a1d3a7231 */ /* 0x0c0fe4000000083a */
[-C--:B------:R-:W-:Y:S02]  /*1200*/  HFMA2 R57, R29.H1_H1, R26.reuse, R57 ;  /* 0x0000001a1d397231 */ /* 0x080fe40000000c39 */
[----:B------:R-:W-:-:S02]  /*1210*/  HFMA2 R55, R30.H1_H1, R26, R55 ;  /* 0x0000001a1e377231 */ /* 0x000fc40000000c37 */
[CC--:B------:R-:W-:Y:S02]  /*1220*/  HFMA2 R24, R28.reuse.H0_H0, R27.reuse, R37 ;  /* 0x0000001b1c187231 */ /* 0x0c0fe40000000825 */
[-C--:B------:R-:W-:Y:S02]  /*1230*/  HFMA2 R28, R28.H1_H1, R27.reuse, R67 ;  /* 0x0000001b1c1c7231 */ /* 0x080fe40000000c43 */
[-C--:B------:R-:W-:Y:S02]  /*1240*/  HFMA2 R37, R31.H0_H0, R27.reuse, R54 ;  /* 0x0000001b1f257231 */ /* 0x080fe40000000836 */
[CC--:B------:R-:W-:Y:S02]  /*1250*/  HFMA2 R34, R29.reuse.H0_H0, R27.reuse, R34 ;  /* 0x0000001b1d227231 */ /* 0x0c0fe40000000822 */
[-C--:B------:R-:W-:Y:S02]  /*1260*/  HFMA2 R46, R29.H1_H1, R27.reuse, R46 ;  /* 0x0000001b1d2e7231 */ /* 0x080fe40000000c2e */
[----:B------:R-:W-:-:S02]  /*1270*/  HFMA2 R39, R30.H0_H0, R27, R39 ;  /* 0x0000001b1e277231 */ /* 0x000fc40000000827 */
[-C--:B------:R-:W-:Y:S02]  /*1280*/  HFMA2 R45, R30.H1_H1, R27.reuse, R45 ;  /* 0x0000001b1e2d7231 */ /* 0x080fe40000000c2d */
[----:B------:R-:W-:Y:S02]  /*1290*/  HFMA2 R54, R31.H1_H1, R27, R66 ;  /* 0x0000001b1f367231 */ /* 0x000fe40000000c42 */
[CC--:B-1----:R-:W-:Y:S02]  /*12a0*/  HFMA2 R43, R16.reuse.H0_H0, R20.reuse, R43 ;  /* 0x00000014102b7231 */ /* 0x0c2fe4000000082b */
[-C--:B------:R-:W-:Y:S02]  /*12b0*/  HFMA2 R40, R16.H1_H1, R20.reuse, R40 ;  /* 0x0000001410287231 */ /* 0x080fe40000000c28 */
[CC--:B------:R-:W-:Y:S02]  /*12c0*/  HFMA2 R44, R17.reuse.H0_H0, R20.reuse, R44 ;  /* 0x00000014112c7231 */ /* 0x0c0fe4000000082c */
[----:B------:R-:W-:-:S02]  /*12d0*/  HFMA2 R38, R17.H1_H1, R20, R38 ;  /* 0x0000001411267231 */ /* 0x000fc40000000c26 */
[CC--:B------:R-:W-:Y:S02]  /*12e0*/  HFMA2 R41, R18.reuse.H0_H0, R20.reuse, R41 ;  /* 0x0000001412297231 */ /* 0x0c0fe40000000829 */
[-C--:B------:R-:W-:Y:S02]  /*12f0*/  HFMA2 R42, R18.H1_H1, R20.reuse, R42 ;  /* 0x00000014122a7231 */ /* 0x080fe40000000c2a */
[CC--:B------:R-:W-:Y:S02]  /*1300*/  HFMA2 R36, R19.reuse.H0_H0, R20.reuse, R36 ;  /* 0x0000001413247231 */ /* 0x0c0fe40000000824 */
[----:B------:R-:W-:Y:S02]  /*1310*/  HFMA2 R50, R19.H1_H1, R20, R50 ;  /* 0x0000001413327231 */ /* 0x000fe40000000c32 */
[CC--:B------:R-:W-:Y:S02]  /*1320*/  HFMA2 R49, R16.reuse.H0_H0, R21.reuse, R49 ;  /* 0x0000001510317231 */ /* 0x0c0fe40000000831 */
[----:B------:R-:W-:-:S02]  /*1330*/  HFMA2 R47, R16.H1_H1, R21, R47 ;  /* 0x00000015102f7231 */ /* 0x000fc40000000c2f */
[CC--:B------:R-:W-:Y:S02]  /*1340*/  HFMA2 R20, R17.reuse.H0_H0, R21.reuse, R63 ;  /* 0x0000001511147231 */ /* 0x0c0fe4000000083f */
[-C--:B------:R-:W-:Y:S02]  /*1350*/  HFMA2 R48, R17.H1_H1, R21.reuse, R48 ;  /* 0x0000001511307231 */ /* 0x080fe40000000c30 */
[CC--:B------:R-:W-:Y:S02]  /*1360*/  HFMA2 R53, R18.reuse.H0_H0, R21.reuse, R53 ;  /* 0x0000001512357231 */ /* 0x0c0fe40000000835 */
[-C--:B------:R-:W-:Y:S02]  /*1370*/  HFMA2 R52, R18.H1_H1, R21.reuse, R52 ;  /* 0x0000001512347231 */ /* 0x080fe40000000c34 */
        /* <DEDUP_REMOVED lines=9> */
[----:B------:R-:W-:Y:S02]  /*1410*/  HFMA2 R62, R19.H1_H1, R22, R62 ;  /* 0x00000016133e7231 */ /* 0x000fe40000000c3e */
[CC--:B------:R-:W-:Y:S02]  /*1420*/  HFMA2 R22, R16.reuse.H0_H0, R23.reuse, R24 ;  /* 0x0000001710167231 */ /* 0x0c0fe40000000818 */
[-C--:B------:R-:W-:Y:S01]  /*1430*/  HFMA2 R16, R16.H1_H1, R23.reuse, R28 ;  /* 0x0000001710107231 */ /* 0x080fe20000000c1c */
[----:B------:R-:W-:Y:S01]  /*1440*/  LDS.128 R24, [R15+0x220] ;  /* 0x000220000f187984 */ /* 0x000fe20000000c00 */
[CC--:B------:R-:W-:Y:S02]  /*1450*/  HFMA2 R63, R17.reuse.H0_H0, R23.reuse, R34 ;  /* 0x00000017113f7231 */ /* 0x0c0fe40000000822 */
[CC--:B------:R-:W-:Y:S01]  /*1460*/  HFMA2 R34, R18.reuse.H0_H0, R23.reuse, R39 ;  /* 0x0000001712227231 */ /* 0x0c0fe20000000827 */
[----:B------:R-:W1:Y:S01]  /*1470*/  LDS.128 R28, [R14+0x200] ;  /* 0x000200000e1c7984 */ /* 0x000e620000000c00 */
[-C--:B------:R-:W-:Y:S01]  /*1480*/  HFMA2 R45, R18.H1_H1, R23.reuse, R45 ;  /* 0x00000017122d7231 */ /* 0x080fe20000000c2d */
[----:B------:R-:W-:Y:S01]  /*1490*/  SHF.R.U32.HI R18, RZ, 0x1, R9 ;  /* 0x00000001ff127819 */ /* 0x000fe20000011609 */
[----:B------:R-:W-:-:S02]  /*14a0*/  HFMA2 R17, R17.H1_H1, R23, R46 ;  /* 0x0000001711117231 */ /* 0x000fc40000000c2e */
[CC--:B------:R-:W-:Y:S01]  /*14b0*/  HFMA2 R46, R19.reuse.H0_H0, R23.reuse, R37 ;  /* 0x00000017132e7231 */ /* 0x0c0fe20000000825 */
[----:B------:R-:W-:Y:S01]  /*14c0*/  LOP3.LUT P1, RZ, R18, 0x1, RZ, 0xc0, !PT ;  /* 0x0000000112ff7812 */ /* 0x000fe2000782c0ff */
[----:B------:R-:W-:Y:S01]  /*14d0*/  HFMA2 R54, R19.H1_H1, R23, R54 ;  /* 0x0000001713367231 */ /* 0x000fe20000000c36 */
[----:B------:R-:W-:Y:S01]  /*14e0*/  PRMT R37, RZ, 0x7610, R37 ;  /* 0x00007610ff257816 */ /* 0x000fe20000000025 */
[----:B------:R-:W-:Y:S02]  /*14f0*/  @P0 IMAD.MOV.U32 R18, RZ, RZ, R64 ;  /* 0x000000ffff120224 */ /* 0x000fe400078e0040 */
[----:B------:R-:W-:-:S05]  /*1500*/  @P0 IMAD.MOV.U32 R19, RZ, RZ, R65 ;  /* 0x000000ffff130224 */ /* 0x000fca00078e0041 */
[----:B------:R2:W3:Y:S01]  /*1510*/  @P0 LDG.E.LTC128B.U16 R37, desc[UR8][R18.64] ;  /* 0x0000000812250981 */ /* 0x0004e2000c1e1520 */
[----:B------:R-:W-:Y:S02]  /*1520*/  IADD3 R64, P0, PT, R64, UR14, RZ ;  /* 0x0000000e40407c10 */ /* 0x000fe4000ff1e0ff */
[----:B------:R-:W-:Y:S02]  /*1530*/  PRMT R39, RZ, 0x7610, R39 ;  /* 0x00007610ff277816 */ /* 0x000fe40000000027 */
[----:B------:R-:W-:Y:S01]  /*1540*/  IADD3.X R65, PT, PT, R65, UR15, RZ, P0, !PT ;  /* 0x0000000f41417c10 */ /* 0x000fe200087fe4ff */
[CC--:B-1----:R-:W-:Y:S02]  /*1550*/  HFMA2 R43, R24.reuse.H0_H0, R28.reuse, R43 ;  /* 0x0000001c182b7231 */ /* 0x0c2fe4000000082b */
[-C--:B------:R-:W-:Y:S02]  /*1560*/  HFMA2 R40, R24.H1_H1, R28.reuse, R40 ;  /* 0x0000001c18287231 */ /* 0x080fe40000000c28 */
[----:B------:R-:W-:-:S02]  /*1570*/  HFMA2 R44, R25.H0_H0, R28, R44 ;  /* 0x0000001c192c7231 */ /* 0x000fc4000000082c */
[-C--:B------:R-:W-:Y:S02]  /*1580*/  HFMA2 R38, R25.H1_H1, R28.reuse, R38 ;  /* 0x0000001c19267231 */ /* 0x080fe40000000c26 */
[CC--:B------:R-:W-:Y:S02]  /*1590*/  HFMA2 R41, R26.reuse.H0_H0, R28.reuse, R41 ;  /* 0x0000001c1a297231 */ /* 0x0c0fe40000000829 */
[-C--:B------:R-:W-:Y:S02]  /*15a0*/  HFMA2 R42, R26.H1_H1, R28.reuse, R42 ;  /* 0x0000001c1a2a7231 */ /* 0x080fe40000000c2a */
[CC--:B------:R-:W-:Y:S02]  /*15b0*/  HFMA2 R36, R27.reuse.H0_H0, R28.reuse, R36 ;  /* 0x0000001c1b247231 */ /* 0x0c0fe40000000824 */
[----:B------:R-:W-:Y:S02]  /*15c0*/  HFMA2 R50, R27.H1_H1, R28, R50 ;  /* 0x0000001c1b327231 */ /* 0x000fe40000000c32 */
[----:B------:R-:W-:-:S02]  /*15d0*/  HFMA2 R49, R24.H0_H0, R29, R49 ;  /* 0x0000001d18317231 */ /* 0x000fc40000000831 */
[-C--:B------:R-:W-:Y:S02]  /*15e0*/  HFMA2 R47, R24.H1_H1, R29.reuse, R47 ;  /* 0x0000001d182f7231 */ /* 0x080fe40000000c2f */
        /* <DEDUP_REMOVED lines=11> */
[-C--:B------:R-:W-:Y:S02]  /*16a0*/  HFMA2 R62, R27.H1_H1, R30.reuse, R62 ;  /* 0x0000001e1b3e7231 */ /* 0x080fe40000000c3e */
[-C--:B------:R-:W-:Y:S02]  /*16b0*/  HFMA2 R63, R25.H0_H0, R31.reuse, R63 ;  /* 0x0000001f193f7231 */ /* 0x080fe4000000083f */
[CC--:B------:R-:W-:Y:S02]  /*16c0*/  HFMA2 R34, R26.reuse.H0_H0, R31.reuse, R34 ;  /* 0x0000001f1a227231 */ /* 0x0c0fe40000000822 */
[-C--:B------:R-:W-:Y:S02]  /*16d0*/  HFMA2 R45, R26.H1_H1, R31.reuse, R45 ;  /* 0x0000001f1a2d7231 */ /* 0x080fe40000000c2d */
[CC--:B------:R-:W-:Y:S02]  /*16e0*/  HFMA2 R46, R27.reuse.H0_H0, R31.reuse, R46 ;  /* 0x0000001f1b2e7231 */ /* 0x0c0fe4000000082e */
[----:B------:R-:W-:Y:S01]  /*16f0*/  HFMA2 R54, R27.H1_H1, R31, R54 ;  /* 0x0000001f1b367231 */ /* 0x000fe20000000c36 */
[----:B------:R-:W-:Y:S01]  /*1700*/  IADD3 R70, P2, PT, R64, UR14, RZ ;  /* 0x0000000e40467c10 */ /* 0x000fe2000ff5e0ff */
[----:B------:R-:W-:Y:S01]  /*1710*/  HFMA2 R28, R25.H0_H0, R29, R20 ;  /* 0x0000001d191c7231 */ /* 0x000fe20000000814 */
[----:B------:R-:W-:Y:S01]  /*1720*/  PRMT R69, RZ, 0x7610, R69 ;  /* 0x00007610ff457816 */ /* 0x000fe20000000045 */
[----:B------:R-:W-:Y:S01]  /*1730*/  HFMA2 R29, R27.H0_H0, R30, R21 ;  /* 0x0000001e1b1d7231 */ /* 0x000fe20000000815 */
[----:B------:R1:W4:Y:S01]  /*1740*/  @P1 LDG.E.LTC128B.U16 R39, desc[UR8][R64.64] ;  /* 0x0000000840271981 */ /* 0x000322000c1e1520 */
[CC--:B------:R-:W-:Y:S01]  /*1750*/  HFMA2 R30, R24.reuse.H0_H0, R31.reuse, R22 ;  /* 0x0000001f181e7231 */ /* 0x0c0fe20000000816 */
[----:B------:R-:W-:Y:S01]  /*1760*/  IADD3.X R71, PT, PT, R65, UR15, RZ, P2, !PT ;  /* 0x0000000f41477c10 */ /* 0x000fe200097fe4ff */
[-C--:B------:R-:W-:Y:S01]  /*1770*/  HFMA2 R24, R24.H1_H1, R31.reuse, R16 ;  /* 0x0000001f18187231 */ /* 0x080fe20000000c10 */
[----:B------:R-:W-:Y:S01]  /*1780*/  LDS.128 R20, [R15+0x330] ;  /* 0x000330000f147984 */ /* 0x000fe20000000c00 */
[----:B------:R-:W-:-:S03]  /*1790*/  HFMA2 R25, R25.H1_H1, R31, R17 ;  /* 0x0000001f19197231 */ /* 0x000fc60000000c11 */
[----:B--2---:R-:W2:Y:S02]  /*17a0*/  LDS.128 R16, [R14+0x300] ;  /* 0x000300000e107984 */ /* 0x004ea40000000c00 */
[CC--:B--2---:R-:W-:Y:S02]  /*17b0*/  HFMA2 R43, R20.reuse.H0_H0, R16.reuse, R43 ;  /* 0x00000010142b7231 */ /* 0x0c4fe4000000082b */
[-C--:B------:R-:W-:Y:S02]  /*17c0*/  HFMA2 R40, R20.H1_H1, R16.reuse, R40 ;  /* 0x0000001014287231 */ /* 0x080fe40000000c28 */
[CC--:B------:R-:W-:Y:S02]  /*17d0*/  HFMA2 R44, R21.reuse.H0_H0, R16.reuse, R44 ;  /* 0x00000010152c7231 */ /* 0x0c0fe4000000082c */
[-C--:B------:R-:W-:Y:S02]  /*17e0*/  HFMA2 R38, R21.H1_H1, R16.reuse, R38 ;  /* 0x0000001015267231 */ /* 0x080fe40000000c26 */
[----:B------:R-:W-:-:S02]  /*17f0*/  HFMA2 R41, R22.H0_H0, R16, R41 ;  /* 0x0000001016297231 */ /* 0x000fc40000000829 */
[-C--:B------:R-:W-:Y:S02]  /*1800*/  HFMA2 R42, R22.H1_H1, R16.reuse, R42 ;  /* 0x00000010162a7231 */ /* 0x080fe40000000c2a */
[CC--:B------:R-:W-:Y:S02]  /*1810*/  HFMA2 R36, R23.reuse.H0_H0, R16.reuse, R36 ;  /* 0x0000001017247231 */ /* 0x0c0fe40000000824 */
[----:B------:R-:W-:Y:S02]  /*1820*/  HFMA2 R50, R23.H1_H1, R16, R50 ;  /* 0x0000001017327231 */ /* 0x000fe40000000c32 */
[CC--:B------:R-:W-:Y:S02]  /*1830*/  HFMA2 R49, R20.reuse.H0_H0, R17.reuse, R49 ;  /* 0x0000001114317231 */ /* 0x0c0fe40000000831 */
        /* <DEDUP_REMOVED lines=9> */
[CC--:B------:R-:W-:Y:S02]  /*18d0*/  HFMA2 R58, R21.reuse.H0_H0, R18.reuse, R58 ;  /* 0x00000012153a7231 */ /* 0x0c0fe4000000083a */
[-C--:B------:R-:W-:Y:S02]  /*18e0*/  HFMA2 R57, R21.H1_H1, R18.reuse, R57 ;  /* 0x0000001215397231 */ /* 0x080fe40000000c39 */
[CC--:B------:R-:W-:Y:S02]  /*18f0*/  HFMA2 R56, R22.reuse.H0_H0, R18.reuse, R56 ;  /* 0x0000001216387231 */ /* 0x0c0fe40000000838 */
[-C--:B------:R-:W-:Y:S02]  /*1900*/  HFMA2 R55, R22.H1_H1, R18.reuse, R55 ;  /* 0x0000001216377231 */ /* 0x080fe40000000c37 */
[----:B------:R-:W-:-:S02]  /*1910*/  HFMA2 R17, R23.H0_H0, R18, R29 ;  /* 0x0000001217117231 */ /* 0x000fc4000000081d */
[----:B------:R-:W-:Y:S02]  /*1920*/  HFMA2 R62, R23.H1_H1, R18, R62 ;  /* 0x00000012173e7231 */ /* 0x000fe40000000c3e */
[CC--:B------:R-:W-:Y:S02]  /*1930*/  HFMA2 R18, R20.reuse.H0_H0, R19.reuse, R30 ;  /* 0x0000001314127231 */ /* 0x0c0fe4000000081e */
[CC--:B------:R-:W-:Y:S01]  /*1940*/  HFMA2 R63, R21.reuse.H0_H0, R19.reuse, R63 ;  /* 0x00000013153f7231 */ /* 0x0c0fe2000000083f */
[----:B------:R-:W-:Y:S01]  /*1950*/  LDS.128 R28, [R15+0x440] ;  /* 0x000440000f1c7984 */ /* 0x000fe20000000c00 */
[-C--:B------:R-:W-:Y:S02]  /*1960*/  HFMA2 R20, R20.H1_H1, R19.reuse, R24 ;  /* 0x0000001314147231 */ /* 0x080fe40000000c18 */
[-C--:B------:R-:W-:Y:S02]  /*1970*/  HFMA2 R21, R21.H1_H1, R19.reuse, R25 ;  /* 0x0000001315157231 */ /* 0x080fe40000000c19 */
[----:B------:R-:W2:Y:S01]  /*1980*/  LDS.128 R24, [R14+0x400] ;  /* 0x000400000e187984 */ /* 0x000ea20000000c00 */
[----:B------:R-:W-:-:S02]  /*1990*/  HFMA2 R34, R22.H0_H0, R19, R34 ;  /* 0x0000001316227231 */ /* 0x000fc40000000822 */
[-C--:B------:R-:W-:Y:S02]  /*19a0*/  HFMA2 R45, R22.H1_H1, R19.reuse, R45 ;  /* 0x00000013162d7231 */ /* 0x080fe40000000c2d */
[CC--:B------:R-:W-:Y:S02]  /*19b0*/  HFMA2 R46, R23.reuse.H0_H0, R19.reuse, R46 ;  /* 0x00000013172e7231 */ /* 0x0c0fe4000000082e */
[----:B------:R-:W-:Y:S02]  /*19c0*/  HFMA2 R54, R23.H1_H1, R19, R54 ;  /* 0x0000001317367231 */ /* 0x000fe40000000c36 */
[CC--:B--2---:R-:W-:Y:S02]  /*19d0*/  HFMA2 R43, R28.reuse.H0_H0, R24.reuse, R43 ;  /* 0x000000181c2b7231 */ /* 0x0c4fe4000000082b */
        /* <DEDUP_REMOVED lines=24> */
[-C--:B------:R-:W-:Y:S01]  /*1b60*/  HFMA2 R63, R29.H0_H0, R27.reuse, R63 ;  /* 0x0000001b1d3f7231 */ /* 0x080fe2000000083f */
[----:B------:R-:W-:Y:S01]  /*1b70*/  LDS.128 R16, [R15+0x550] ;  /* 0x000550000f107984 */ /* 0x000fe20000000c00 */
[----:B------:R-:W-:-:S02]  /*1b80*/  HFMA2 R28, R28.H1_H1, R27, R20 ;  /* 0x0000001b1c1c7231 */ /* 0x000fc40000000c14 */
[-C--:B------:R-:W-:Y:S02]  /*1b90*/  HFMA2 R29, R29.H1_H1, R27.reuse, R21 ;  /* 0x0000001b1d1d7231 */ /* 0x080fe40000000c15 */
[----:B------:R-:W2:Y:S01]  /*1ba0*/  LDS.128 R20, [R14+0x500] ;  /* 0x000500000e147984 */ /* 0x000ea20000000c00 */
[CC--:B------:R-:W-:Y:S02]  /*1bb0*/  HFMA2 R34, R30.reuse.H0_H0, R27.reuse, R34 ;  /* 0x0000001b1e227231 */ /* 0x0c0fe40000000822 */
[-C--:B------:R-:W-:Y:S02]  /*1bc0*/  HFMA2 R45, R30.H1_H1, R27.reuse, R45 ;  /* 0x0000001b1e2d7231 */ /* 0x080fe40000000c2d */
[CC--:B------:R-:W-:Y:S02]  /*1bd0*/  HFMA2 R46, R31.reuse.H0_H0, R27.reuse, R46 ;  /* 0x0000001b1f2e7231 */ /* 0x0c0fe4000000082e */
[----:B------:R-:W-:Y:S02]  /*1be0*/  HFMA2 R54, R31.H1_H1, R27, R54 ;  /* 0x0000001b1f367231 */ /* 0x000fe40000000c36 */
[----:B--2---:R-:W-:-:S02]  /*1bf0*/  HFMA2 R43, R16.H0_H0, R20, R43 ;  /* 0x00000014102b7231 */ /* 0x004fc4000000082b */
        /* <DEDUP_REMOVED lines=24> */
[-C--:B------:R-:W-:Y:S01]  /*1d80*/  HFMA2 R16, R16.H1_H1, R23.reuse, R28 ;  /* 0x0000001710107231 */ /* 0x080fe20000000c1c */
[----:B------:R-:W-:Y:S01]  /*1d90*/  LDS.128 R24, [R15+0x660] ;  /* 0x000660000f187984 */ /* 0x000fe20000000c00 */
[CC--:B------:R-:W-:Y:S02]  /*1da0*/  HFMA2 R66, R17.reuse.H1_H1, R23.reuse, R29 ;  /* 0x0000001711427231 */ /* 0x0c0fe40000000c1d */
[-C--:B------:R-:W-:Y:S01]  /*1db0*/  HFMA2 R63, R17.H0_H0, R23.reuse, R63 ;  /* 0x00000017113f7231 */ /* 0x080fe2000000083f */
[----:B------:R-:W2:Y:S01]  /*1dc0*/  LDS.128 R28, [R14+0x600] ;  /* 0x000600000e1c7984 */ /* 0x000ea20000000c00 */
[CC--:B------:R-:W-:Y:S02]  /*1dd0*/  HFMA2 R17, R18.reuse.H0_H0, R23.reuse, R34 ;  /* 0x0000001712117231 */ /* 0x0c0fe40000000822 */
[-C--:B------:R-:W-:Y:S02]  /*1de0*/  HFMA2 R45, R18.H1_H1, R23.reuse, R45 ;  /* 0x00000017122d7231 */ /* 0x080fe40000000c2d */
[----:B------:R-:W-:-:S02]  /*1df0*/  HFMA2 R18, R19.H0_H0, R23, R46 ;  /* 0x0000001713127231 */ /* 0x000fc4000000082e */
[----:B------:R-:W-:Y:S01]  /*1e00*/  HFMA2 R19, R19.H1_H1, R23, R54 ;  /* 0x0000001713137231 */ /* 0x000fe20000000c36 */
[----:B------:R-:W-:-:S04]  /*1e10*/  SHF.R.U32.HI R23, RZ, 0x2, R9 ;  /* 0x00000002ff177819 */ /* 0x000fc80000011609 */
[----:B------:R-:W-:Y:S02]  /*1e20*/  LOP3.LUT P0, RZ, R23, 0x1, RZ, 0xc0, !PT ;  /* 0x0000000117ff7812 */ /* 0x000fe4000780c0ff */
[----:B------:R-:W-:-:S04]  /*1e30*/  SHF.R.U32.HI R23, RZ, 0x3, R9 ;  /* 0x00000003ff177819 */ /* 0x000fc80000011609 */
[----:B------:R-:W-:-:S07]  /*1e40*/  LOP3.LUT P1, RZ, R23, 0x1, RZ, 0xc0, !PT ;  /* 0x0000000117ff7812 */ /* 0x000fce000782c0ff */
[----:B------:R2:W5:Y:S01]  /*1e50*/  @P0 LDG.E.LTC128B.U16 R69, desc[UR8][R70.64] ;  /* 0x0000000846450981 */ /* 0x000562000c1e1520 */
[----:B-1----:R-:W-:Y:S02]  /*1e60*/  IADD3 R64, P0, PT, R70, UR14, RZ ;  /* 0x0000000e46407c10 */ /* 0x002fe4000ff1e0ff */
[----:B------:R-:W-:Y:S02]  /*1e70*/  PRMT R67, RZ, 0x7610, R67 ;  /* 0x00007610ff437816 */ /* 0x000fe40000000043 */
[----:B------:R-:W-:Y:S02]  /*1e80*/  IADD3.X R65, PT, PT, R71, UR15, RZ, P0, !PT ;  /* 0x0000000f47417c10 */ /* 0x000fe400087fe4ff */
[----:B------:R-:W-:-:S03]  /*1e90*/  LOP3.LUT P0, RZ, R4, 0x1, RZ, 0xc0, !PT ;  /* 0x0000000104ff7812 */ /* 0x000fc6000780c0ff */
[----:B------:R-:W5:Y:S01]  /*1ea0*/  @P1 LDG.E.LTC128B.U16 R67, desc[UR8][R64.64] ;  /* 0x0000000840431981 */ /* 0x000f62000c1e1520 */
[-C--:B--2---:R-:W-:Y:S01]  /*1eb0*/  HFMA2 R71, R26.H0_H0, R30.reuse, R56 ;  /* 0x0000001e1a477231 */ /* 0x084fe20000000838 */
[----:B------:R-:W-:Y:S01]  /*1ec0*/  PRMT R56, RZ, 0x7610, R56 ;  /* 0x00007610ff387816 */ /* 0x000fe20000000038 */
[----:B------:R-:W-:Y:S02]  /*1ed0*/  HFMA2 R72, R27.H1_H1, R29, R61 ;  /* 0x0000001d1b487231 */ /* 0x000fe40000000c3d */
[----:B------:R-:W-:-:S05]  /*1ee0*/  HFMA2 R73, R24.H0_H0, R30, R60 ;  /* 0x0000001e18497231 */ /* 0x000fca000000083c */
[----:B------:R-:W-:Y:S02]  /*1ef0*/  @P0 IMAD.MOV.U32 R60, RZ, RZ, R8 ;  /* 0x000000ffff3c0224 */ /* 0x000fe400078e0008 */
[CC--:B------:R-:W-:Y:S02]  /*1f00*/  HFMA2 R44, R25.reuse.H0_H0, R28.reuse, R44 ;  /* 0x0000001c192c7231 */ /* 0x0c0fe4000000082c */
[----:B------:R-:W-:Y:S02]  /*1f10*/  @P0 IMAD.MOV.U32 R61, RZ, RZ, R7 ;  /* 0x000000ffff3d0224 */ /* 0x000fe400078e0007 */
[C---:B------:R-:W-:Y:S02]  /*1f20*/  HFMA2 R38, R25.reuse.H1_H1, R28, R38 ;  /* 0x0000001c19267231 */ /* 0x040fe40000000c26 */
[CC--:B------:R-:W-:Y:S02]  /*1f30*/  HFMA2 R70, R25.reuse.H0_H0, R29.reuse, R20 ;  /* 0x0000001d19467231 */ /* 0x0c0fe40000000814 */
[C---:B------:R-:W-:Y:S01]  /*1f40*/  HFMA2 R48, R25.reuse.H1_H1, R29, R48 ;  /* 0x0000001d19307231 */ /* 0x040fe20000000c30 */
[----:B------:R1:W2:Y:S01]  /*1f50*/  @P0 LDG.E.LTC128B.U16 R56, desc[UR8][R60.64] ;  /* 0x000000083c380981 */ /* 0x0002a2000c1e1520 */
[----:B------:R-:W-:-:S02]  /*1f60*/  HFMA2 R58, R25.H0_H0, R30, R58 ;  /* 0x0000001e193a7231 */ /* 0x000fc4000000083a */
[C---:B------:R-:W-:Y:S02]  /*1f70*/  HFMA2 R57, R25.reuse.H1_H1, R30, R57 ;  /* 0x0000001e19397231 */ /* 0x040fe40000000c39 */
[CC--:B------:R-:W-:Y:S02]  /*1f80*/  HFMA2 R34, R25.reuse.H0_H0, R31.reuse, R63 ;  /* 0x0000001f19227231 */ /* 0x0c0fe4000000083f */
[----:B------:R-:W-:Y:S01]  /*1f90*/  HFMA2 R46, R25.H1_H1, R31, R66 ;  /* 0x0000001f192e7231 */ /* 0x000fe20000000c42 */
[----:B------:R-:W-:Y:S01]  /*1fa0*/  SHF.R.U32.HI R25, RZ, 0x1, R4 ;  /* 0x00000001ff197819 */ /* 0x000fe20000011604 */
[-C--:B------:R-:W-:Y:S02]  /*1fb0*/  HFMA2 R68, R24.H1_H1, R28.reuse, R40 ;  /* 0x0000001c18447231 */ /* 0x080fe40000000c28 */
[CC--:B------:R-:W-:Y:S01]  /*1fc0*/  HFMA2 R41, R26.reuse.H0_H0, R28.reuse, R41 ;  /* 0x0000001c1a297231 */ /* 0x0c0fe20000000829 */
[----:B------:R-:W-:Y:S01]  /*1fd0*/  LOP3.LUT P0, RZ, R25, 0x1, RZ, 0xc0, !PT ;  /* 0x0000000119ff7812 */ /* 0x000fe2000780c0ff */
[----:B------:R-:W-:-:S02]  /*1fe0*/  HFMA2 R42, R26.H1_H1, R28, R42 ;  /* 0x0000001c1a2a7231 */ /* 0x000fc40000000c2a */
[CC--:B------:R-:W-:Y:S02]  /*1ff0*/  HFMA2 R53, R26.reuse.H0_H0, R29.reuse, R53 ;  /* 0x0000001d1a357231 */ /* 0x0c0fe40000000835 */
[C---:B------:R-:W-:Y:S02]  /*2000*/  HFMA2 R52, R26.reuse.H1_H1, R29, R52 ;  /* 0x0000001d1a347231 */ /* 0x040fe40000000c34 */
[C---:B------:R-:W-:Y:S02]  /*2010*/  HFMA2 R55, R26.reuse.H1_H1, R30, R55 ;  /* 0x0000001e1a377231 */ /* 0x040fe40000000c37 */
[CC--:B------:R-:W-:Y:S02]  /*2020*/  HFMA2 R40, R26.reuse.H0_H0, R31.reuse, R17 ;  /* 0x0000001f1a287231 */ /* 0x0c0fe40000000811 */
[----:B------:R-:W-:Y:S01]  /*2030*/  HFMA2 R45, R26.H1_H1, R31, R45 ;  /* 0x0000001f1a2d7231 */ /* 0x000fe20000000c2d */
[----:B------:R-:W-:Y:S01]  /*2040*/  IADD3 R26, P1, PT, R8, UR16, RZ ;  /* 0x00000010081a7c10 */ /* 0x000fe2000ff3e0ff */
[----:B------:R-:W-:-:S02]  /*2050*/  HFMA2 R43, R24.H0_H0, R28, R43 ;  /* 0x0000001c182b7231 */ /* 0x000fc4000000082b */
[CC--:B------:R-:W-:Y:S02]  /*2060*/  HFMA2 R36, R27.reuse.H0_H0, R28.reuse, R36 ;  /* 0x0000001c1b247231 */ /* 0x0c0fe40000000824 */
[C---:B------:R-:W-:Y:S01]  /*2070*/  HFMA2 R50, R27.reuse.H1_H1, R28, R50 ;  /* 0x0000001c1b327231 */ /* 0x040fe20000000c32 */
[----:B------:R-:W-:Y:S01]  /*2080*/  PRMT R8, RZ, 0x7610, R8 ;  /* 0x00007610ff087816 */ /* 0x000fe20000000008 */
[CC--:B------:R-:W-:Y:S02]  /*2090*/  HFMA2 R49, R24.reuse.H0_H0, R29.reuse, R49 ;  /* 0x0000001d18317231 */ /* 0x0c0fe40000000831 */
[-C--:B------:R-:W-:Y:S02]  /*20a0*/  HFMA2 R47, R24.H1_H1, R29.reuse, R47 ;  /* 0x0000001d182f7231 */ /* 0x080fe40000000c2f */
[C---:B------:R-:W-:Y:S02]  /*20b0*/  HFMA2 R28, R27.reuse.H0_H0, R29, R51 ;  /* 0x0000001d1b1c7231 */ /* 0x040fe40000000833 */
[----:B------:R-:W-:-:S02]  /*20c0*/  HFMA2 R29, R27.H0_H0, R30, R21 ;  /* 0x0000001e1b1d7231 */ /* 0x000fc40000000815 */
[CC--:B------:R-:W-:Y:S02]  /*20d0*/  HFMA2 R74, R27.reuse.H1_H1, R30.reuse, R62 ;  /* 0x0000001e1b4a7231 */ /* 0x0c0fe40000000c3e */
[CC--:B------:R-:W-:Y:S02]  /*20e0*/  HFMA2 R54, R27.reuse.H0_H0, R31.reuse, R18 ;  /* 0x0000001f1b367231 */ /* 0x0c0fe40000000812 */
[-C--:B------:R-:W-:Y:S01]  /*20f0*/  HFMA2 R66, R27.H1_H1, R31.reuse, R19 ;  /* 0x0000001f1b427231 */ /* 0x080fe20000000c13 */
[----:B------:R-:W-:Y:S01]  /*2100*/  IADD3.X R27, PT, PT, R7, UR17, RZ, P1, !PT ;  /* 0x00000011071b7c10 */ /* 0x000fe20008ffe4ff */
[C---:B------:R-:W-:Y:S01]  /*2110*/  HFMA2 R59, R24.reuse.H1_H1, R30, R59 ;  /* 0x0000001e183b7231 */ /* 0x040fe20000000c3b */
[----:B------:R-:W-:Y:S01]  /*2120*/  SHF.R.U32.HI R7, RZ, 0x2, R4 ;  /* 0x00000002ff077819 */ /* 0x000fe20000011604 */
[CC--:B------:R-:W-:Y:S02]  /*2130*/  HFMA2 R30, R24.reuse.H0_H0, R31.reuse, R22 ;  /* 0x0000001f181e7231 */ /* 0x0c0fe40000000816 */
[----:B------:R0:W2:Y:S01]  /*2140*/  @P0 LDG.E.LTC128B.U16 R8, desc[UR8][R26.64] ;  /* 0x000000081a080981 */ /* 0x0000a2000c1e1520 */
[----:B------:R-:W-:Y:S01]  /*2150*/  LOP3.LUT P0, RZ, R7, 0x1, RZ, 0xc0, !PT ;  /* 0x0000000107ff7812 */ /* 0x000fe2000780c0ff */
[----:B------:R-:W-:Y:S01]  /*2160*/  HFMA2 R24, R24.H1_H1, R31, R16 ;  /* 0x0000001f18187231 */ /* 0x000fe20000000c10 */
[----:B-1----:R-:W-:Y:S01]  /*2170*/  IADD3 R60, P1, PT, R26, UR16, RZ ;  /* 0x000000101a3c7c10 */ /* 0x002fe2000ff3e0ff */
[----:B------:R1:W-:Y:S01]  /*2180*/  LDS.128 R16, [R15+0x770] ;  /* 0x000770000f107984 */ /* 0x0003e20000000c00 */
[----:B------:R-:W-:-:S02]  /*2190*/  PRMT R63, RZ, 0x7610, R63 ;  /* 0x00007610ff3f7816 */ /* 0x000fc4000000003f */
[----:B------:R-:W-:Y:S01]  /*21a0*/  IADD3.X R61, PT, PT, R27, UR17, RZ, P1, !PT ;  /* 0x000000111b3d7c10 */ /* 0x000fe20008ffe4ff */
[----:B------:R1:W1:Y:S01]  /*21b0*/  LDS.128 R20, [R14+0x700] ;  /* 0x000700000e147984 */ /* 0x0002620000000c00 */
[----:B------:R-:W-:Y:S02]  /*21c0*/  SHF.R.U32.HI R7, RZ, 0x3, R4 ;  /* 0x00000003ff077819 */ /* 0x000fe40000011604 */
[----:B------:R-:W-:Y:S01]  /*21d0*/  IADD3 R76, P1, PT, R60, UR16, RZ ;  /* 0x000000103c4c7c10 */ /* 0x000fe2000ff3e0ff */
[----:B---3--:R3:W-:Y:S04]  /*21e0*/  STS.U16 [R10], R37 ;  /* 0x000000250a007388 */ /* 0x0087e80000000400 */
[----:B------:R3:W2:Y:S01]  /*21f0*/  @P0 LDG.E.LTC128B.U16 R63, desc[UR8][R60.64] ;  /* 0x000000083c3f0981 */ /* 0x0006a2000c1e1520 */
[----:B------:R-:W-:-:S02]  /*2200*/  LOP3.LUT P0, RZ, R7, 0x1, RZ, 0xc0, !PT ;  /* 0x0000000107ff7812 */ /* 0x000fc4000780c0ff */
[----:B------:R-:W-:Y:S01]  /*2210*/  PRMT R7, RZ, 0x7610, R7 ;  /* 0x00007610ff077816 */ /* 0x000fe20000000007 */
[----:B----4-:R4:W-:Y:S01]  /*2220*/  STS.U16 [R10+0x40], R39 ;  /* 0x000040270a007388 */ /* 0x0109e20000000400 */
[----:B------:R-:W-:-:S09]  /*2230*/  IADD3.X R77, PT, PT, R61, UR17, RZ, P1, !PT ;  /* 0x000000113d4d7c10 */ /* 0x000fd20008ffe4ff */
[----:B------:R-:W2:Y:S01]  /*2240*/  @P0 LDG.E.LTC128B.U16 R7, desc[UR8][R76.64] ;  /* 0x000000084c070981 */ /* 0x000ea2000c1e1520 */
[----:B------:R-:W-:Y:S01]  /*2250*/  ISETP.NE.AND P0, PT, R6, 0x1, PT ;  /* 0x000000010600780c */ /* 0x000fe20003f05270 */
[----:B0-----:R-:W-:Y:S02]  /*2260*/  IMAD.MOV.U32 R26, RZ, RZ, R15 ;  /* 0x000000ffff1a7224 */ /* 0x001fe400078e000f */
[----:B------:R-:W-:-:S10]  /*2270*/  IMAD.MOV.U32 R25, RZ, RZ, R14 ;  /* 0x000000ffff197224 */ /* 0x000fd400078e000e */
[----:B-1----:R-:W-:Y:S02]  /*2280*/  @P0 VIADD R15, R15, 0xfffff780 ;  /* 0xfffff7800f0f0836 */ /* 0x002fe40000000000 */
[----:B------:R-:W-:Y:S02]  /*2290*/  @P0 VIADD R14, R14, 0xfffff800 ;  /* 0xfffff8000e0e0836 */ /* 0x000fe40000000000 */
[----:B------:R-:W-:Y:S02]  /*22a0*/  @!P0 VIADD R15, R26, 0x880 ;  /* 0x000008801a0f8836 */ /* 0x000fe40000000000 */
[----:B------:R-:W-:Y:S02]  /*22b0*/  @!P0 VIADD R14, R25, 0x800 ;  /* 0x00000800190e8836 */ /* 0x000fe40000000000 */
[CC--:B------:R-:W-:Y:S02]  /*22c0*/  HFMA2 R43, R16.reuse.H0_H0, R20.reuse, R43 ;  /* 0x00000014102b7231 */ /* 0x0c0fe4000000082b */
[----:B---3--:R-:W-:-:S02]  /*22d0*/  HFMA2 R61, R16.H1_H1, R20, R68 ;  /* 0x00000014103d7231 */ /* 0x008fc40000000c44 */
[CC--:B------:R-:W-:Y:S02]  /*22e0*/  HFMA2 R44, R17.reuse.H0_H0, R20.reuse, R44 ;  /* 0x00000014112c7231 */ /* 0x0c0fe4000000082c */
[-C--:B------:R-:W-:Y:S02]  /*22f0*/  HFMA2 R38, R17.H1_H1, R20.reuse, R38 ;  /* 0x0000001411267231 */ /* 0x080fe40000000c26 */
[CC--:B------:R-:W-:Y:S02]  /*2300*/  HFMA2 R41, R18.reuse.H0_H0, R20.reuse, R41 ;  /* 0x0000001412297231 */ /* 0x0c0fe40000000829 */
[-C--:B------:R-:W-:Y:S02]  /*2310*/  HFMA2 R51, R18.H1_H1, R20.reuse, R42 ;  /* 0x0000001412337231 */ /* 0x080fe40000000c2a */
[CC--:B------:R-:W-:Y:S02]  /*2320*/  HFMA2 R36, R19.reuse.H0_H0, R20.reuse, R36 ;  /* 0x0000001413247231 */ /* 0x0c0fe40000000824 */
[----:B------:R-:W-:-:S02]  /*2330*/  HFMA2 R50, R19.H1_H1, R20, R50 ;  /* 0x0000001413327231 */ /* 0x000fc40000000c32 */
[----:B------:R-:W-:Y:S02]  /*2340*/  HFMA2 R20, R19.H0_H0, R22, R29 ;  /* 0x0000001613147231 */ /* 0x000fe4000000081d */
[C---:B------:R-:W-:Y:S01]  /*2350*/  HFMA2 R37, R16.reuse.H0_H0, R23, R30 ;  /* 0x0000001710257231 */ /* 0x040fe2000000081e */
[----:B------:R-:W-:Y:S02]  /*2360*/  ISETP.GT.AND P1, PT, R2, 0x1, PT ;  /* 0x000000010200780c */ /* 0x000fe40003f24270 */
[----:B------:R-:W-:Y:S01]  /*2370*/  IADD3 R64, P3, PT, R64, R12, RZ ;  /* 0x0000000c40407210 */ /* 0x000fe20007f7e0ff */
[CC--:B------:R-:W-:Y:S02]  /*2380*/  HFMA2 R49, R16.reuse.H0_H0, R21.reuse, R49 ;  /* 0x0000001510317231 */ /* 0x0c0fe40000000831 */
[-C--:B------:R-:W-:Y:S02]  /*2390*/  HFMA2 R47, R16.H1_H1, R21.reuse, R47 ;  /* 0x00000015102f7231 */ /* 0x080fe40000000c2f */
[----:B------:R-:W-:-:S02]  /*23a0*/  HFMA2 R62, R17.H0_H0, R21, R70 ;  /* 0x00000015113e7231 */ /* 0x000fc40000000846 */
[-C--:B------:R-:W-:Y:S02]  /*23b0*/  HFMA2 R48, R17.H1_H1, R21.reuse, R48 ;  /* 0x0000001511307231 */ /* 0x080fe40000000c30 */
[CC--:B------:R-:W-:Y:S02]  /*23c0*/  HFMA2 R53, R18.reuse.H0_H0, R21.reuse, R53 ;  /* 0x0000001512357231 */ /* 0x0c0fe40000000835 */
[-C--:B------:R-:W-:Y:S02]  /*23d0*/  HFMA2 R52, R18.H1_H1, R21.reuse, R52 ;  /* 0x0000001512347231 */ /* 0x080fe40000000c34 */
[----:B------:R-:W-:Y:S01]  /*23e0*/  HFMA2 R60, R19.H1_H1, R21, R72 ;  /* 0x00000015133c7231 */ /* 0x000fe20000000c48 */
[----:B------:R-:W-:Y:S01]  /*23f0*/  LOP3.LUT R6, R6, 0x1, RZ, 0x3c, !PT ;  /* 0x0000000106067812 */ /* 0x000fe200078e3cff */
[----:B------:R-:W-:Y:S02]  /*2400*/  HFMA2 R59, R16.H1_H1, R22, R59 ;  /* 0x00000016103b7231 */ /* 0x000fe40000000c3b */
[----:B------:R-:W-:-:S02]  /*2410*/  IMAD.X R65, R65, 0x1, R13, P3 ;  /* 0x0000000141417824 */ /* 0x000fc400018e060d */
[CC--:B------:R-:W-:Y:S02]  /*2420*/  HFMA2 R58, R17.reuse.H0_H0, R22.reuse, R58 ;  /* 0x00000016113a7231 */ /* 0x0c0fe4000000083a */
[CC--:B------:R-:W-:Y:S02]  /*2430*/  HFMA2 R57, R17.reuse.H1_H1, R22.reuse, R57 ;  /* 0x0000001611397231 */ /* 0x0c0fe40000000c39 */
[C---:B------:R-:W-:Y:S02]  /*2440*/  HFMA2 R55, R18.reuse.H1_H1, R22, R55 ;  /* 0x0000001612377231 */ /* 0x040fe40000000c37 */
[CC--:B------:R-:W-:Y:S02]  /*2450*/  HFMA2 R34, R17.reuse.H0_H0, R23.reuse, R34 ;  /* 0x0000001711227231 */ /* 0x0c0fe40000000822 */
[-C--:B------:R-:W-:Y:S02]  /*2460*/  HFMA2 R46, R17.H1_H1, R23.reuse, R46 ;  /* 0x00000017112e7231 */ /* 0x080fe40000000c2e */
[----:B----4-:R-:W-:-:S02]  /*2470*/  HFMA2 R39, R18.H0_H0, R23, R40 ;  /* 0x0000001712277231 */ /* 0x010fc40000000828 */
[-C--:B------:R-:W-:Y:S02]  /*2480*/  HFMA2 R45, R18.H1_H1, R23.reuse, R45 ;  /* 0x00000017122d7231 */ /* 0x080fe40000000c2d */
[CC--:B------:R-:W-:Y:S02]  /*2490*/  HFMA2 R54, R19.reuse.H0_H0, R23.reuse, R54 ;  /* 0x0000001713367231 */ /* 0x0c0fe40000000836 */
[-C--:B------:R-:W-:Y:S01]  /*24a0*/  HFMA2 R66, R19.H1_H1, R23.reuse, R66 ;  /* 0x0000001713427231 */ /* 0x080fe20000000c42 */
[----:B-----5:R-:W-:Y:S04]  /*24b0*/  STS.U16 [R10+0x80], R69 ;  /* 0x000080450a007388 */ /* 0x020fe80000000400 */
[----:B------:R0:W-:Y:S04]  /*24c0*/  STS.U16 [R10+0xc0], R67 ;  /* 0x0000c0430a007388 */ /* 0x0001e80000000400 */
[----:B--2---:R1:W-:Y:S01]  /*24d0*/  STS.U16 [R11], R56 ;  /* 0x000000380b007388 */ /* 0x0043e20000000400 */
[----:B0-----:R-:W-:-:S02]  /*24e0*/  HFMA2 R67, R16.H1_H1, R23, R24 ;  /* 0x0000001710437231 */ /* 0x001fc40000000c18 */
[----:B-1----:R-:W-:Y:S01]  /*24f0*/  HFMA2 R56, R19.H0_H0, R21, R28 ;  /* 0x0000001513387231 */ /* 0x002fe2000000081c */
[----:B------:R0:W-:Y:S04]  /*2500*/  STS.U16 [R11+0x200], R8 ;  /* 0x000200080b007388 */ /* 0x0001e80000000400 */
[----:B------:R-:W-:Y:S04]  /*2510*/  STS.U16 [R11+0x400], R63 ;  /* 0x0004003f0b007388 */ /* 0x000fe80000000400 */
[----:B------:R1:W-:Y:S01]  /*2520*/  STS.U16 [R11+0x600], R7 ;  /* 0x000600070b007388 */ /* 0x0003e20000000400 */
[----:B------:R-:W-:Y:S06]  /*2530*/  BAR.SYNC.DEFER_BLOCKING 0x0 ;  /* 0x0000000000007b1d */ /* 0x000fec0000010000 */
[----:B------:R3:W4:Y:S04]  /*2540*/  LDS.128 R28, [R15] ;  /* 0x000000000f1c7984 */ /* 0x0007280000000c00 */
[----:B------:R3:W2:Y:S01]  /*2550*/  LDS.128 R24, [R14] ;  /* 0x000000000e187984 */ /* 0x0006a20000000c00 */
[----:B0-----:R-:W-:-:S02]  /*2560*/  IMAD.MOV.U32 R8, RZ, RZ, R10 ;  /* 0x000000ffff087224 */ /* 0x001fc400078e000a */
[----:B------:R-:W-:Y:S02]  /*2570*/  @P0 VIADD R10, R10, 0x880 ;  /* 0x000008800a0a0836 */ /* 0x000fe40000000000 */
[----:B-1----:R-:W-:Y:S02]  /*2580*/  IMAD.MOV.U32 R7, RZ, RZ, R11 ;  /* 0x000000ffff077224 */ /* 0x002fe400078e000b */
[----:B------:R-:W-:Y:S01]  /*2590*/  @!P0 VIADD R10, R8, 0xfffff780 ;  /* 0xfffff780080a8836 */ /* 0x000fe20000000000 */
[----:B------:R-:W-:Y:S01]  /*25a0*/  IADD3 R8, P2, PT, R76, UR18, RZ ;  /* 0x000000124c087c10 */ /* 0x000fe2000ff5e0ff */
[----:B------:R-:W-:Y:S02]  /*25b0*/  @P0 VIADD R11, R11, 0x800 ;  /* 0x000008000b0b0836 */ /* 0x000fe40000000000 */
[----:B------:R-:W-:Y:S01]  /*25c0*/  @!P0 VIADD R11, R7, 0xfffff800 ;  /* 0xfffff800070b8836 */ /* 0x000fe20000000000 */
[----:B------:R-:W-:Y:S02]  /*25d0*/  ISETP.GT.AND P0, PT, R2, 0x2, PT ;  /* 0x000000020200780c */ /* 0x000fe40003f04270 */
[----:B------:R-:W-:Y:S01]  /*25e0*/  IADD3.X R7, PT, PT, R77, UR19, RZ, P2, !PT ;  /* 0x000000134d077c10 */ /* 0x000fe200097fe4ff */
[----:B------:R-:W-:-:S02]  /*25f0*/  HFMA2 R69, R16.H0_H0, R22, R73 ;  /* 0x0000001610457231 */ /* 0x000fc40000000849 */
[----:B------:R-:W-:Y:S02]  /*2600*/  VIADD R2, R2, 0xffffffff ;  /* 0xffffffff02027836 */ /* 0x000fe40000000000 */
[-C--:B------:R-:W-:Y:S01]  /*2610*/  HFMA2 R21, R18.H0_H0, R22.reuse, R71 ;  /* 0x0000001612157231 */ /* 0x080fe20000000847 */
[----:B------:R-:W-:Y:S01]  /*2620*/  SEL R4, R4, RZ, P0 ;  /* 0x000000ff04047207 */ /* 0x000fe20000000000 */
[----:B------:R-:W-:Y:S01]  /*2630*/  HFMA2 R22, R19.H1_H1, R22, R74 ;  /* 0x0000001613167231 */ /* 0x000fe20000000c4a */
[----:B------:R-:W-:Y:S01]  /*2640*/  SEL R9, R9, RZ, P0 ;  /* 0x000000ff09097207 */ /* 0x000fe20000000000 */
[----:B---3--:R-:W-:Y:S06]  /*2650*/  @P1 BRA `(.L_x_48) ;  /* 0xffffffe800841947 */ /* 0x008fec000383ffff */
.L_x_47:
[----:B------:R-:W-:Y:S05]  /*2660*/  BRA.U !UP0, `(.L_x_49) ;  /* 0x00000001081c7547 */ /* 0x000fea000b800000 */
[----:B------:R-:W0:Y:S02]  /*2670*/  LDC.64 R14, c[0x0][0x490] ;  /* 0x00012400ff0e7b82 */ /* 0x000e240000000a00 */
[----:B0-----:R-:W3:Y:S02]  /*2680*/  LDG.E.64 R14, desc[UR8][R14.64] ;  /* 0x000000080e0e7981 */ /* 0x001ee4000c1e1b00 */
[----:B---3--:R-:W-:-:S04]  /*2690*/  ISETP.NE.U32.AND P0, PT, R14, RZ, PT ;  /* 0x000000ff0e00720c */ /* 0x008fc80003f05070 */
[----:B------:R-:W-:-:S13]  /*26a0*/  ISETP.NE.AND.EX P0, PT, R15, RZ, PT, P0 ;  /* 0x000000ff0f00720c */ /* 0x000fda0003f05300 */
[----:B------:R-:W-:Y:S05]  /*26b0*/  @!P0 BRA `(.L_x_49) ;  /* 0x0000000000088947 */ /* 0x000fea0003800000 */
[----:B------:R0:W5:Y:S01]  /*26c0*/  LD.E.U16 R14, desc[UR8][R14.64] ;  /* 0x000000080e0e7980 */ /* 0x000162000c101500 */
[----:B------:R-:W-:Y:S05]  /*26d0*/  BRA `(.L_x_50) ;  /* 0x0000000000247947 */ /* 0x000fea0003800000 */
.L_x_49:
[----:B------:R-:W0:Y:S02]  /*26e0*/  LDCU.64 UR4, c[0x0][0x480] ;  /* 0x00009000ff0477ac */ /* 0x000e240008000a00 */
[----:B0-----:R-:W-:-:S04]  /*26f0*/  UISETP.NE.U32.AND UP0, UPT, UR4, URZ, UPT ;  /* 0x000000ff0400728c */ /* 0x001fc8000bf05070 */
[----:B------:R-:W-:-:S09]  /*2700*/  UISETP.NE.AND.EX UP0, UPT, UR5, URZ, UPT, UP0 ;  /* 0x000000ff0500728c */ /* 0x000fd2000bf05300 */
[----:B------:R-:W-:Y:S05]  /*2710*/  BRA.U !UP0, `(.L_x_51) ;  /* 0x00000001080c7547 */ /* 0x000fea000b800000 */
[----:B------:R-:W0:Y:S02]  /*2720*/  LDC.64 R14, c[0x0][0x480] ;  /* 0x00012000ff0e7b82 */ /* 0x000e240000000a00 */
[----:B0-----:R1:W5:Y:S01]  /*2730*/  LDG.E.U16 R14, desc[UR8][R14.64] ;  /* 0x000000080e0e7981 */ /* 0x001362000c1e1500 */
[----:B------:R-:W-:Y:S05]  /*2740*/  BRA `(.L_x_50) ;  /* 0x0000000000087947 */ /* 0x000fea0003800000 */
.L_x_51:
[----:B------:R-:W0:Y:S02]  /*2750*/  LDCU.U16 UR4, c[0x0][0x478] ;  /* 0x00008f00ff0477ac */ /* 0x000e240008000400 */
[----:B0-----:R-:W-:-:S07]  /*2760*/  IMAD.U32 R14, RZ, RZ, UR4 ;  /* 0x00000004ff0e7e24 */ /* 0x001fce000f8e00ff */
.L_x_50:
[----:B------:R-:W3:Y:S02]  /*2770*/  LDCU.64 UR4, c[0x0][0x498] ;  /* 0x00009300ff0477ac */ /* 0x000ee40008000a00 */
[----:B---3--:R-:W-:-:S04]  /*2780*/  UISETP.NE.U32.AND UP0, UPT, UR4, URZ, UPT ;  /* 0x000000ff0400728c */ /* 0x008fc8000bf05070 */
[----:B------:R-:W-:-:S09]  /*2790*/  UISETP.NE.AND.EX UP0, UPT, UR5, URZ, UPT, UP0 ;  /* 0x000000ff0500728c */ /* 0x000fd2000bf05300 */
[----:B------:R-:W-:Y:S05]  /*27a0*/  BRA.U !UP0, `(.L_x_52) ;  /* 0x00000001081c7547 */ /* 0x000fea000b800000 */
[----:B------:R-:W3:Y:S02]  /*27b0*/  LDC.64 R6, c[0x0][0x498] ;  /* 0x00012600ff067b82 */ /* 0x000ee40000000a00 */
[----:B---3--:R-:W3:Y:S02]  /*27c0*/  LDG.E.64 R6, desc[UR8][R6.64] ;  /* 0x0000000806067981 */ /* 0x008ee4000c1e1b00 */
[----:B---3--:R-:W-:-:S04]  /*27d0*/  ISETP.NE.U32.AND P0, PT, R6, RZ, PT ;  /* 0x000000ff0600720c */ /* 0x008fc80003f05070 */
[----:B------:R-:W-:-:S13]  /*27e0*/  ISETP.NE.AND.EX P0, PT, R7, RZ, PT, P0 ;  /* 0x000000ff0700720c */ /* 0x000fda0003f05300 */
[----:B------:R-:W-:Y:S05]  /*27f0*/  @!P0 BRA `(.L_x_52) ;  /* 0x0000000000088947 */ /* 0x000fea0003800000 */
[----:B01----:R0:W5:Y:S01]  /*2800*/  LD.E.U16 R15, desc[UR8][R6.64] ;  /* 0x00000008060f7980 */ /* 0x003162000c101500 */
[----:B------:R-:W-:Y:S05]  /*2810*/  BRA `(.L_x_53) ;  /* 0x0000000000247947 */ /* 0x000fea0003800000 */
.L_x_52:
[----:B------:R-:W3:Y:S02]  /*2820*/  LDCU.64 UR4, c[0x0][0x488] ;  /* 0x00009100ff0477ac */ /* 0x000ee40008000a00 */
[----:B---3--:R-:W-:-:S04]  /*2830*/  UISETP.NE.U32.AND UP0, UPT, UR4, URZ, UPT ;  /* 0x000000ff0400728c */ /* 0x008fc8000bf05070 */
[----:B------:R-:W-:-:S09]  /*2840*/  UISETP.NE.AND.EX UP0, UPT, UR5, URZ, UPT, UP0 ;  /* 0x000000ff0500728c */ /* 0x000fd2000bf05300 */
[----:B------:R-:W-:Y:S05]  /*2850*/  BRA.U !UP0, `(.L_x_54) ;  /* 0x00000001080c7547 */ /* 0x000fea000b800000 */
[----:B------:R-:W0:Y:S02]  /*2860*/  LDC.64 R6, c[0x0][0x488] ;  /* 0x00012200ff067b82 */ /* 0x000e240000000a00 */
[----:B01----:R1:W5:Y:S01]  /*2870*/  LDG.E.U16 R15, desc[UR8][R6.64] ;  /* 0x00000008060f7981 */ /* 0x003362000c1e1500 */
[----:B------:R-:W-:Y:S05]  /*2880*/  BRA `(.L_x_53) ;  /* 0x0000000000087947 */ /* 0x000fea0003800000 */
.L_x_54:
[----:B------:R-:W0:Y:S02]  /*2890*/  LDCU.U16 UR4, c[0x0][0x47a] ;  /* 0x00008f40ff0477ac */ /* 0x000e240008000400 */
[----:B01----:R-:W-:-:S07]  /*28a0*/  IMAD.U32 R15, RZ, RZ, UR4 ;  /* 0x00000004ff0f7e24 */ /* 0x003fce000f8e00ff */
.L_x_53:
[----:B01----:R-:W0:Y:S01]  /*28b0*/  LDC.64 R6, c[0x0][0x398] ;  /* 0x0000e600ff067b82 */ /* 0x003e220000000a00 */
[----:B------:R-:W-:Y:S01]  /*28c0*/  IMAD.MOV.U32 R9, RZ, RZ, -0x1 ;  /* 0xffffffffff097424 */ /* 0x000fe200078e00ff */
[----:B------:R-:W1:Y:S06]  /*28d0*/  S2R R16, SR_TID.X ;  /* 0x0000000000107919 */ /* 0x000e6c0000002100 */
[----:B------:R-:W3:Y:S01]  /*28e0*/  LDC.64 R12, c[0x0][0x3b0] ;  /* 0x0000ec00ff0c7b82 */ /* 0x000ee20000000a00 */
[----:B0-----:R-:W-:Y:S02]  /*28f0*/  SHF.L.U32 R2, R9, R6, RZ ;  /* 0x0000000609027219 */ /* 0x001fe400000006ff */
[----:B------:R-:W-:-:S02]  /*2900*/  ISETP.NE.AND P0, PT, R7, RZ, PT ;  /* 0x000000ff0700720c */ /* 0x000fc40003f05270 */
[----:B------:R-:W-:Y:S02]  /*2910*/  SHF.L.U32 R17, R3, R6, RZ ;  /* 0x0000000603117219 */ /* 0x000fe400000006ff */
[----:B------:R-:W-:Y:S02]  /*2920*/  LOP3.LUT R2, R5, R2, RZ, 0x30, !PT ;  /* 0x0000000205027212 */ /* 0x000fe400078e30ff */
[----:B------:R-:W-:-:S03]  /*2930*/  SHF.R.U32.HI R6, RZ, R6, R5 ;  /* 0x00000006ff067219 */ /* 0x000fc60000011605 */
[----:B------:R-:W-:-:S04]  /*2940*/  IMAD.IADD R17, R17, 0x1, R2 ;  /* 0x0000000111117824 */ /* 0x000fc800078e0202 */
[----:B------:R-:W-:-:S04]  /*2950*/  IMAD R3, R17, UR10, R6 ;  /* 0x0000000a11037c24 */ /* 0x000fc8000f8e0206 */
[----:B---3--:R-:W-:Y:S01]  /*2960*/  IMAD.WIDE R12, R3, 0x4, R12 ;  /* 0x00000004030c7825 */ /* 0x008fe200078e020c */
[----:B-1----:R-:W-:Y:S06]  /*2970*/  @P0 BRA `(.L_x_55) ;  /* 0x00000000006c0947 */ /* 0x002fec0003800000 */
[----:B------:R-:W0:Y:S01]  /*2980*/  LDCU UR10, c[0x0][0x394] ;  /* 0x00007280ff0a77ac */ /* 0x000e220008000800 */
[----:B--2---:R-:W-:Y:S01]  /*2990*/  IMAD.MOV.U32 R27, RZ, RZ, -0x1 ;  /* 0xffffffffff1b7424 */ /* 0x004fe200078e00ff */
[----:B------:R-:W1:Y:S01]  /*29a0*/  LDCU.64 UR4, c[0x0][0x4b8] ;  /* 0x00009700ff0477ac */ /* 0x000e620008000a00 */
[----:B------:R-:W2:Y:S01]  /*29b0*/  LDCU.64 UR6, c[0x0][0x4b0] ;  /* 0x00009600ff0677ac */ /* 0x000ea20008000a00 */
[----:B0-----:R-:W-:Y:S01]  /*29c0*/  UISETP.GE.AND UP0, UPT, UR10, 0x2, UPT ;  /* 0x000000020a00788c */ /* 0x001fe2000bf06270 */
[----:B-1----:R-:W-:Y:S02]  /*29d0*/  IMAD.U32 R2, RZ, RZ, UR4 ;  /* 0x00000004ff027e24 */ /* 0x002fe4000f8e00ff */
[----:B------:R-:W-:Y:S02]  /*29e0*/  IMAD.U32 R3, RZ, RZ, UR5 ;  /* 0x00000005ff037e24 */ /* 0x000fe4000f8e00ff */
[----:B--2---:R-:W-:Y:S02]  /*29f0*/  IMAD.U32 R8, RZ, RZ, UR6 ;  /* 0x00000006ff087e24 */ /* 0x004fe4000f8e00ff */
[----:B------:R-:W-:-:S02]  /*2a00*/  IMAD.U32 R9, RZ, RZ, UR7 ;  /* 0x00000007ff097e24 */ /* 0x000fc4000f8e00ff */
[----:B------:R-:W-:Y:S05]  /*2a10*/  BRA.U !UP0, `(.L_x_56) ;  /* 0x0000000108f07547 */ /* 0x000fea000b800000 */
[----:B------:R-:W-:Y:S01]  /*2a20*/  ISETP.NE.AND P0, PT, R16, RZ, PT ;  /* 0x000000ff1000720c */ /* 0x000fe20003f05270 */
[----:B------:R-:W-:Y:S02]  /*2a30*/  IMAD.MOV.U32 R27, RZ, RZ, -0x1 ;  /* 0xffffffffff1b7424 */ /* 0x000fe400078e00ff */
[----:B------:R-:W-:-:S10]  /*2a40*/  IMAD.U32 R0, RZ, RZ, UR20 ;  /* 0x00000014ff007e24 */ /* 0x000fd4000f8e00ff */
[----:B------:R0:W2:Y:S04]  /*2a50*/  @!P0 LDG.E.STRONG.GPU R27, desc[UR8][R12.64] ;  /* 0x000000080c1b8981 */ /* 0x0000a8000c1ef900 */
[----:B--2---:R-:W-:Y:S01]  /*2a60*/  @!P0 CCTL.IVALL ;  /* 0x00000000ff00898f */ /* 0x004fe20002000000 */
[----:B------:R-:W-:Y:S01]  /*2a70*/  ISETP.NE.AND P0, PT, R0, RZ, PT ;  /* 0x000000ff0000720c */ /* 0x000fe20003f05270 */
[----:B------:R-:W-:Y:S02]  /*2a80*/  IMAD.U32 R2, RZ, RZ, UR4 ;  /* 0x00000004ff027e24 */ /* 0x000fe4000f8e00ff */
[----:B------:R-:W-:Y:S02]  /*2a90*/  IMAD.U32 R3, RZ, RZ, UR5 ;  /* 0x00000005ff037e24 */ /* 0x000fe4000f8e00ff */
[----:B------:R-:W-:-:S02]  /*2aa0*/  IMAD.U32 R8, RZ, RZ, UR6 ;  /* 0x00000006ff087e24 */ /* 0x000fc4000f8e00ff */
[----:B------:R-:W-:-:S06]  /*2ab0*/  IMAD.U32 R9, RZ, RZ, UR7 ;  /* 0x00000007ff097e24 */ /* 0x000fcc000f8e00ff */
[----:B0-----:R-:W-:Y:S05]  /*2ac0*/  @!P0 BRA `(.L_x_56) ;  /* 0x0000000000c48947 */ /* 0x001fea0003800000 */
[----:B-----5:R-:W0:Y:S01]  /*2ad0*/  I2F.F16 R15, 0x1 ;  /* 0x00000001000f7906 */ /* 0x020e220000200c00 */
[----:B------:R-:W-:Y:S02]  /*2ae0*/  IMAD.U32 R2, RZ, RZ, UR4 ;  /* 0x00000004ff027e24 */ /* 0x000fe4000f8e00ff */
[----:B------:R-:W-:Y:S02]  /*2af0*/  IMAD.U32 R3, RZ, RZ, UR5 ;  /* 0x00000005ff037e24 */ /* 0x000fe4000f8e00ff */
[----:B------:R-:W-:Y:S02]  /*2b00*/  IMAD.U32 R8, RZ, RZ, UR6 ;  /* 0x00000006ff087e24 */ /* 0x000fe4000f8e00ff */
[----:B------:R-:W-:Y:S01]  /*2b10*/  IMAD.U32 R9, RZ, RZ, UR7 ;  /* 0x00000007ff097e24 */ /* 0x000fe2000f8e00ff */
[----:B------:R-:W-:Y:S06]  /*2b20*/  BRA `(.L_x_56) ;  /* 0x0000000000ac7947 */ /* 0x000fec0003800000 */
.L_x_55:
[----:B------:R-:W-:Y:S01]  /*2b30*/  ISETP.NE.AND P0, PT, R7, 0x3, PT ;  /* 0x000000030700780c */ /* 0x000fe20003f05270 */
[----:B--2---:R-:W-:-:S12]  /*2b40*/  IMAD.MOV.U32 R27, RZ, RZ, -0x1 ;  /* 0xffffffffff1b7424 */ /* 0x004fd800078e00ff */
[----:B------:R-:W-:Y:S05]  /*2b50*/  @!P0 BRA `(.L_x_57) ;  /* 0x0000000000848947 */ /* 0x000fea0003800000 */
[----:B------:R-:W-:-:S13]  /*2b60*/  ISETP.NE.AND P0, PT, R7, 0x2, PT ;  /* 0x000000020700780c */ /* 0x000fda0003f05270 */
[----:B------:R-:W-:Y:S05]  /*2b70*/  @!P0 BRA `(.L_x_58) ;  /* 0x00000000003c8947 */ /* 0x000fea0003800000 */
[----:B------:R-:W0:Y:S01]  /*2b80*/  LDC R8, c[0x0][0x4b0] ;  /* 0x00012c00ff087b82 */ /* 0x000e220000000800 */
[----:B------:R-:W-:-:S07]  /*2b90*/  ISETP.NE.AND P0, PT, R7, 0x1, PT ;  /* 0x000000010700780c */ /* 0x000fce0003f05270 */
[----:B------:R-:W1:Y:S08]  /*2ba0*/  LDC R9, c[0x0][0x4b4] ;  /* 0x00012d00ff097b82 */ /* 0x000e700000000800 */
[----:B------:R-:W2:Y:S08]  /*2bb0*/  LDC R2, c[0x0][0x4b8] ;  /* 0x00012e00ff027b82 */ /* 0x000eb00000000800 */
[----:B------:R-:W3:Y:S01]  /*2bc0*/  LDC R3, c[0x0][0x4bc] ;  /* 0x00012f00ff037b82 */ /* 0x000ee20000000800 */
[----:B------:R-:W-:Y:S05]  /*2bd0*/  @P0 BRA `(.L_x_56) ;  /* 0x0000000000800947 */ /* 0x000fea0003800000 */
[----:B------:R-:W4:Y:S01]  /*2be0*/  LDC.64 R4, c[0x0][0x3a8] ;  /* 0x0000ea00ff047b82 */ /* 0x000f220000000a00 */
[----:B------:R-:W-:-:S07]  /*2bf0*/  IMAD.U32 R0, RZ, RZ, UR20 ;  /* 0x00000014ff007e24 */ /* 0x000fce000f8e00ff */
[----:B--23--:R-:W2:Y:S01]  /*2c00*/  LDC.64 R2, c[0x0][0x4b8] ;  /* 0x00012e00ff027b82 */ /* 0x00cea20000000a00 */
[----:B----4-:R-:W-:-:S04]  /*2c10*/  IMAD.WIDE.U32 R10, R0, R4, RZ ;  /* 0x00000004000a7225 */ /* 0x010fc800078e00ff */
[----:B------:R-:W-:-:S04]  /*2c20*/  IMAD R5, R0, R5, RZ ;  /* 0x0000000500057224 */ /* 0x000fc800078e02ff */
[----:B------:R-:W-:Y:S01]  /*2c30*/  IMAD.IADD R4, R11, 0x1, R5 ;  /* 0x000000010b047824 */ /* 0x000fe200078e0205 */
[----:B--2---:R-:W-:-:S04]  /*2c40*/  LEA R2, P0, R10, R2, 0x1 ;  /* 0x000000020a027211 */ /* 0x004fc800078008ff */
[----:B------:R-:W-:Y:S01]  /*2c50*/  LEA.HI.X R3, R10, R3, R4, 0x1, P0 ;  /* 0x000000030a037211 */ /* 0x000fe200000f0c04 */
[----:B------:R-:W-:Y:S08]  /*2c60*/  BRA `(.L_x_56) ;  /* 0x00000000005c7947 */ /* 0x000ff00003800000 */
.L_x_58:
[----:B------:R-:W0:Y:S01]  /*2c70*/  LDC.64 R2, c[0x0][0x4d0] ;  /* 0x00013400ff027b82 */ /* 0x000e220000000a00 */
[----:B------:R-:W-:-:S07]  /*2c80*/  IMAD.U32 R0, RZ, RZ, UR20 ;  /* 0x00000014ff007e24 */ /* 0x000fce000f8e00ff */
[----:B------:R-:W1:Y:S08]  /*2c90*/  LDC.64 R4, c[0x0][0x3a8] ;  /* 0x0000ea00ff047b82 */ /* 0x000e700000000a00 */
[----:B------:R-:W2:Y:S08]  /*2ca0*/  LDC.64 R8, c[0x0][0x4b0] ;  /* 0x00012c00ff087b82 */ /* 0x000eb00000000a00 */
[----:B------:R-:W3:Y:S01]  /*2cb0*/  LDC.64 R10, c[0x0][0x4b8] ;  /* 0x00012e00ff0a7b82 */ /* 0x000ee20000000a00 */
[----:B0-----:R-:W-:-:S04]  /*2cc0*/  IMAD.WIDE.U32 R24, R0, R2, RZ ;  /* 0x0000000200187225 */ /* 0x001fc800078e00ff */
[C---:B------:R-:W-:Y:S02]  /*2cd0*/  IMAD R3, R0.reuse, R3, RZ ;  /* 0x0000000300037224 */ /* 0x040fe400078e02ff */
[----:B-1----:R-:W-:-:S04]  /*2ce0*/  IMAD.WIDE.U32 R18, R0, R4, RZ ;  /* 0x0000000400127225 */ /* 0x002fc800078e00ff */
[----:B------:R-:W-:Y:S02]  /*2cf0*/  IMAD R5, R0, R5, RZ ;  /* 0x0000000500057224 */ /* 0x000fe400078e02ff */
[----:B------:R-:W-:Y:S01]  /*2d00*/  IMAD.IADD R3, R25, 0x1, R3 ;  /* 0x0000000119037824 */ /* 0x000fe200078e0203 */
[----:B--2---:R-:W-:Y:S01]  /*2d10*/  LEA R8, P0, R24, R8, 0x1 ;  /* 0x0000000818087211 */ /* 0x004fe200078008ff */
[----:B------:R-:W-:-:S03]  /*2d20*/  IMAD.IADD R5, R19, 0x1, R5 ;  /* 0x0000000113057824 */ /* 0x000fc600078e0205 */
[----:B------:R-:W-:Y:S02]  /*2d30*/  LEA.HI.X R9, R24, R9, R3, 0x1, P0 ;  /* 0x0000000918097211 */ /* 0x000fe400000f0c03 */
[----:B---3--:R-:W-:-:S04]  /*2d40*/  LEA R2, P1, R18, R10, 0x1 ;  /* 0x0000000a12027211 */ /* 0x008fc800078208ff */
[----:B------:R-:W-:Y:S01]  /*2d50*/  LEA.HI.X R3, R18, R11, R5, 0x1, P1 ;  /* 0x0000000b12037211 */ /* 0x000fe200008f0c05 */
[----:B------:R-:W-:Y:S08]  /*2d60*/  BRA `(.L_x_56) ;  /* 0x00000000001c7947 */ /* 0x000ff00003800000 */
.L_x_57:
[----:B------:R-:W0:Y:S01]  /*2d70*/  LDC.64 R8, c[0x0][0x4b0] ;  /* 0x00012c00ff087b82 */ /* 0x000e220000000a00 */
[----:B------:R-:W-:-:S07]  /*2d80*/  IMAD.U32 R0, RZ, RZ, UR20 ;  /* 0x00000014ff007e24 */ /* 0x000fce000f8e00ff */
[----:B------:R-:W1:Y:S01]  /*2d90*/  LDC.64 R2, c[0x0][0x4b8] ;  /* 0x00012e00ff027b82 */ /* 0x000e620000000a00 */
[----:B0-----:R-:W-:-:S06]  /*2da0*/  IMAD.WIDE.U32 R8, R0, 0x8, R8 ;  /* 0x0000000800087825 */ /* 0x001fcc00078e0008 */
[----:B------:R-:W5:Y:S01]  /*2db0*/  LDG.E.64 R8, desc[UR8][R8.64] ;  /* 0x0000000808087981 */ /* 0x000f62000c1e1b00 */
[----:B-1----:R-:W-:-:S06]  /*2dc0*/  IMAD.WIDE.U32 R2, R0, 0x8, R2 ;  /* 0x0000000800027825 */ /* 0x002fcc00078e0002 */
[----:B------:R-:W5:Y:S02]  /*2dd0*/  LDG.E.64 R2, desc[UR8][R2.64] ;  /* 0x0000000802027981 */ /* 0x000f64000c1e1b00 */
.L_x_56:
[----:B------:R-:W4:Y:S01]  /*2de0*/  LDCU UR4, c[0x0][0x384] ;  /* 0x00007080ff0477ac */ /* 0x000f220008000800 */
[C---:B------:R-:W-:Y:S01]  /*2df0*/  LOP3.LUT R4, R16.reuse, 0x1f, RZ, 0xc0, !PT ;  /* 0x0000001f10047812 */ /* 0x040fe200078ec0ff */
[----:B------:R-:W3:Y:S01]  /*2e00*/  LDC R26, c[0x0][0x394] ;  /* 0x0000e500ff1a7b82 */ /* 0x000ee20000000800 */
[--C-:B------:R-:W-:Y:S01]  /*2e10*/  SHF.R.U32.HI R5, RZ, 0x2, R16.reuse ;  /* 0x00000002ff057819 */ /* 0x100fe20000011610 */
[----:B------:R-:W1:Y:S01]  /*2e20*/  LDCU.64 UR6, c[0x0][0x3f8] ;  /* 0x00007f00ff0677ac */ /* 0x000e620008000a00 */
[----:B------:R-:W-:Y:S01]  /*2e30*/  SHF.R.U32.HI R11, RZ, 0x3, R16 ;  /* 0x00000003ff0b7819 */ /* 0x000fe20000011610 */
[----:B------:R-:W-:Y:S01]  /*2e40*/  IMAD R10, R17, 0x80, R4 ;  /* 0x00000080110a7824 */ /* 0x000fe200078e0204 */
[----:B------:R-:W-:Y:S01]  /*2e50*/  SHF.R.U32.HI R4, RZ, 0x1, R16 ;  /* 0x00000001ff047819 */ /* 0x000fe20000011610 */
[----:B------:R-:W-:Y:S01]  /*2e60*/  IMAD.SHL.U32 R17, R16, 0x4, RZ ;  /* 0x0000000410117824 */ /* 0x000fe200078e00ff */
[----:B------:R-:W-:Y:S01]  /*2e70*/  LOP3.LUT R5, R5, 0x8, RZ, 0xc0, !PT ;  /* 0x0000000805057812 */ /* 0x000fe200078ec0ff */
[----:B------:R-:W-:Y:S01]  /*2e80*/  IMAD R32, R35, 0x10, R32 ;  /* 0x0000001023207824 */ /* 0x000fe200078e0220 */
[----:B------:R-:W-:Y:S01]  /*2e90*/  LOP3.LUT R11, R11, 0x2, RZ, 0xc0, !PT ;  /* 0x000000020b0b7812 */ /* 0x000fe200078ec0ff */
[----:B------:R-:W3:Y:S01]  /*2ea0*/  S2UR UR5, SR_CgaCtaId ;  /* 0x00000000000579c3 */ /* 0x000ee20000008800 */
[----:B------:R-:W-:Y:S01]  /*2eb0*/  LOP3.LUT R18, R17, 0x38, RZ, 0xc0, !PT ;  /* 0x0000003811127812 */ /* 0x000fe200078ec0ff */
[----:B------:R-:W1:Y:S01]  /*2ec0*/  LDCU.64 UR10, c[0x0][0x438] ;  /* 0x00008700ff0a77ac */ /* 0x000e620008000a00 */
[----:B------:R-:W-:Y:S01]  /*2ed0*/  LOP3.LUT R5, R5, 0x1e0, R4, 0xf8, !PT ;  /* 0x000001e005057812 */ /* 0x000fe200078ef804 */
[C---:B------:R-:W-:Y:S01]  /*2ee0*/  VIADD R4, R10.reuse, 0x20 ;  /* 0x000000200a047836 */ /* 0x040fe20000000000 */
[----:B------:R-:W-:Y:S01]  /*2ef0*/  LOP3.LUT R11, R11, 0x1, R16, 0xf8, !PT ;  /* 0x000000010b0b7812 */ /* 0x000fe200078ef810 */
[----:B------:R-:W-:Y:S01]  /*2f00*/  IMAD R33, R33, 0x40, R18 ;  /* 0x0000004021217824 */ /* 0x000fe200078e0212 */
[----:B----4-:R-:W-:Y:S01]  /*2f10*/  ISETP.GE.AND P6, PT, R10, UR4, PT ;  /* 0x000000040a007c0c */ /* 0x010fe2000bfc6270 */
[----:B------:R-:W-:Y:S01]  /*2f20*/  IMAD R17, R6, 0x80, R5 ;  /* 0x0000008006117824 */ /* 0x000fe200078e0205 */
[----:B------:R-:W-:Y:S01]  /*2f30*/  ISETP.GE.AND P5, PT, R4, UR4, PT ;  /* 0x0000000404007c0c */ /* 0x000fe2000bfa6270 */
[----:B------:R-:W-:Y:S01]  /*2f40*/  IMAD.IADD R18, R11, 0x1, R32 ;  /* 0x000000010b127824 */ /* 0x000fe200078e0220 */
[----:B------:R-:W4:Y:S01]  /*2f50*/  LDC R24, c[0x0][0x40c] ;  /* 0x00010300ff187b82 */ /* 0x000f220000000800 */
[----:B------:R-:W-:Y:S01]  /*2f60*/  VIADD R11, R10, 0x40 ;  /* 0x000000400a0b7836 */ /* 0x000fe20000000000 */
[----:B0----5:R-:W-:Y:S01]  /*2f70*/  ISETP.NE.U32.AND P0, PT, R8, RZ, PT ;  /* 0x000000ff0800720c */ /* 0x021fe20003f05070 */
[----:B------:R-:W-:Y:S01]  /*2f80*/  IMAD.WIDE R4, R10, 0x2, RZ ;  /* 0x000000020a047825 */ /* 0x000fe200078e02ff */
[----:B--2---:R-:W-:-:S02]  /*2f90*/  ISETP.NE.U32.AND P2, PT, R2, RZ, PT ;  /* 0x000000ff0200720c */ /* 0x004fc40003f45070 */
[----:B------:R-:W-:Y:S01]  /*2fa0*/  ISETP.GE.AND P4, PT, R11, UR4, PT ;  /* 0x000000040b007c0c */ /* 0x000fe2000bf86270 */
[----:B------:R-:W-:Y:S01]  /*2fb0*/  VIADD R10, R10, 0x60 ;  /* 0x000000600a0a7836 */ /* 0x000fe20000000000 */
[----:B------:R-:W0:Y:S01]  /*2fc0*/  LDC R25, c[0x0][0x418] ;  /* 0x00010600ff197b82 */ /* 0x000e220000000800 */
[----:B------:R-:W-:Y:S01]  /*2fd0*/  IMAD R18, R18, 0xa1, R33 ;  /* 0x000000a112127824 */ /* 0x000fe200078e0221 */
[----:B------:R-:W-:Y:S02]  /*2fe0*/  SEL R19, RZ, 0x1, P6 ;  /* 0x00000001ff137807 */ /* 0x000fe40003000000 */
[----:B------:R-:W-:Y:S01]  /*2ff0*/  ISETP.GE.AND P3, PT, R10, UR4, PT ;  /* 0x000000040a007c0c */ /* 0x000fe2000bf66270 */
[--C-:B-1----:R-:W-:Y:S01]  /*3000*/  IMAD.WIDE.U32 R10, R17, UR6, R4.reuse ;  /* 0x00000006110a7c25 */ /* 0x102fe2000f8e0004 */
[----:B------:R-:W1:Y:S01]  /*3010*/  LDCU UR6, c[0x0][0x408] ;  /* 0x00008100ff0677ac */ /* 0x000e620008000800 */
[----:B------:R-:W-:Y:S01]  /*3020*/  ISETP.NE.AND.EX P0, PT, R9, RZ, PT, P0 ;  /* 0x000000ff0900720c */ /* 0x000fe20003f05300 */
[----:B------:R-:W2:Y:S01]  /*3030*/  LDC R23, c[0x0][0x41c] ;  /* 0x00010700ff177b82 */ /* 0x000ea20000000800 */
[----:B------:R-:W-:Y:S01]  /*3040*/  IMAD.WIDE.U32 R4, R17, UR10, R4 ;  /* 0x0000000a11047c25 */ /* 0x000fe2000f8e0004 */
[----:B------:R-:W-:Y:S01]  /*3050*/  IADD3 R6, P1, PT, R8, R10, RZ ;  /* 0x0000000a08067210 */ /* 0x000fe20007f3e0ff */
[----:B------:R-:W-:Y:S01]  /*3060*/  UMOV UR4, 0x400 ;  /* 0x0000040000047882 */ /* 0x000fe20000000000 */
[----:B---3--:R-:W-:Y:S01]  /*3070*/  ISETP.NE.AND.EX P2, PT, R3, RZ, PT, P2 ;  /* 0x000000ff0300720c */ /* 0x008fe20003f45320 */
[C---:B------:R-:W-:Y:S01]  /*3080*/  IMAD R10, R17.reuse, UR7, R11 ;  /* 0x00000007110a7c24 */ /* 0x040fe2000f8e020b */
[----:B------:R-:W-:Y:S01]  /*3090*/  ULEA UR4, UR5, UR4, 0x18 ;  /* 0x0000000405047291 */ /* 0x000fe2000f8ec0ff */
[----:B------:R-:W-:Y:S01]  /*30a0*/  IADD3 R2, P6, PT, R2, R4, RZ ;  /* 0x0000000402027210 */ /* 0x000fe20007fde0ff */
[----:B------:R-:W-:Y:S01]  /*30b0*/  IMAD R8, R17, UR11, R5 ;  /* 0x0000000b11087c24 */ /* 0x000fe2000f8e0205 */
[----:B------:R-:W-:Y:S01]  /*30c0*/  SEL R17, RZ, 0x1, P3 ;  /* 0x00000001ff117807 */ /* 0x000fe20001800000 */
[----:B------:R-:W-:Y:S01]  /*30d0*/  IMAD.X R31, R9, 0x1, R10, P1 ;  /* 0x00000001091f7824 */ /* 0x000fe200008e060a */
[----:B------:R-:W-:Y:S01]  /*30e0*/  ISETP.GE.AND P1, PT, R26, 0x2, PT ;  /* 0x000000021a00780c */ /* 0x000fe20003f26270 */
[----:B------:R-:W-:Y:S01]  /*30f0*/  IMAD.X R3, R3, 0x1, R8, P6 ;  /* 0x0000000103037824 */ /* 0x000fe200030e0608 */
[----:B------:R-:W-:Y:S01]  /*3100*/  SEL R10, RZ, 0x1, P5 ;  /* 0x00000001ff0a7807 */ /* 0x000fe20002800000 */
[----:B----4-:R-:W-:Y:S01]  /*3110*/  IMAD.MOV.U32 R5, RZ, RZ, R24 ;  /* 0x000000ffff057224 */ /* 0x010fe200078e0018 */
[----:B------:R-:W-:Y:S01]  /*3120*/  ISETP.NE.OR P1, PT, R7, RZ, !P1 ;  /* 0x000000ff0700720c */ /* 0x000fe20004f25670 */
[----:B-1----:R-:W-:Y:S01]  /*3130*/  IMAD.U32 R9, RZ, RZ, UR6 ;  /* 0x00000006ff097e24 */ /* 0x002fe2000f8e00ff */
[----:B------:R-:W-:-:S02]  /*3140*/  SEL R11, RZ, 0x1, P4 ;  /* 0x00000001ff0b7807 */ /* 0x000fc40002000000 */
[----:B------:R-:W-:Y:S02]  /*3150*/  LEA R18, R18, UR4, 0x1 ;  /* 0x0000000412127c11 */ /* 0x000fe4000f8e08ff */
[----:B------:R-:W-:Y:S02]  /*3160*/  SEL R4, R19, RZ, P0 ;  /* 0x000000ff13047207 */ /* 0x000fe40000000000 */
[----:B------:R-:W-:Y:S02]  /*3170*/  SEL R8, R17, RZ, P0 ;  /* 0x000000ff11087207 */ /* 0x000fe40000000000 */
[----:B------:R-:W-:Y:S02]  /*3180*/  SEL R26, R11, RZ, P0 ;  /* 0x000000ff0b1a7207 */ /* 0x000fe40000000000 */
[----:B------:R-:W-:Y:S02]  /*3190*/  SEL R28, R10, RZ, P0 ;  /* 0x000000ff0a1c7207 */ /* 0x000fe40000000000 */
[----:B------:R-:W-:-:S02]  /*31a0*/  SEL R19, R19, RZ, P2 ;  /* 0x000000ff13137207 */ /* 0x000fc40001000000 */
[----:B------:R-:W-:Y:S02]  /*31b0*/  SEL R17, R17, RZ, P2 ;  /* 0x000000ff11117207 */ /* 0x000fe40001000000 */
[----:B------:R-:W-:Y:S02]  /*31c0*/  SEL R11, R11, RZ, P2 ;  /* 0x000000ff0b0b7207 */ /* 0x000fe40001000000 */
[----:B------:R-:W-:Y:S01]  /*31d0*/  SEL R10, R10, RZ, P2 ;  /* 0x000000ff0a0a7207 */ /* 0x000fe20001000000 */
[----:B0-2---:R-:W-:Y:S06]  /*31e0*/  @P1 BRA `(.L_x_59) ;  /* 0x0000000000781947 */ /* 0x005fec0003800000 */
[----:B------:R-:W-:Y:S02]  /*31f0*/  IMAD.U32 R0, RZ, RZ, UR20 ;  /* 0x00000014ff007e24 */ /* 0x000fe4000f8e00ff */
[----:B------:R-:W-:Y:S02]  /*3200*/  IMAD.MOV.U32 R5, RZ, RZ, R24 ;  /* 0x000000ffff057224 */ /* 0x000fe400078e0018 */
[----:B------:R-:W-:Y:S01]  /*3210*/  IMAD.U32 R9, RZ, RZ, UR6 ;  /* 0x00000006ff097e24 */ /* 0x000fe2000f8e00ff */
[----:B------:R-:W-:-:S13]  /*3220*/  ISETP.NE.AND P0, PT, R27, R0, PT ;  /* 0x000000001b00720c */ /* 0x000fda0003f05270 */
[----:B------:R-:W-:Y:S06]  /*3230*/  BAR.RED.AND.DEFER_BLOCKING 0x0, P0 ;  /* 0x0000000000007b1d */ /* 0x000fec0000014400 */
[----:B------:R-:W0:Y:S01]  /*3240*/  B2R.RESULT RZ, P0 ;  /* 0x0000000000ff731c */ /* 0x000e220000004000 */
[----:B------:R-:W-:-:S13]  /*3250*/  ISETP.NE.AND P1, PT, R0, RZ, PT ;  /* 0x000000ff0000720c */ /* 0x000fda0003f25270 */
[----:B------:R-:W1:Y:S01]  /*3260*/  @P1 LDC R25, c[0x0][0x458] ;  /* 0x00011600ff191b82 */ /* 0x000e620000000800 */
[----:B------:R-:W-:Y:S01]  /*3270*/  @P1 PRMT R8, R17, 0x7610, R8 ;  /* 0x0000761011081816 */ /* 0x000fe20000000008 */
[----:B------:R-:W-:Y:S01]  /*3280*/  @P1 IMAD.MOV.U32 R6, RZ, RZ, R2 ;  /* 0x000000ffff061224 */ /* 0x000fe200078e0002 */
[----:B------:R-:W-:Y:S01]  /*3290*/  @P1 PRMT R26, R11, 0x7610, R26 ;  /* 0x000076100b1a1816 */ /* 0x000fe2000000001a */
[----:B------:R-:W-:Y:S01]  /*32a0*/  @P1 IMAD.MOV.U32 R31, RZ, RZ, R3 ;  /* 0x000000ffff1f1224 */ /* 0x000fe200078e0003 */
[----:B------:R-:W-:Y:S02]  /*32b0*/  @P1 PRMT R28, R10, 0x7610, R28 ;  /* 0x000076100a1c1816 */ /* 0x000fe4000000001c */
[----:B------:R-:W-:Y:S01]  /*32c0*/  @P1 PRMT R4, R19, 0x7610, R4 ;  /* 0x0000761013041816 */ /* 0x000fe20000000004 */
[----:B------:R-:W2:Y:S08]  /*32d0*/  @P1 LDC R23, c[0x0][0x45c] ;  /* 0x00011700ff171b82 */ /* 0x000eb00000000800 */
[----:B------:R-:W3:Y:S08]  /*32e0*/  @P1 LDC R5, c[0x0][0x44c] ;  /* 0x00011300ff051b82 */ /* 0x000ef00000000800 */
[----:B------:R-:W4:Y:S01]  /*32f0*/  @P1 LDC R9, c[0x0][0x448] ;  /* 0x00011200ff091b82 */ /* 0x000f220000000800 */
[----:B0-----:R-:W-:Y:S05]  /*3300*/  @!P0 BRA `(.L_x_60) ;  /* 0x0000000000288947 */ /* 0x001fea0003800000 */
[----:B------:R-:W-:-:S13]  /*3310*/  ISETP.NE.AND P1, PT, R16, RZ, PT ;  /* 0x000000ff1000720c */ /* 0x000fda0003f25270 */
.L_x_62:
[----:B------:R-:W-:Y:S05]  /*3320*/  YIELD ;  /* 0x0000000000007946 */ /* 0x000fea0003800000 */
[----:B0-----:R-:W-:Y:S05]  /*3330*/  @P1 BRA `(.L_x_61) ;  /* 0x0000000000081947 */ /* 0x001fea0003800000 */
[----:B------:R0:W5:Y:S04]  /*3340*/  LDG.E.STRONG.GPU R27, desc[UR8][R12.64] ;  /* 0x000000080c1b7981 */ /* 0x000168000c1ef900 */
[----:B-----5:R-:W-:Y:S01]  /*3350*/  CCTL.IVALL ;  /* 0x00000000ff00798f */ /* 0x020fe20002000000 */
.L_x_61:
[----:B------:R-:W-:Y:S01]  /*3360*/  ISETP.NE.AND P0, PT, R27, R0, PT ;  /* 0x000000001b00720c */ /* 0x000fe20003f05270 */
[----:B------:R-:W-:-:S12]  /*3370*/  WARPSYNC.ALL ;  /* 0x0000000000007948 */ /* 0x000fd80003800000 */
[----:B------:R-:W-:Y:S06]  /*3380*/  BAR.RED.AND.DEFER_BLOCKING 0x0, P0 ;  /* 0x0000000000007b1d */ /* 0x000fec0000014400 */
[----:B------:R-:W5:Y:S02]  /*3390*/  B2R.RESULT RZ, P0 ;  /* 0x0000000000ff731c */ /* 0x000f640000004000 */
[----:B-----5:R-:W-:Y:S05]  /*33a0*/  @P0 BRA `(.L_x_62) ;  /* 0xfffffffc00dc0947 */ /* 0x020fea000383ffff */
.L_x_60:
[----:B------:R-:W-:Y:S05]  /*33b0*/  WARPSYNC.ALL ;  /* 0x0000000000007948 */ /* 0x000fea0003800000 */
[----:B------:R-:W-:Y:S06]  /*33c0*/  BAR.SYNC.DEFER_BLOCKING 0x0 ;  /* 0x0000000000007b1d */ /* 0x000fec0000010000 */
.L_x_59:
[----:B------:R-:W5:Y:S01]  /*33d0*/  S2R R16, SR_TID.X ;  /* 0x0000000000107919 */ /* 0x000f620000002100 */
[----:B------:R-:W0:Y:S01]  /*33e0*/  LDC R27, c[0x0][0x398] ;  /* 0x0000e600ff1b7b82 */ /* 0x000e220000000800 */
[----:B------:R-:W-:Y:S01]  /*33f0*/  HSETP2.NE.AND P0, PT, R15.H0_H0, RZ.H0_H0, PT ;  /* 0x200000ff0f007234 */ /* 0x000fe20003f05800 */
[----:B------:R-:W-:Y:S01]  /*3400*/  UMOV UR4, 0x400 ;  /* 0x0000040000047882 */ /* 0x000fe20000000000 */
[----:B------:R-:W0:Y:S01]  /*3410*/  S2R R24, SR_CTAID.X ;  /* 0x0000000000187919 */ /* 0x000e220000002500 */
[----:B------:R-:W-:Y:S04]  /*3420*/  BSSY.RECONVERGENT B0, `(.L_x_63) ;  /* 0x0000538000007945 */ /* 0x000fe80003800200 */
[----:B------:R-:W1:Y:S01]  /*3430*/  S2UR UR5, SR_CgaCtaId ;  /* 0x00000000000579c3 */ /* 0x000e620000008800 */
[--C-:B-----5:R-:W-:Y:S01]  /*3440*/  SHF.R.U32.HI R7, RZ, 0x2, R16.reuse ;  /* 0x00000002ff077819 */ /* 0x120fe20000011610 */
[----:B-1----:R-:W-:Y:S01]  /*3450*/  ULEA UR4, UR5, UR4, 0x18 ;  /* 0x0000000405047291 */ /* 0x002fe2000f8ec0ff */
[----:B------:R-:W-:-:S02]  /*3460*/  SHF.R.U32.HI R30, RZ, 0x1, R16 ;  /* 0x00000001ff1e7819 */ /* 0x000fc40000011610 */
[----:B------:R-:W-:Y:S02]  /*3470*/  LOP3.LUT R29, R7, 0x8, RZ, 0xc0, !PT ;  /* 0x00000008071d7812 */ /* 0x000fe400078ec0ff */
[----:B------:R-:W-:Y:S02]  /*3480*/  SHF.R.U32.HI R7, RZ, 0x4, R16 ;  /* 0x00000004ff077819 */ /* 0x000fe40000011610 */
[----:B0-----:R-:W-:Y:S01]  /*3490*/  SHF.R.U32.HI R27, RZ, R27, R24 ;  /* 0x0000001bff1b7219 */ /* 0x001fe20000011618 */
[----:B------:R-:W-:Y:S01]  /*34a0*/  IMAD.SHL.U32 R24, R16, 0x2, RZ ;  /* 0x0000000210187824 */ /* 0x000fe200078e00ff */
[----:B------:R-:W-:Y:S02]  /*34b0*/  LOP3.LUT R32, R29, 0x1e0, R30, 0xf8, !PT ;  /* 0x000001e01d207812 */ /* 0x000fe400078ef81e */
[----:B------:R-:W-:Y:S02]  /*34c0*/  LOP3.LUT R7, R7, 0x3c, RZ, 0xc0, !PT ;  /* 0x0000003c07077812 */ /* 0x000fe400078ec0ff */
[----:B------:R-:W-:Y:S01]  /*34d0*/  SHF.R.U32.HI R30, RZ, 0x5, R16 ;  /* 0x00000005ff1e7819 */ /* 0x000fe20000011610 */
[----:B------:R-:W-:Y:S01]  /*34e0*/  IMAD R29, R27, 0x80, R32 ;  /* 0x000000801b1d7824 */ /* 0x000fe200078e0220 */
[----:B------:R-:W-:-:S02]  /*34f0*/  LOP3.LUT R24, R24, 0x3e, RZ, 0xc0, !PT ;  /* 0x0000003e18187812 */ /* 0x000fc400078ec0ff */
[----:B------:R-:W-:-:S05]  /*3500*/  LOP3.LUT R7, R7, 0x1, R30, 0xf8, !PT ;  /* 0x0000000107077812 */ /* 0x000fca00078ef81e */
[----:B------:R-:W-:Y:S02]  /*3510*/  IMAD R24, R7, 0x142, R24 ;  /* 0x0000014207187824 */ /* 0x000fe400078e0218 */
[----:B------:R-:W-:Y:S01]  /*3520*/  IMAD.MOV.U32 R7, RZ, RZ, R31 ;  /* 0x000000ffff077224 */ /* 0x000fe200078e001f */
[----:B------:R-:W-:Y:S06]  /*3530*/  @!P0 BRA `(.L_x_64) ;  /* 0x0000003000188947 */ /* 0x000fec0003800000 */
[----:B------:R-:W0:Y:S01]  /*3540*/  LDCU UR5, c[0x0][0x380] ;  /* 0x00007000ff0577ac */ /* 0x000e220008000800 */
[----:B------:R-:W-:Y:S01]  /*3550*/  PRMT R4, R4, 0x9910, RZ ;  /* 0x0000991004047816 */ /* 0x000fe200000000ff */
[----:B------:R-:W-:Y:S01]  /*3560*/  VIADD R42, R29, 0x10 ;  /* 0x000000101d2a7836 */ /* 0x000fe20000000000 */
[----:B------:R-:W-:Y:S01]  /*3570*/  PRMT R28, R28, 0x9910, RZ ;  /* 0x000099101c1c7816 */ /* 0x000fe200000000ff */
[----:B------:R-:W1:Y:S01]  /*3580*/  LDCU.64 UR6, c[0x0][0x448] ;  /* 0x00008900ff0677ac */ /* 0x000e620008000a00 */
[----:B------:R-:W-:Y:S02]  /*3590*/  ISETP.NE.AND P1, PT, R4, RZ, PT ;  /* 0x000000ff0400720c */ /* 0x000fe40003f25270 */
[----:B------:R-:W-:Y:S01]  /*35a0*/  PRMT R27, R26, 0x9910, RZ ;  /* 0x000099101a1b7816 */ /* 0x000fe200000000ff */
[----:B------:R-:W-:Y:S01]  /*35b0*/  IMAD.MOV.U32 R26, RZ, RZ, R28 ;  /* 0x000000ffff1a7224 */ /* 0x000fe200078e001c */
[----:B------:R-:W-:Y:S02]  /*35c0*/  PRMT R28, R8, 0x9910, RZ ;  /* 0x00009910081c7816 */ /* 0x000fe400000000ff */
[----:B----4-:R-:W-:Y:S01]  /*35d0*/  IADD3 R4, P0, PT, R6, R9, RZ ;  /* 0x0000000906047210 */ /* 0x010fe20007f1e0ff */
[----:B------:R-:W-:Y:S01]  /*35e0*/  IMAD.MOV.U32 R8, RZ, RZ, R27 ;  /* 0x000000ffff087224 */ /* 0x000fe200078e001b */
[----:B------:R-:W-:Y:S01]  /*35f0*/  ISETP.NE.AND P3, PT, R26, RZ, PT ;  /* 0x000000ff1a00720c */ /* 0x000fe20003f65270 */
[----:B------:R-:W-:Y:S01]  /*3600*/  IMAD.MOV.U32 R9, RZ, RZ, R28 ;  /* 0x000000ffff097224 */ /* 0x000fe200078e001c */
[----:B------:R-:W-:Y:S01]  /*3610*/  PRMT R33, RZ, 0x7610, R33 ;  /* 0x00007610ff217816 */ /* 0x000fe20000000021 */
[----:B---3--:R-:W-:Y:S01]  /*3620*/  IMAD.X R5, R7, 0x1, R5, P0 ;  /* 0x0000000107057824 */ /* 0x008fe200000e0605 */
[----:B------:R-:W-:-:S02]  /*3630*/  PRMT R30, RZ, 0x7610, R30 ;  /* 0x00007610ff1e7816 */ /* 0x000fc4000000001e */
[C---:B0-----:R-:W-:Y:S02]  /*3640*/  ISETP.LT.AND P5, PT, R42.reuse, UR5, P1 ;  /* 0x000000052a007c0c */ /* 0x041fe40008fa1270 */
[----:B------:R-:W-:Y:S02]  /*3650*/  ISETP.LT.AND P6, PT, R42, UR5, P3 ;  /* 0x000000052a007c0c */ /* 0x000fe40009fc1270 */
[----:B------:R-:W-:Y:S02]  /*3660*/  ISETP.NE.AND P0, PT, R9, RZ, PT ;  /* 0x000000ff0900720c */ /* 0x000fe40003f05270 */
[----:B------:R-:W-:Y:S02]  /*3670*/  ISETP.NE.AND P2, PT, R8, RZ, PT ;  /* 0x000000ff0800720c */ /* 0x000fe40003f45270 */
[----:B------:R-:W-:Y:S02]  /*3680*/  PRMT R27, RZ, 0x7610, R27 ;  /* 0x00007610ff1b7816 */ /* 0x000fe4000000001b */
[----:B------:R-:W-:-:S03]  /*3690*/  ISETP.LT.AND P4, PT, R42, UR5, P2 ;  /* 0x000000052a007c0c */ /* 0x000fc60009781270 */
[----:B------:R-:W3:Y:S01]  /*36a0*/  @P5 LDG.E.LTC128B.U16 R33, desc[UR8][R4.64] ;  /* 0x0000000804215981 */ /* 0x000ee2000c1e1520 */
[----:B------:R-:W-:-:S03]  /*36b0*/  ISETP.LT.AND P5, PT, R42, UR5, P0 ;  /* 0x000000052a007c0c */ /* 0x000fc600087a1270 */
[----:B------:R-:W3:Y:S01]  /*36c0*/  @P6 LDG.E.LTC128B.U16 R30, desc[UR8][R4.64+0x40] ;  /* 0x00004008041e6981 */ /* 0x000ee2000c1e1520 */
[C---:B------:R-:W-:Y:S02]  /*36d0*/  ISETP.LT.AND P6, PT, R29.reuse, UR5, P1 ;  /* 0x000000051d007c0c */ /* 0x040fe40008fc1270 */
[----:B------:R-:W-:Y:S02]  /*36e0*/  PRMT R28, RZ, 0x7610, R28 ;  /* 0x00007610ff1c7816 */ /* 0x000fe4000000001c */
[----:B------:R-:W-:Y:S02]  /*36f0*/  PRMT R35, RZ, 0x7610, R35 ;  /* 0x00007610ff237816 */ /* 0x000fe40000000023 */
[----:B------:R-:W-:Y:S02]  /*3700*/  PRMT R32, RZ, 0x7610, R32 ;  /* 0x00007610ff207816 */ /* 0x000fe40000000020 */
[----:B------:R-:W4:Y:S04]  /*3710*/  @P4 LDG.E.LTC128B.U16 R28, desc[UR8][R4.64+0x80] ;  /* 0x00008008041c4981 */ /* 0x000f28000c1e1520 */
[----:B------:R-:W4:Y:S01]  /*3720*/  @P5 LDG.E.LTC128B.U16 R27, desc[UR8][R4.64+0xc0] ;  /* 0x0000c008041b5981 */ /* 0x000f22000c1e1520 */
[----:B------:R-:W-:-:S02]  /*3730*/  ISETP.LT.AND P5, PT, R29, UR5, P3 ;  /* 0x000000051d007c0c */ /* 0x000fc40009fa1270 */
[C---:B------:R-:W-:Y:S01]  /*3740*/  ISETP.LT.AND P4, PT, R29.reuse, UR5, P2 ;  /* 0x000000051d007c0c */ /* 0x040fe20009781270 */
[----:B------:R-:W5:Y:S01]  /*3750*/  @P6 LDG.E.LTC128B.U16 R35, desc[UR8][R6.64] ;  /* 0x0000000806236981 */ /* 0x000f62000c1e1520 */
[----:B------:R-:W-:Y:S02]  /*3760*/  ISETP.LT.AND P6, PT, R29, UR5, P0 ;  /* 0x000000051d007c0c */ /* 0x000fe400087c1270 */
[----:B------:R-:W-:Y:S02]  /*3770*/  PRMT R31, RZ, 0x7610, R31 ;  /* 0x00007610ff1f7816 */ /* 0x000fe4000000001f */
[----:B------:R-:W-:-:S05]  /*3780*/  PRMT R26, RZ, 0x7610, R26 ;  /* 0x00007610ff1a7816 */ /* 0x000fca000000001a */
[----:B------:R-:W5:Y:S04]  /*3790*/  @P5 LDG.E.LTC128B.U16 R32, desc[UR8][R6.64+0x40] ;  /* 0x0000400806205981 */ /* 0x000f68000c1e1520 */
[----:B------:R-:W2:Y:S04]  /*37a0*/  @P4 LDG.E.LTC128B.U16 R31, desc[UR8][R6.64+0x80] ;  /* 0x00008008061f4981 */ /* 0x000ea8000c1e1520 */
[----:B------:R-:W2:Y:S01]  /*37b0*/  @P6 LDG.E.LTC128B.U16 R26, desc[UR8][R6.64+0xc0] ;  /* 0x0000c008061a6981 */ /* 0x000ea2000c1e1520 */
[----:B------:R-:W-:Y:S02]  /*37c0*/  PRMT R63, R43, 0x7632, R63 ;  /* 0x000076322b3f7816 */ /* 0x000fe4000000003f */
[----:B------:R-:W-:Y:S01]  /*37d0*/  PRMT R64, R49, 0x7632, R64 ;  /* 0x0000763231407816 */ /* 0x000fe20000000040 */
[----:B------:R-:W-:Y:S01]  /*37e0*/  BAR.SYNC.DEFER_BLOCKING 0x0 ;  /* 0x0000000000007b1d */ /* 0x000fe20000010000 */
[----:B------:R-:W-:-:S02]  /*37f0*/  PRMT R65, R69, 0x7632, R65 ;  /* 0x0000763245417816 */ /* 0x000fc40000000041 */
[----:B------:R-:W-:Y:S02]  /*3800*/  PRMT R68, R37, 0x7632, R68 ;  /* 0x0000763225447816 */ /* 0x000fe40000000044 */
[----:B------:R-:W-:Y:S01]  /*3810*/  ISETP.GE.AND P4, PT, R29, UR5, PT ;  /* 0x000000051d007c0c */ /* 0x000fe2000bf86270 */
[----:B------:R-:W-:Y:S04]  /*3820*/  STS.U16 [R18], R43 ;  /* 0x0000002b12007388 */ /* 0x000fe80000000400 */
[----:B------:R-:W-:Y:S04]  /*3830*/  STS.U16 [R18+0x4], R49 ;  /* 0x0000043112007388 */ /* 0x000fe80000000400 */
[----:B------:R-:W-:Y:S04]  /*3840*/  STS.U16 [R18+0x8], R69 ;  /* 0x0000084512007388 */ /* 0x000fe80000000400 */
[----:B------:R-:W-:Y:S04]  /*3850*/  STS.U16 [R18+0xc], R37 ;  /* 0x00000c2512007388 */ /* 0x000fe80000000400 */
[----:B------:R-:W-:Y:S04]  /*3860*/  STS.U16 [R18+0x2], R63 ;  /* 0x0000023f12007388 */ /* 0x000fe80000000400 */
[----:B------:R-:W-:Y:S04]  /*3870*/  STS.U16 [R18+0x6], R64 ;  /* 0x0000064012007388 */ /* 0x000fe80000000400 */
[----:B------:R-:W-:Y:S04]  /*3880*/  STS.U16 [R18+0xa], R65 ;  /* 0x00000a4112007388 */ /* 0x000fe80000000400 */
[----:B------:R-:W-:Y:S01]  /*3890*/  STS.U16 [R18+0xe], R68 ;  /* 0x00000e4412007388 */ /* 0x000fe20000000400 */
[----:B------:R-:W-:Y:S06]  /*38a0*/  BAR.SYNC.DEFER_BLOCKING 0x0 ;  /* 0x0000000000007b1d */ /* 0x000fec0000010000 */
[----:B------:R-:W-:Y:S04]  /*38b0*/  LDS.U16 R8, [R24+UR4] ;  /* 0x0000000418087984 */ /* 0x000fe80008000400 */
[----:B------:R-:W0:Y:S04]  /*38c0*/  LDS.U16 R9, [R24+UR4+0x40] ;  /* 0x0000400418097984 */ /* 0x000e280008000400 */
[----:B------:R-:W-:Y:S04]  /*38d0*/  LDS.U16 R40, [R24+UR4+0x80] ;  /* 0x0000800418287984 */ /* 0x000fe80008000400 */
[----:B------:R-:W1:Y:S01]  /*38e0*/  LDS.U16 R43, [R24+UR4+0xc0] ;  /* 0x0000c004182b7984 */ /* 0x000e620008000400 */
[----:B0-----:R-:W-:-:S02]  /*38f0*/  PRMT R8, R8, 0x5410, R9 ;  /* 0x0000541008087816 */ /* 0x001fc40000000009 */
[----:B------:R-:W-:-:S04]  /*3900*/  SEL R9, R19, RZ, !P4 ;  /* 0x000000ff13097207 */ /* 0x000fc80006000000 */
[----:B------:R-:W-:Y:S02]  /*3910*/  ISETP.NE.U32.AND P6, PT, R9, RZ, PT ;  /* 0x000000ff0900720c */ /* 0x000fe40003fc5070 */
[----:B-1----:R-:W-:Y:S01]  /*3920*/  PRMT R43, R40, 0x5410, R43 ;  /* 0x00005410282b7816 */ /* 0x002fe2000000002b */
[----:B------:R-:W-:Y:S01]  /*3930*/  LDS.U16 R9, [R24+UR4+0x2c4] ;  /* 0x0002c40418097984 */ /* 0x000fe20008000400 */
[----:B-----5:R-:W-:-:S05]  /*3940*/  PRMT R64, R35, 0x5410, R32 ;  /* 0x0000541023407816 */ /* 0x020fca0000000020 */
[----:B------:R-:W-:-:S04]  /*3950*/  HMUL2 R37, R15.H0_H0, R64 ;  /* 0x000000400f257232 */ /* 0x000fc80000000800 */
[----:B------:R-:W-:Y:S01]  /*3960*/  HFMA2 R37, R14.H0_H0, R8, R37 ;  /* 0x000000080e257231 */ /* 0x000fe20000000825 */
[----:B--2---:R-:W-:-:S04]  /*3970*/  PRMT R8, R31, 0x5410, R26 ;  /* 0x000054101f087816 */ /* 0x004fc8000000001a */
[----:B------:R-:W-:Y:S01]  /*3980*/  @P6 STG.E.U16 desc[UR8][R2.64], R37 ;  /* 0x0000002502006986 */ /* 0x000fe2000c101508 */
[----:B------:R-:W-:Y:S01]  /*3990*/  HMUL2 R8, R15.H0_H0, R8 ;  /* 0x000000080f087232 */ /* 0x000fe20000000800 */
[----:B------:R-:W-:Y:S02]  /*39a0*/  PRMT R49, R37, 0x7632, R49 ;  /* 0x0000763225317816 */ /* 0x000fe40000000031 */
[----:B------:R-:W-:Y:S01]  /*39b0*/  LDS.U16 R37, [R24+UR4+0x344] ;  /* 0x0003440418257984 */ /* 0x000fe20008000400 */
[----:B------:R-:W-:Y:S01]  /*39c0*/  HFMA2 R40, R14.H0_H0, R43, R8 ;  /* 0x0000002b0e287231 */ /* 0x000fe20000000808 */
[----:B------:R-:W-:-:S04]  /*39d0*/  SEL R8, R10, RZ, !P4 ;  /* 0x000000ff0a087207 */ /* 0x000fc80006000000 */
[----:B------:R-:W-:Y:S02]  /*39e0*/  ISETP.NE.U32.AND P5, PT, R8, RZ, PT ;  /* 0x000000ff0800720c */ /* 0x000fe40003fa5070 */
[----:B------:R-:W-:Y:S02]  /*39f0*/  SEL R8, R11, RZ, !P4 ;  /* 0x000000ff0b087207 */ /* 0x000fe40006000000 */
[----:B------:R-:W-:Y:S02]  /*3a00*/  PRMT R63, R40, 0x7610, R63 ;  /* 0x00007610283f7816 */ /* 0x000fe4000000003f */
[----:B------:R-:W-:Y:S02]  /*3a10*/  ISETP.NE.U32.AND P6, PT, R8, RZ, PT ;  /* 0x000000ff0800720c */ /* 0x000fe40003fc5070 */
[----:B------:R-:W-:Y:S02]  /*3a20*/  SEL R8, R17, RZ, !P4 ;  /* 0x000000ff11087207 */ /* 0x000fe40006000000 */
[----:B------:R-:W-:-:S02]  /*3a30*/  PRMT R64, R40, 0x7632, R64 ;  /* 0x0000763228407816 */ /* 0x000fc40000000040 */
[----:B------:R-:W-:Y:S01]  /*3a40*/  ISETP.NE.U32.AND P4, PT, R8, RZ, PT ;  /* 0x000000ff0800720c */ /* 0x000fe20003f85070 */
[----:B------:R-:W0:Y:S04]  /*3a50*/  LDS.U16 R40, [R24+UR4+0x304] ;  /* 0x0003040418287984 */ /* 0x000e280008000400 */
[----:B------:R-:W1:Y:S04]  /*3a60*/  LDS.U16 R8, [R24+UR4+0x284] ;  /* 0x0002840418087984 */ /* 0x000e680008000400 */
[----:B------:R-:W-:Y:S04]  /*3a70*/  @P6 STG.E.U16 desc[UR8][R2.64+0x80], R63 ;  /* 0x0000803f02006986 */ /* 0x000fe8000c101508 */
[----:B------:R0:W-:Y:S01]  /*3a80*/  @P4 STG.E.U16 desc[UR8][R2.64+0xc0], R64 ;  /* 0x0000c04002004986 */ /* 0x0001e2000c101508 */
[----:B------:R-:W-:-:S02]  /*3a90*/  ISETP.GE.AND P4, PT, R42, UR5, PT ;  /* 0x000000052a007c0c */ /* 0x000fc4000bf86270 */
[----:B---3--:R-:W-:Y:S01]  /*3aa0*/  PRMT R42, R33, 0x5410, R30 ;  /* 0x00005410212a7816 */ /* 0x008fe2000000001e */
[----:B------:R2:W-:Y:S01]  /*3ab0*/  @P5 STG.E.U16 desc[UR8][R2.64+0x40], R49 ;  /* 0x0000403102005986 */ /* 0x0005e2000c101508 */
[----:B------:R-:W-:-:S03]  /*3ac0*/  SEL R43, R19, RZ, !P4 ;  /* 0x000000ff132b7207 */ /* 0x000fc60006000000 */
[----:B------:R-:W-:Y:S01]  /*3ad0*/  HMUL2 R42, R15.H0_H0, R42 ;  /* 0x0000002a0f2a7232 */ /* 0x000fe20000000800 */
[----:B------:R-:W-:Y:S02]  /*3ae0*/  ISETP.NE.U32.AND P6, PT, R43, RZ, PT ;  /* 0x000000ff2b00720c */ /* 0x000fe40003fc5070 */
[----:B0-----:R-:W-:Y:S02]  /*3af0*/  PRMT R64, R40, 0x5410, R37 ;  /* 0x0000541028407816 */ /* 0x001fe40000000025 */
[----:B------:R-:W-:Y:S02]  /*3b00*/  SEL R40, R17, RZ, !P4 ;  /* 0x000000ff11287207 */ /* 0x000fe40006000000 */
[----:B-1----:R-:W-:Y:S02]  /*3b10*/  PRMT R9, R8, 0x5410, R9 ;  /* 0x0000541008097816 */ /* 0x002fe40000000009 */
[----:B------:R-:W-:-:S03]  /*3b20*/  IADD3 R8, P5, PT, R2, UR6, RZ ;  /* 0x0000000602087c10 */ /* 0x000fc6000ffbe0ff */
[----:B------:R-:W-:Y:S01]  /*3b30*/  HFMA2 R43, R14.H0_H0, R9, R42 ;  /* 0x000000090e2b7231 */ /* 0x000fe2000000082a */
[----:B------:R-:W-:Y:S02]  /*3b40*/  SEL R42, R10, RZ, !P4 ;  /* 0x000000ff0a2a7207 */ /* 0x000fe40006000000 */
[----:B------:R-:W-:Y:S01]  /*3b50*/  IADD3.X R9, PT, PT, R3, UR7, RZ, P5, !PT ;  /* 0x0000000703097c10 */ /* 0x000fe2000affe4ff */
[----:B------:R-:W0:Y:S01]  /*3b60*/  LDCU.64 UR6, c[0x0][0x458] ;  /* 0x00008b00ff0677ac */ /* 0x000e220008000a00 */
[----:B------:R-:W-:Y:S02]  /*3b70*/  ISETP.NE.U32.AND P5, PT, R42, RZ, PT ;  /* 0x000000ff2a00720c */ /* 0x000fe40003fa5070 */
[----:B------:R-:W-:Y:S01]  /*3b80*/  SEL R42, R11, RZ, !P4 ;  /* 0x000000ff0b2a7207 */ /* 0x000fe20006000000 */
[----:B------:R-:W-:Y:S01]  /*3b90*/  @P6 STG.E.U16 desc[UR8][R8.64], R43 ;  /* 0x0000002b08006986 */ /* 0x000fe2000c101508 */
[----:B------:R-:W-:Y:S02]  /*3ba0*/  ISETP.NE.U32.AND P4, PT, R40, RZ, PT ;  /* 0x000000ff2800720c */ /* 0x000fe40003f85070 */
[----:B------:R-:W-:-:S02]  /*3bb0*/  ISETP.NE.U32.AND P6, PT, R42, RZ, PT ;  /* 0x000000ff2a00720c */ /* 0x000fc40003fc5070 */
[----:B----4-:R-:W-:Y:S02]  /*3bc0*/  PRMT R42, R28, 0x5410, R27 ;  /* 0x000054101c2a7816 */ /* 0x010fe4000000001b */
[----:B------:R-:W-:-:S03]  /*3bd0*/  PRMT R40, R43, 0x7632, R40 ;  /* 0x000076322b287816 */ /* 0x000fc60000000028 */
[----:B------:R-:W-:Y:S02]  /*3be0*/  HMUL2 R37, R15.H0_H0, R42 ;  /* 0x0000002a0f257232 */ /* 0x000fe40000000800 */
[----:B------:R-:W-:Y:S01]  /*3bf0*/  VIADD R42, R29, 0x1 ;  /* 0x000000011d2a7836 */ /* 0x000fe20000000000 */
[----:B------:R-:W-:Y:S01]  /*3c00*/  @P5 STG.E.U16 desc[UR8][R8.64+0x40], R40 ;  /* 0x0000402808005986 */ /* 0x000fe2000c101508 */
[----:B------:R-:W-:-:S03]  /*3c10*/  HFMA2 R37, R14.H0_H0, R64, R37 ;  /* 0x000000400e257231 */ /* 0x000fc60000000825 */
[----:B------:R-:W-:Y:S02]  /*3c20*/  ISETP.LT.AND P5, PT, R42, UR5, P3 ;  /* 0x000000052a007c0c */ /* 0x000fe40009fa1270 */
[----:B--2---:R-:W-:Y:S01]  /*3c30*/  PRMT R49, R37, 0x7632, R49 ;  /* 0x0000763225317816 */ /* 0x004fe20000000031 */
[----:B------:R1:W-:Y:S01]  /*3c40*/  @P6 STG.E.U16 desc[UR8][R8.64+0x80], R37 ;  /* 0x0000802508006986 */ /* 0x0003e2000c101508 */
[----:B------:R-:W-:-:S03]  /*3c50*/  IADD3 R6, P6, PT, R6, R25, RZ ;  /* 0x0000001906067210 */ /* 0x000fc60007fde0ff */
[----:B------:R2:W-:Y:S01]  /*3c60*/  @P4 STG.E.U16 desc[UR8][R8.64+0xc0], R49 ;  /* 0x0000c03108004986 */ /* 0x0005e2000c101508 */
[----:B------:R-:W-:Y:S01]  /*3c70*/  ISETP.LT.AND P4, PT, R42, UR5, P1 ;  /* 0x000000052a007c0c */ /* 0x000fe20008f81270 */
[----:B------:R-:W-:-:S05]  /*3c80*/  IMAD.X R7, R7, 0x1, R23, P6 ;  /* 0x0000000107077824 */ /* 0x000fca00030e0617 */
[----:B------:R-:W3:Y:S07]  /*3c90*/  @P5 LDG.E.LTC128B.U16 R32, desc[UR8][R6.64+0x40] ;  /* 0x0000400806205981 */ /* 0x000eee000c1e1520 */
[----:B------:R-:W3:Y:S01]  /*3ca0*/  @P4 LDG.E.LTC128B.U16 R35, desc[UR8][R6.64] ;  /* 0x0000000806234981 */ /* 0x000ee2000c1e1520 */
[C---:B------:R-:W-:Y:S02]  /*3cb0*/  ISETP.LT.AND P4, PT, R42.reuse, UR5, P2 ;  /* 0x000000052a007c0c */ /* 0x040fe40009781270 */
[----:B------:R-:W-:Y:S01]  /*3cc0*/  ISETP.LT.AND P5, PT, R42, UR5, P0 ;  /* 0x000000052a007c0c */ /* 0x000fe200087a1270 */
[----:B-1----:R-:W-:-:S10]  /*3cd0*/  VIADD R37, R29, 0x11 ;  /* 0x000000111d257836 */ /* 0x002fd40000000000 */
[----:B------:R-:W4:Y:S04]  /*3ce0*/  @P4 LDG.E.LTC128B.U16 R31, desc[UR8][R6.64+0x80] ;  /* 0x00008008061f4981 */ /* 0x000f28000c1e1520 */
[----:B------:R-:W4:Y:S01]  /*3cf0*/  @P5 LDG.E.LTC128B.U16 R26, desc[UR8][R6.64+0xc0] ;  /* 0x0000c008061a5981 */ /* 0x000f22000c1e1520 */
[C---:B------:R-:W-:Y:S02]  /*3d00*/  ISETP.LT.AND P4, PT, R37.reuse, UR5, P1 ;  /* 0x0000000525007c0c */ /* 0x040fe40008f81270 */
[----:B------:R-:W-:Y:S02]  /*3d10*/  ISETP.LT.AND P5, PT, R37, UR5, P3 ;  /* 0x0000000525007c0c */ /* 0x000fe40009fa1270 */
[----:B------:R-:W-:-:S05]  /*3d20*/  IADD3 R4, P6, PT, R25, R4, RZ ;  /* 0x0000000419047210 */ /* 0x000fca0007fde0ff */
[----:B------:R-:W-:-:S05]  /*3d30*/  IMAD.X R5, R23, 0x1, R5, P6 ;  /* 0x0000000117057824 */ /* 0x000fca00030e0605 */
[----:B------:R-:W5:Y:S01]  /*3d40*/  @P4 LDG.E.LTC128B.U16 R33, desc[UR8][R4.64] ;  /* 0x0000000804214981 */ /* 0x000f62000c1e1520 */
[----:B------:R-:W-:-:S03]  /*3d50*/  ISETP.LT.AND P4, PT, R37, UR5, P2 ;  /* 0x0000000525007c0c */ /* 0x000fc60009781270 */
[----:B------:R-:W5:Y:S01]  /*3d60*/  @P5 LDG.E.LTC128B.U16 R30, desc[UR8][R4.64+0x40] ;  /* 0x00004008041e5981 */ /* 0x000f62000c1e1520 */
[----:B------:R-:W-:-:S09]  /*3d70*/  ISETP.LT.AND P5, PT, R37, UR5, P0 ;  /* 0x0000000525007c0c */ /* 0x000fd200087a1270 */
[----:B------:R-:W5:Y:S04]  /*3d80*/  @P4 LDG.E.LTC128B.U16 R28, desc[UR8][R4.64+0x80] ;  /* 0x00008008041c4981 */ /* 0x000f68000c1e1520 */
[----:B------:R-:W5:Y:S01]  /*3d90*/  @P5 LDG.E.LTC128B.U16 R27, desc[UR8][R4.64+0xc0] ;  /* 0x0000c008041b5981 */ /* 0x000f62000c1e1520 */
[----:B------:R-:W-:Y:S01]  /*3da0*/  BAR.SYNC.DEFER_BLOCKING 0x0 ;  /* 0x0000000000007b1d */ /* 0x000fe20000010000 */
[----:B--2---:R-:W-:Y:S02]  /*3db0*/  PRMT R49, R61, 0x7632, R49 ;  /* 0x000076323d317816 */ /* 0x004fe40000000031 */
[----:B------:R-:W-:Y:S02]  /*3dc0*/  PRMT R63, R47, 0x7632, R63 ;  /* 0x000076322f3f7816 */ /* 0x000fe4000000003f */
[----:B------:R-:W-:-:S02]  /*3dd0*/  PRMT R65, R59, 0x7632, R65 ;  /* 0x000076323b417816 */ /* 0x000fc40000000041 */
[----:B------:R-:W-:Y:S01]  /*3de0*/  PRMT R68, R67, 0x7632, R68 ;  /* 0x0000763243447816 */ /* 0x000fe20000000044 */
[----:B------:R-:W-:Y:S04]  /*3df0*/  STS.U16 [R18], R61 ;  /* 0x0000003d12007388 */ /* 0x000fe80000000400 */
[----:B------:R-:W-:Y:S04]  /*3e00*/  STS.U16 [R18+0x4], R47 ;  /* 0x0000042f12007388 */ /* 0x000fe80000000400 */
[----:B------:R-:W-:Y:S04]  /*3e10*/  STS.U16 [R18+0x8], R59 ;  /* 0x0000083b12007388 */ /* 0x000fe80000000400 */
[----:B------:R-:W-:Y:S04]  /*3e20*/  STS.U16 [R18+0xc], R67 ;  /* 0x00000c4312007388 */ /* 0x000fe80000000400 */
[----:B------:R1:W-:Y:S04]  /*3e30*/  STS.U16 [R18+0x2], R49 ;  /* 0x0000023112007388 */ /* 0x0003e80000000400 */
[----:B------:R-:W-:Y:S04]  /*3e40*/  STS.U16 [R18+0x6], R63 ;  /* 0x0000063f12007388 */ /* 0x000fe80000000400 */
[----:B------:R-:W-:Y:S04]  /*3e50*/  STS.U16 [R18+0xa], R65 ;  /* 0x00000a4112007388 */ /* 0x000fe80000000400 */
[----:B------:R-:W-:Y:S01]  /*3e60*/  STS.U16 [R18+0xe], R68 ;  /* 0x00000e4412007388 */ /* 0x000fe20000000400 */
[----:B------:R-:W-:Y:S06]  /*3e70*/  BAR.SYNC.DEFER_BLOCKING 0x0 ;  /* 0x0000000000007b1d */ /* 0x000fec0000010000 */
[----:B------:R-:W-:Y:S04]  /*3e80*/  LDS.U16 R47, [R24+UR4] ;  /* 0x00000004182f7984 */ /* 0x000fe80008000400 */
[----:B------:R-:W2:Y:S04]  /*3e90*/  LDS.U16 R64, [R24+UR4+0x40] ;  /* 0x0000400418407984 */ /* 0x000ea80008000400 */
[----:B------:R-:W-:Y:S04]  /*3ea0*/  LDS.U16 R40, [R24+UR4+0x80] ;  /* 0x0000800418287984 */ /* 0x000fe80008000400 */
[----:B------:R-:W2:Y:S01]  /*3eb0*/  LDS.U16 R43, [R24+UR4+0xc0] ;  /* 0x0000c004182b7984 */ /* 0x000ea20008000400 */
[----:B------:R-:W-:-:S04]  /*3ec0*/  ISETP.GE.AND P4, PT, R42, UR5, PT ;  /* 0x000000052a007c0c */ /* 0x000fc8000bf86270 */
[----:B-1----:R-:W-:Y:S02]  /*3ed0*/  SEL R49, R19, RZ, !P4 ;  /* 0x000000ff13317207 */ /* 0x002fe40006000000 */
[----:B0-----:R-:W-:Y:S02]  /*3ee0*/  IADD3 R2, P5, PT, R2, UR6, RZ ;  /* 0x0000000602027c10 */ /* 0x001fe4000ffbe0ff */
[----:B------:R-:W-:Y:S02]  /*3ef0*/  ISETP.NE.U32.AND P6, PT, R49, RZ, PT ;  /* 0x000000ff3100720c */ /* 0x000fe40003fc5070 */
[----:B------:R-:W-:Y:S02]  /*3f00*/  IADD3.X R3, PT, PT, R3, UR7, RZ, P5, !PT ;  /* 0x0000000703037c10 */ /* 0x000fe4000affe4ff */
[----:B------:R-:W-:Y:S02]  /*3f10*/  SEL R49, R11, RZ, !P4 ;  /* 0x000000ff0b317207 */ /* 0x000fe40006000000 */
[----:B--2---:R-:W-:-:S02]  /*3f20*/  PRMT R47, R47, 0x5410, R64 ;  /* 0x000054102f2f7816 */ /* 0x004fc40000000040 */
[----:B------:R-:W-:Y:S01]  /*3f30*/  LDS.U16 R64, [R24+UR4+0x284] ;  /* 0x0002840418407984 */ /* 0x000fe20008000400 */
[----:B------:R-:W-:-:S03]  /*3f40*/  PRMT R68, R40, 0x5410, R43 ;  /* 0x0000541028447816 */ /* 0x000fc6000000002b */
[----:B------:R-:W-:Y:S01]  /*3f50*/  LDS.U16 R43, [R24+UR4+0x304] ;  /* 0x00030404182b7984 */ /* 0x000fe20008000400 */
[----:B---3--:R-:W-:-:S05]  /*3f60*/  PRMT R42, R35, 0x5410, R32 ;  /* 0x00005410232a7816 */ /* 0x008fca0000000020 */
[----:B------:R-:W-:-:S04]  /*3f70*/  HMUL2 R42, R15.H0_H0, R42 ;  /* 0x0000002a0f2a7232 */ /* 0x000fc80000000800 */
[----:B------:R-:W-:Y:S01]  /*3f80*/  HFMA2 R42, R14.H0_H0, R47, R42 ;  /* 0x0000002f0e2a7231 */ /* 0x000fe2000000082a */
[----:B------:R-:W-:-:S04]  /*3f90*/  SEL R47, R10, RZ, !P4 ;  /* 0x000000ff0a2f7207 */ /* 0x000fc80006000000 */
[----:B------:R-:W-:Y:S02]  /*3fa0*/  ISETP.NE.U32.AND P5, PT, R47, RZ, PT ;  /* 0x000000ff2f00720c */ /* 0x000fe40003fa5070 */
[----:B------:R-:W0:Y:S01]  /*3fb0*/  LDS.U16 R47, [R24+UR4+0x2c4] ;  /* 0x0002c404182f7984 */ /* 0x000e220008000400 */
[----:B----4-:R-:W-:-:S03]  /*3fc0*/  PRMT R40, R31, 0x5410, R26 ;  /* 0x000054101f287816 */ /* 0x010fc6000000001a */
[----:B------:R1:W-:Y:S01]  /*3fd0*/  @P6 STG.E.U16 desc[UR8][R2.64], R42 ;  /* 0x0000002a02006986 */ /* 0x0003e2000c101508 */
[----:B------:R-:W-:Y:S02]  /*3fe0*/  ISETP.NE.U32.AND P6, PT, R49, RZ, PT ;  /* 0x000000ff3100720c */ /* 0x000fe40003fc5070 */
[----:B------:R-:W-:-:S04]  /*3ff0*/  SEL R49, R17, RZ, !P4 ;  /* 0x000000ff11317207 */ /* 0x000fc80006000000 */
[----:B------:R-:W-:Y:S01]  /*4000*/  ISETP.NE.U32.AND P4, PT, R49, RZ, PT ;  /* 0x000000ff3100720c */ /* 0x000fe20003f85070 */
[----:B------:R-:W-:Y:S02]  /*4010*/  HMUL2 R49, R15.H0_H0, R40 ;  /* 0x000000280f317232 */ /* 0x000fe40000000800 */
[----:B------:R-:W2:Y:S02]  /*4020*/  LDS.U16 R40, [R24+UR4+0x344] ;  /* 0x0003440418287984 */ /* 0x000ea40008000400 */
[----:B------:R-:W-:-:S05]  /*4030*/  HFMA2 R49, R14.H0_H0, R68, R49 ;  /* 0x000000440e317231 */ /* 0x000fca0000000831 */
[----:B------:R-:W-:Y:S02]  /*4040*/  PRMT R61, R49, 0x7632, R61 ;  /* 0x00007632313d7816 */ /* 0x000fe4000000003d */
[----:B------:R-:W-:-:S03]  /*4050*/  PRMT R59, R42, 0x7632, R59 ;  /* 0x000076322a3b7816 */ /* 0x000fc6000000003b */
[----:B------:R-:W-:Y:S01]  /*4060*/  @P4 STG.E.U16 desc[UR8][R2.64+0xc0], R61 ;  /* 0x0000c03d02004986 */ /* 0x000fe2000c101508 */
[----:B------:R-:W-:-:S04]  /*4070*/  ISETP.GE.AND P4, PT, R37, UR5, PT ;  /* 0x0000000525007c0c */ /* 0x000fc8000bf86270 */
[----:B-1----:R-:W-:Y:S01]  /*4080*/  SEL R42, R19, RZ, !P4 ;  /* 0x000000ff132a7207 */ /* 0x002fe20006000000 */
[----:B------:R-:W-:Y:S01]  /*4090*/  @P5 STG.E.U16 desc[UR8][R2.64+0x40], R59 ;  /* 0x0000403b02005986 */ /* 0x000fe2000c101508 */
[----:B-----5:R-:W-:Y:S02]  /*40a0*/  PRMT R68, R33, 0x5410, R30 ;  /* 0x0000541021447816 */ /* 0x020fe4000000001e */
[----:B------:R-:W-:Y:S01]  /*40b0*/  ISETP.NE.U32.AND P5, PT, R42, RZ, PT ;  /* 0x000000ff2a00720c */ /* 0x000fe20003fa5070 */
[----:B------:R-:W-:Y:S01]  /*40c0*/  @P6 STG.E.U16 desc[UR8][R2.64+0x80], R49 ;  /* 0x0000803102006986 */ /* 0x000fe2000c101508 */
[----:B------:R-:W-:Y:S01]  /*40d0*/  IADD3 R8, P6, PT, R8, UR6, RZ ;  /* 0x0000000608087c10 */ /* 0x000fe2000ffde0ff */
[----:B------:R-:W-:Y:S01]  /*40e0*/  HMUL2 R37, R15.H0_H0, R68 ;  /* 0x000000440f257232 */ /* 0x000fe20000000800 */
[----:B0-----:R-:W-:Y:S02]  /*40f0*/  PRMT R42, R64, 0x5410, R47 ;  /* 0x00005410402a7816 */ /* 0x001fe4000000002f */
[----:B------:R-:W-:-:S03]  /*4100*/  IADD3.X R9, PT, PT, R9, UR7, RZ, P6, !PT ;  /* 0x0000000709097c10 */ /* 0x000fc6000b7fe4ff */
[----:B------:R-:W-:Y:S01]  /*4110*/  HFMA2 R42, R14.H0_H0, R42, R37 ;  /* 0x0000002a0e2a7231 */ /* 0x000fe20000000825 */
[----:B------:R-:W-:Y:S02]  /*4120*/  SEL R47, R11, RZ, !P4 ;  /* 0x000000ff0b2f7207 */ /* 0x000fe40006000000 */
[----:B------:R-:W-:Y:S02]  /*4130*/  SEL R37, R10, RZ, !P4 ;  /* 0x000000ff0a257207 */ /* 0x000fe40006000000 */
[----:B------:R0:W-:Y:S01]  /*4140*/  @P5 STG.E.U16 desc[UR8][R8.64], R42 ;  /* 0x0000002a08005986 */ /* 0x0001e2000c101508 */
[----:B------:R-:W-:Y:S02]  /*4150*/  PRMT R28, R28, 0x5410, R27 ;  /* 0x000054101c1c7816 */ /* 0x000fe4000000001b */
[----:B------:R-:W-:Y:S02]  /*4160*/  ISETP.NE.U32.AND P5, PT, R47, RZ, PT ;  /* 0x000000ff2f00720c */ /* 0x000fe40003fa5070 */
[----:B------:R-:W-:Y:S01]  /*4170*/  ISETP.NE.U32.AND P6, PT, R37, RZ, PT ;  /* 0x000000ff2500720c */ /* 0x000fe20003fc5070 */
[----:B------:R-:W-:Y:S01]  /*4180*/  HMUL2 R37, R15.H0_H0, R28 ;  /* 0x0000001c0f257232 */ /* 0x000fe20000000800 */
[----:B--2---:R-:W-:-:S02]  /*4190*/  PRMT R64, R43, 0x5410, R40 ;  /* 0x000054102b407816 */ /* 0x004fc40000000028 */
[----:B------:R-:W-:-:S03]  /*41a0*/  SEL R40, R17, RZ, !P4 ;  /* 0x000000ff11287207 */ /* 0x000fc60006000000 */
[----:B------:R-:W-:Y:S01]  /*41b0*/  HFMA2 R43, R14.H0_H0, R64, R37 ;  /* 0x000000400e2b7231 */ /* 0x000fe20000000825 */
[----:B------:R-:W-:Y:S01]  /*41c0*/  ISETP.NE.U32.AND P4, PT, R40, RZ, PT ;  /* 0x000000ff2800720c */ /* 0x000fe20003f85070 */
[----:B------:R-:W-:Y:S01]  /*41d0*/  VIADD R37, R29, 0x2 ;  /* 0x000000021d257836 */ /* 0x000fe20000000000 */
[----:B------:R-:W-:Y:S02]  /*41e0*/  PRMT R40, R42, 0x7632, R40 ;  /* 0x000076322a287816 */ /* 0x000fe40000000028 */
[----:B------:R-:W-:Y:S01]  /*41f0*/  @P5 STG.E.U16 desc[UR8][R8.64+0x80], R43 ;  /* 0x0000802b08005986 */ /* 0x000fe2000c101508 */
[----:B------:R-:W-:-:S03]  /*4200*/  IADD3 R6, P5, PT, R25, R6, RZ ;  /* 0x0000000619067210 */ /* 0x000fc60007fbe0ff */
[----:B------:R1:W-:Y:S01]  /*4210*/  @P6 STG.E.U16 desc[UR8][R8.64+0x40], R40 ;  /* 0x0000402808006986 */ /* 0x0003e2000c101508 */
[----:B------:R-:W-:Y:S01]  /*4220*/  ISETP.LT.AND P6, PT, R37, UR5, P1 ;  /* 0x0000000525007c0c */ /* 0x000fe20008fc1270 */
[----:B------:R-:W-:Y:S01]  /*4230*/  IMAD.X R7, R23, 0x1, R7, P5 ;  /* 0x0000000117077824 */ /* 0x000fe200028e0607 */
[----:B------:R-:W-:Y:S02]  /*4240*/  ISETP.LT.AND P5, PT, R37, UR5, P3 ;  /* 0x0000000525007c0c */ /* 0x000fe40009fa1270 */
[----:B0-----:R-:W-:-:S05]  /*4250*/  PRMT R42, R43, 0x7632, R42 ;  /* 0x000076322b2a7816 */ /* 0x001fca000000002a */
[----:B------:R-:W-:Y:S01]  /*4260*/  @P4 STG.E.U16 desc[UR8][R8.64+0xc0], R42 ;  /* 0x0000c02a08004986 */ /* 0x000fe2000c101508 */
[----:B------:R-:W-:-:S03]  /*4270*/  ISETP.LT.AND P4, PT, R37, UR5, P2 ;  /* 0x0000000525007c0c */ /* 0x000fc60009781270 */
[----:B------:R-:W2:Y:S01]  /*4280*/  @P6 LDG.E.LTC128B.U16 R35, desc[UR8][R6.64] ;  /* 0x0000000806236981 */ /* 0x000ea2000c1e1520 */
[----:B------:R-:W-:-:S03]  /*4290*/  ISETP.LT.AND P6, PT, R37, UR5, P0 ;  /* 0x0000000525007c0c */ /* 0x000fc600087c1270 */
[----:B------:R-:W2:Y:S06]  /*42a0*/  @P5 LDG.E.LTC128B.U16 R32, desc[UR8][R6.64+0x40] ;  /* 0x0000400806205981 */ /* 0x000eac000c1e1520 */
[----:B------:R-:W3:Y:S04]  /*42b0*/  @P4 LDG.E.LTC128B.U16 R31, desc[UR8][R6.64+0x80] ;  /* 0x00008008061f4981 */ /* 0x000ee8000c1e1520 */
[----:B------:R-:W3:Y:S01]  /*42c0*/  @P6 LDG.E.LTC128B.U16 R26, desc[UR8][R6.64+0xc0] ;  /* 0x0000c008061a6981 */ /* 0x000ee2000c1e1520 */
[----:B-1----:R-:W-:Y:S01]  /*42d0*/  VIADD R40, R29, 0x12 ;  /* 0x000000121d287836 */ /* 0x002fe20000000000 */
[----:B------:R-:W-:-:S04]  /*42e0*/  IADD3 R4, P6, PT, R25, R4, RZ ;  /* 0x0000000419047210 */ /* 0x000fc80007fde0ff */
[C---:B------:R-:W-:Y:S02]  /*42f0*/  ISETP.LT.AND P4, PT, R40.reuse, UR5, P1 ;  /* 0x0000000528007c0c */ /* 0x040fe40008f81270 */
[----:B------:R-:W-:Y:S01]  /*4300*/  ISETP.LT.AND P5, PT, R40, UR5, P3 ;  /* 0x0000000528007c0c */ /* 0x000fe20009fa1270 */
[----:B------:R-:W-:-:S10]  /*4310*/  IMAD.X R5, R23, 0x1, R5, P6 ;  /* 0x0000000117057824 */ /* 0x000fd400030e0605 */
[----:B------:R-:W4:Y:S01]  /*4320*/  @P4 LDG.E.LTC128B.U16 R33, desc[UR8][R4.64] ;  /* 0x0000000804214981 */ /* 0x000f22000c1e1520 */
[----:B------:R-:W-:-:S03]  /*4330*/  ISETP.LT.AND P4, PT, R40, UR5, P2 ;  /* 0x0000000528007c0c */ /* 0x000fc60009781270 */
[----:B------:R-:W4:Y:S01]  /*4340*/  @P5 LDG.E.LTC128B.U16 R30, desc[UR8][R4.64+0x40] ;  /* 0x00004008041e5981 */ /* 0x000f22000c1e1520 */
[----:B------:R-:W-:-:S09]  /*4350*/  ISETP.LT.AND P5, PT, R40, UR5, P0 ;  /* 0x0000000528007c0c */ /* 0x000fd200087a1270 */
[----:B------:R-:W5:Y:S04]  /*4360*/  @P4 LDG.E.LTC128B.U16 R28, desc[UR8][R4.64+0x80] ;  /* 0x00008008041c4981 */ /* 0x000f68000c1e1520 */
[----:B------:R-:W5:Y:S01]  /*4370*/  @P5 LDG.E.LTC128B.U16 R27, desc[UR8][R4.64+0xc0] ;  /* 0x0000c008041b5981 */ /* 0x000f62000c1e1520 */
[----:B------:R-:W-:Y:S01]  /*4380*/  BAR.SYNC.DEFER_BLOCKING 0x0 ;  /* 0x0000000000007b1d */ /* 0x000fe20000010000 */
[----:B------:R-:W-:Y:S02]  /*4390*/  PRMT R49, R44, 0x7632, R49 ;  /* 0x000076322c317816 */ /* 0x000fe40000000031 */
[----:B------:R-:W-:Y:S02]  /*43a0*/  PRMT R59, R62, 0x7632, R59 ;  /* 0x000076323e3b7816 */ /* 0x000fe4000000003b */
[----:B------:R-:W-:-:S02]  /*43b0*/  PRMT R61, R58, 0x7632, R61 ;  /* 0x000076323a3d7816 */ /* 0x000fc4000000003d */
[----:B------:R-:W-:Y:S01]  /*43c0*/  PRMT R63, R34, 0x7632, R63 ;  /* 0x00007632223f7816 */ /* 0x000fe2000000003f */
[----:B------:R-:W-:Y:S04]  /*43d0*/  STS.U16 [R18], R44 ;  /* 0x0000002c12007388 */ /* 0x000fe80000000400 */
[----:B------:R-:W-:Y:S04]  /*43e0*/  STS.U16 [R18+0x4], R62 ;  /* 0x0000043e12007388 */ /* 0x000fe80000000400 */
[----:B------:R0:W-:Y:S04]  /*43f0*/  STS.U16 [R18+0x8], R58 ;  /* 0x0000083a12007388 */ /* 0x0001e80000000400 */
[----:B------:R-:W-:Y:S04]  /*4400*/  STS.U16 [R18+0xc], R34 ;  /* 0x00000c2212007388 */ /* 0x000fe80000000400 */
[----:B------:R-:W-:Y:S04]  /*4410*/  STS.U16 [R18+0x2], R49 ;  /* 0x0000023112007388 */ /* 0x000fe80000000400 */
[----:B------:R-:W-:Y:S04]  /*4420*/  STS.U16 [R18+0x6], R59 ;  /* 0x0000063b12007388 */ /* 0x000fe80000000400 */
[----:B------:R-:W-:Y:S04]  /*4430*/  STS.U16 [R18+0xa], R61 ;  /* 0x00000a3d12007388 */ /* 0x000fe80000000400 */
[----:B------:R-:W-:Y:S01]  /*4440*/  STS.U16 [R18+0xe], R63 ;  /* 0x00000e3f12007388 */ /* 0x000fe20000000400 */
[----:B------:R-:W-:Y:S06]  /*4450*/  BAR.SYNC.DEFER_BLOCKING 0x0 ;  /* 0x0000000000007b1d */ /* 0x000fec0000010000 */
[----:B------:R-:W-:Y:S04]  /*4460*/  LDS.U16 R42, [R24+UR4] ;  /* 0x00000004182a7984 */ /* 0x000fe80008000400 */
[----:B------:R-:W1:Y:S04]  /*4470*/  LDS.U16 R43, [R24+UR4+0x40] ;  /* 0x00004004182b7984 */ /* 0x000e680008000400 */
[----:B------:R-:W-:Y:S04]  /*4480*/  LDS.U16 R44, [R24+UR4+0x80] ;  /* 0x00008004182c7984 */ /* 0x000fe80008000400 */
[----:B------:R-:W1:Y:S01]  /*4490*/  LDS.U16 R47, [R24+UR4+0xc0] ;  /* 0x0000c004182f7984 */ /* 0x000e620008000400 */
[----:B------:R-:W-:-:S03]  /*44a0*/  ISETP.GE.AND P5, PT, R37, UR5, PT ;  /* 0x0000000525007c0c */ /* 0x000fc6000bfa6270 */
[----:B------:R-:W-:Y:S01]  /*44b0*/  LDS.U16 R37, [R24+UR4+0x284] ;  /* 0x0002840418257984 */ /* 0x000fe20008000400 */
[----:B0-----:R-:W-:-:S03]  /*44c0*/  SEL R58, R19, RZ, !P5 ;  /* 0x000000ff133a7207 */ /* 0x001fc60006800000 */
[----:B------:R-:W0:Y:S01]  /*44d0*/  LDS.U16 R34, [R24+UR4+0x2c4] ;  /* 0x0002c40418227984 */ /* 0x000e220008000400 */
[----:B------:R-:W-:Y:S02]  /*44e0*/  IADD3 R2, P4, PT, R2, UR6, RZ ;  /* 0x0000000602027c10 */ /* 0x000fe4000ff9e0ff */
[----:B------:R-:W-:Y:S02]  /*44f0*/  ISETP.NE.U32.AND P6, PT, R58, RZ, PT ;  /* 0x000000ff3a00720c */ /* 0x000fe40003fc5070 */
[----:B------:R-:W-:Y:S02]  /*4500*/  IADD3.X R3, PT, PT, R3, UR7, RZ, P4, !PT ;  /* 0x0000000703037c10 */ /* 0x000fe4000a7fe4ff */
[----:B-1----:R-:W-:Y:S02]  /*4510*/  PRMT R42, R42, 0x5410, R43 ;  /* 0x000054102a2a7816 */ /* 0x002fe4000000002b */
[----:B------:R-:W-:Y:S02]  /*4520*/  SEL R43, R10, RZ, !P5 ;  /* 0x000000ff0a2b7207 */ /* 0x000fe40006800000 */
[----:B------:R-:W-:-:S02]  /*4530*/  PRMT R47, R44, 0x5410, R47 ;  /* 0x000054102c2f7816 */ /* 0x000fc4000000002f */
[----:B------:R-:W-:Y:S02]  /*4540*/  ISETP.NE.U32.AND P4, PT, R43, RZ, PT ;  /* 0x000000ff2b00720c */ /* 0x000fe40003f85070 */
[----:B------:R-:W-:Y:S01]  /*4550*/  LDS.U16 R43, [R24+UR4+0x344] ;  /* 0x00034404182b7984 */ /* 0x000fe20008000400 */
[----:B------:R-:W-:Y:S02]  /*4560*/  SEL R44, R11, RZ, !P5 ;  /* 0x000000ff0b2c7207 */ /* 0x000fe40006800000 */
[----:B0-----:R-:W-:Y:S02]  /*4570*/  PRMT R37, R37, 0x5410, R34 ;  /* 0x0000541025257816 */ /* 0x001fe40000000022 */
[----:B--2---:R-:W-:-:S05]  /*4580*/  PRMT R62, R35, 0x5410, R32 ;  /* 0x00005410233e7816 */ /* 0x004fca0000000020 */
[----:B------:R-:W-:-:S04]  /*4590*/  HMUL2 R49, R15.H0_H0, R62 ;  /* 0x0000003e0f317232 */ /* 0x000fc80000000800 */
[----:B------:R-:W-:Y:S01]  /*45a0*/  HFMA2 R49, R14.H0_H0, R42, R49 ;  /* 0x0000002a0e317231 */ /* 0x000fe20000000831 */
[----:B---3--:R-:W-:-:S05]  /*45b0*/  PRMT R42, R31, 0x5410, R26 ;  /* 0x000054101f2a7816 */ /* 0x008fca000000001a */
[----:B------:R-:W-:-:S04]  /*45c0*/  HMUL2 R42, R15.H0_H0, R42 ;  /* 0x0000002a0f2a7232 */ /* 0x000fc80000000800 */
[----:B------:R-:W-:Y:S02]  /*45d0*/  HFMA2 R47, R14.H0_H0, R47, R42 ;  /* 0x0000002f0e2f7231 */ /* 0x000fe4000000082a */
[----:B------:R-:W0:Y:S04]  /*45e0*/  LDS.U16 R42, [R24+UR4+0x304] ;  /* 0x00030404182a7984 */ /* 0x000e280008000400 */
[----:B------:R-:W-:Y:S01]  /*45f0*/  @P6 STG.E.U16 desc[UR8][R2.64], R49 ;  /* 0x0000003102006986 */ /* 0x000fe2000c101508 */
[----:B------:R-:W-:Y:S02]  /*4600*/  ISETP.NE.U32.AND P6, PT, R44, RZ, PT ;  /* 0x000000ff2c00720c */ /* 0x000fe40003fc5070 */
[----:B------:R-:W-:Y:S02]  /*4610*/  SEL R44, R17, RZ, !P5 ;  /* 0x000000ff112c7207 */ /* 0x000fe40006800000 */
[----:B------:R-:W-:-:S02]  /*4620*/  PRMT R58, R49, 0x7632, R58 ;  /* 0x00007632313a7816 */ /* 0x000fc4000000003a */
[----:B------:R-:W-:-:S03]  /*4630*/  ISETP.NE.U32.AND P5, PT, R44, RZ, PT ;  /* 0x000000ff2c00720c */ /* 0x000fc60003fa5070 */
[----:B------:R-:W-:Y:S01]  /*4640*/  @P4 STG.E.U16 desc[UR8][R2.64+0x40], R58 ;  /* 0x0000403a02004986 */ /* 0x000fe2000c101508 */
[----:B------:R-:W-:Y:S02]  /*4650*/  ISETP.GE.AND P4, PT, R40, UR5, PT ;  /* 0x0000000528007c0c */ /* 0x000fe4000bf86270 */
[----:B------:R-:W-:Y:S02]  /*4660*/  PRMT R59, R47, 0x7632, R59 ;  /* 0x000076322f3b7816 */ /* 0x000fe4000000003b */
[----:B------:R-:W-:Y:S01]  /*4670*/  SEL R44, R19, RZ, !P4 ;  /* 0x000000ff132c7207 */ /* 0x000fe20006000000 */
[----:B------:R-:W-:Y:S01]  /*4680*/  @P6 STG.E.U16 desc[UR8][R2.64+0x80], R47 ;  /* 0x0000802f02006986 */ /* 0x000fe2000c101508 */
[----:B----4-:R-:W-:Y:S02]  /*4690*/  PRMT R40, R33, 0x5410, R30 ;  /* 0x0000541021287816 */ /* 0x010fe4000000001e */
[----:B------:R-:W-:Y:S01]  /*46a0*/  ISETP.NE.U32.AND P6, PT, R44, RZ, PT ;  /* 0x000000ff2c00720c */ /* 0x000fe20003fc5070 */
[----:B------:R1:W-:Y:S01]  /*46b0*/  @P5 STG.E.U16 desc[UR8][R2.64+0xc0], R59 ;  /* 0x0000c03b02005986 */ /* 0x0003e2000c101508 */
[----:B------:R-:W-:Y:S01]  /*46c0*/  IADD3 R8, P5, PT, R8, UR6, RZ ;  /* 0x0000000608087c10 */ /* 0x000fe2000ffbe0ff */
[----:B------:R-:W-:Y:S01]  /*46d0*/  HMUL2 R40, R15.H0_H0, R40 ;  /* 0x000000280f287232 */ /* 0x000fe20000000800 */
[----:B------:R-:W-:-:S02]  /*46e0*/  SEL R34, R10, RZ, !P4 ;  /* 0x000000ff0a227207 */ /* 0x000fc40006000000 */
[----:B------:R-:W-:Y:S01]  /*46f0*/  IADD3.X R9, PT, PT, R9, UR7, RZ, P5, !PT ;  /* 0x0000000709097c10 */ /* 0x000fe2000affe4ff */
[----:B------:R-:W-:Y:S01]  /*4700*/  HFMA2 R44, R14.H0_H0, R37, R40 ;  /* 0x000000250e2c7231 */ /* 0x000fe20000000828 */
[----:B------:R-:W-:Y:S02]  /*4710*/  ISETP.NE.U32.AND P5, PT, R34, RZ, PT ;  /* 0x000000ff2200720c */ /* 0x000fe40003fa5070 */
[----:B-----5:R-:W-:Y:S02]  /*4720*/  PRMT R34, R28, 0x5410, R27 ;  /* 0x000054101c227816 */ /* 0x020fe4000000001b */
[----:B------:R-:W-:Y:S01]  /*4730*/  SEL R37, R11, RZ, !P4 ;  /* 0x000000ff0b257207 */ /* 0x000fe20006000000 */
[----:B------:R-:W-:Y:S01]  /*4740*/  @P6 STG.E.U16 desc[UR8][R8.64], R44 ;  /* 0x0000002c08006986 */ /* 0x000fe2000c101508 */
[----:B------:R-:W-:Y:S01]  /*4750*/  SEL R40, R17, RZ, !P4 ;  /* 0x000000ff11287207 */ /* 0x000fe20006000000 */
[----:B------:R-:W-:Y:S01]  /*4760*/  HMUL2 R34, R15.H0_H0, R34 ;  /* 0x000000220f227232 */ /* 0x000fe20000000800 */
[----:B0-----:R-:W-:-:S02]  /*4770*/  PRMT R43, R42, 0x5410, R43 ;  /* 0x000054102a2b7816 */ /* 0x001fc4000000002b */
[----:B------:R-:W-:Y:S02]  /*4780*/  ISETP.NE.U32.AND P6, PT, R37, RZ, PT ;  /* 0x000000ff2500720c */ /* 0x000fe40003fc5070 */
[----:B------:R-:W-:Y:S01]  /*4790*/  ISETP.NE.U32.AND P4, PT, R40, RZ, PT ;  /* 0x000000ff2800720c */ /* 0x000fe20003f85070 */
[----:B------:R-:W-:Y:S01]  /*47a0*/  HFMA2 R34, R14.H0_H0, R43, R34 ;  /* 0x0000002b0e227231 */ /* 0x000fe20000000822 */
[----:B------:R-:W-:Y:S01]  /*47b0*/  PRMT R37, R44, 0x7632, R37 ;  /* 0x000076322c257816 */ /* 0x000fe20000000025 */
[----:B-1----:R-:W-:-:S03]  /*47c0*/  VIADD R59, R29, 0x3 ;  /* 0x000000031d3b7836 */ /* 0x002fc60000000000 */
[C---:B------:R-:W-:Y:S02]  /*47d0*/  PRMT R40, R34.reuse, 0x7610, R40 ;  /* 0x0000761022287816 */ /* 0x040fe40000000028 */
[----:B------:R-:W-:Y:S01]  /*47e0*/  PRMT R42, R34, 0x7632, R42 ;  /* 0x00007632222a7816 */ /* 0x000fe2000000002a */
[----:B------:R0:W-:Y:S01]  /*47f0*/  @P5 STG.E.U16 desc[UR8][R8.64+0x40], R37 ;  /* 0x0000402508005986 */ /* 0x0001e2000c101508 */
[----:B------:R-:W-:-:S03]  /*4800*/  ISETP.LT.AND P5, PT, R59, UR5, P3 ;  /* 0x000000053b007c0c */ /* 0x000fc60009fa1270 */
[----:B------:R-:W-:Y:S01]  /*4810*/  @P6 STG.E.U16 desc[UR8][R8.64+0x80], R40 ;  /* 0x0000802808006986 */ /* 0x000fe2000c101508 */
[----:B------:R-:W-:-:S03]  /*4820*/  ISETP.LT.AND P6, PT, R59, UR5, P1 ;  /* 0x000000053b007c0c */ /* 0x000fc60008fc1270 */
[----:B------:R-:W-:Y:S01]  /*4830*/  @P4 STG.E.U16 desc[UR8][R8.64+0xc0], R42 ;  /* 0x0000c02a08004986 */ /* 0x000fe2000c101508 */
[----:B------:R-:W-:-:S05]  /*4840*/  IADD3 R6, P4, PT, R25, R6, RZ ;  /* 0x0000000619067210 */ /* 0x000fca0007f9e0ff */
[----:B------:R-:W-:-:S05]  /*4850*/  IMAD.X R7, R23, 0x1, R7, P4 ;  /* 0x0000000117077824 */ /* 0x000fca00020e0607 */
[----:B------:R-:W2:Y:S04]  /*4860*/  @P6 LDG.E.LTC128B.U16 R35, desc[UR8][R6.64] ;  /* 0x0000000806236981 */ /* 0x000ea8000c1e1520 */
[----:B------:R-:W2:Y:S01]  /*4870*/  @P5 LDG.E.LTC128B.U16 R32, desc[UR8][R6.64+0x40] ;  /* 0x0000400806205981 */ /* 0x000ea2000c1e1520 */
[C---:B------:R-:W-:Y:S02]  /*4880*/  ISETP.LT.AND P4, PT, R59.reuse, UR5, P2 ;  /* 0x000000053b007c0c */ /* 0x040fe40009781270 */
[----:B------:R-:W-:Y:S01]  /*4890*/  ISETP.LT.AND P5, PT, R59, UR5, P0 ;  /* 0x000000053b007c0c */ /* 0x000fe200087a1270 */
[----:B------:R-:W-:Y:S01]  /*48a0*/  VIADD R34, R29, 0x13 ;  /* 0x000000131d227836 */ /* 0x000fe20000000000 */
[----:B------:R-:W-:-:S09]  /*48b0*/  IADD3 R4, P6, PT, R25, R4, RZ ;  /* 0x0000000419047210 */ /* 0x000fd20007fde0ff */
[----:B------:R-:W3:Y:S01]  /*48c0*/  @P4 LDG.E.LTC128B.U16 R31, desc[UR8][R6.64+0x80] ;  /* 0x00008008061f4981 */ /* 0x000ee2000c1e1520 */
[----:B------:R-:W-:-:S03]  /*48d0*/  ISETP.LT.AND P4, PT, R34, UR5, P1 ;  /* 0x0000000522007c0c */ /* 0x000fc60008f81270 */
[----:B------:R-:W3:Y:S01]  /*48e0*/  @P5 LDG.E.LTC128B.U16 R26, desc[UR8][R6.64+0xc0] ;  /* 0x0000c008061a5981 */ /* 0x000ee2000c1e1520 */
[----:B------:R-:W-:Y:S01]  /*48f0*/  ISETP.LT.AND P5, PT, R34, UR5, P3 ;  /* 0x0000000522007c0c */ /* 0x000fe20009fa1270 */
[----:B------:R-:W-:-:S08]  /*4900*/  IMAD.X R5, R23, 0x1, R5, P6 ;  /* 0x0000000117057824 */ /* 0x000fd000030e0605 */
[----:B------:R-:W4:Y:S01]  /*4910*/  @P4 LDG.E.LTC128B.U16 R33, desc[UR8][R4.64] ;  /* 0x0000000804214981 */ /* 0x000f22000c1e1520 */
[----:B------:R-:W-:-:S03]  /*4920*/  ISETP.LT.AND P4, PT, R34, UR5, P2 ;  /* 0x0000000522007c0c */ /* 0x000fc60009781270 */
[----:B------:R-:W4:Y:S01]  /*4930*/  @P5 LDG.E.LTC128B.U16 R30, desc[UR8][R4.64+0x40] ;  /* 0x00004008041e5981 */ /* 0x000f22000c1e1520 */
[----:B------:R-:W-:-:S09]  /*4940*/  ISETP.LT.AND P5, PT, R34, UR5, P0 ;  /* 0x0000000522007c0c */ /* 0x000fd200087a1270 */
[----:B------:R-:W5:Y:S04]  /*4950*/  @P4 LDG.E.LTC128B.U16 R28, desc[UR8][R4.64+0x80] ;  /* 0x00008008041c4981 */ /* 0x000f68000c1e1520 */
[----:B------:R-:W5:Y:S01]  /*4960*/  @P5 LDG.E.LTC128B.U16 R27, desc[UR8][R4.64+0xc0] ;  /* 0x0000c008041b5981 */ /* 0x000f62000c1e1520 */
[----:B------:R-:W-:Y:S01]  /*4970*/  BAR.SYNC.DEFER_BLOCKING 0x0 ;  /* 0x0000000000007b1d */ /* 0x000fe20000010000 */
[----:B0-----:R-:W-:Y:S02]  /*4980*/  PRMT R37, R38, 0x7632, R37 ;  /* 0x0000763226257816 */ /* 0x001fe40000000025 */
[----:B------:R-:W-:Y:S02]  /*4990*/  PRMT R44, R48, 0x7632, R44 ;  /* 0x00007632302c7816 */ /* 0x000fe4000000002c */
[----:B------:R-:W-:-:S02]  /*49a0*/  PRMT R49, R57, 0x7632, R49 ;  /* 0x0000763239317816 */ /* 0x000fc40000000031 */
[----:B------:R-:W-:Y:S01]  /*49b0*/  PRMT R58, R46, 0x7632, R58 ;  /* 0x000076322e3a7816 */ /* 0x000fe2000000003a */
[----:B------:R-:W-:Y:S04]  /*49c0*/  STS.U16 [R18], R38 ;  /* 0x0000002612007388 */ /* 0x000fe80000000400 */
[----:B------:R-:W-:Y:S04]  /*49d0*/  STS.U16 [R18+0x4], R48 ;  /* 0x0000043012007388 */ /* 0x000fe80000000400 */
[----:B------:R-:W-:Y:S04]  /*49e0*/  STS.U16 [R18+0x8], R57 ;  /* 0x0000083912007388 */ /* 0x000fe80000000400 */
[----:B------:R0:W-:Y:S04]  /*49f0*/  STS.U16 [R18+0xc], R46 ;  /* 0x00000c2e12007388 */ /* 0x0001e80000000400 */
        /* <DEDUP_REMOVED lines=13> */
[----:B------:R-:W-:Y:S02]  /*4ad0*/  ISETP.NE.U32.AND P6, PT, R46, RZ, PT ;  /* 0x000000ff2e00720c */ /* 0x000fe40003fc5070 */
[----:B------:R-:W-:-:S04]  /*4ae0*/  IADD3 R2, P4, PT, R2, UR6, RZ ;  /* 0x0000000602027c10 */ /* 0x000fc8000ff9e0ff */
[----:B------:R-:W-:Y:S02]  /*4af0*/  IADD3.X R3, PT, PT, R3, UR7, RZ, P4, !PT ;  /* 0x0000000703037c10 */ /* 0x000fe4000a7fe4ff */
[----:B-1----:R-:W-:Y:S02]  /*4b00*/  PRMT R43, R40, 0x5410, R43 ;  /* 0x00005410282b7816 */ /* 0x002fe4000000002b */
[----:B------:R-:W-:-:S04]  /*4b10*/  SEL R40, R10, RZ, !P5 ;  /* 0x000000ff0a287207 */ /* 0x000fc80006800000 */
[----:B------:R-:W-:Y:S02]  /*4b20*/  ISETP.NE.U32.AND P4, PT, R40, RZ, PT ;  /* 0x000000ff2800720c */ /* 0x000fe40003f85070 */
[----:B------:R-:W-:Y:S01]  /*4b30*/  LDS.U16 R40, [R24+UR4+0x304] ;  /* 0x0003040418287984 */ /* 0x000fe20008000400 */
[----:B------:R-:W-:Y:S02]  /*4b40*/  SEL R46, R17, RZ, !P5 ;  /* 0x000000ff112e7207 */ /* 0x000fe40006800000 */
[----:B------:R-:W-:Y:S02]  /*4b50*/  PRMT R47, R42, 0x5410, R47 ;  /* 0x000054102a2f7816 */ /* 0x000fe4000000002f */
[----:B0-----:R-:W-:Y:S02]  /*4b60*/  PRMT R37, R38, 0x5410, R37 ;  /* 0x0000541026257816 */ /* 0x001fe40000000025 */
[----:B--2---:R-:W-:-:S05]  /*4b70*/  PRMT R44, R35, 0x5410, R32 ;  /* 0x00005410232c7816 */ /* 0x004fca0000000020 */
[----:B------:R-:W-:-:S04]  /*4b80*/  HMUL2 R44, R15.H0_H0, R44 ;  /* 0x0000002c0f2c7232 */ /* 0x000fc80000000800 */
[----:B------:R-:W-:Y:S01]  /*4b90*/  HFMA2 R48, R14.H0_H0, R43, R44 ;  /* 0x0000002b0e307231 */ /* 0x000fe2000000082c */
[----:B------:R-:W-:-:S04]  /*4ba0*/  SEL R43, R11, RZ, !P5 ;  /* 0x000000ff0b2b7207 */ /* 0x000fc80006800000 */
[----:B------:R-:W-:Y:S01]  /*4bb0*/  @P6 STG.E.U16 desc[UR8][R2.64], R48 ;  /* 0x0000003002006986 */ /* 0x000fe2000c101508 */
[----:B------:R-:W-:-:S03]  /*4bc0*/  ISETP.NE.U32.AND P6, PT, R43, RZ, PT ;  /* 0x000000ff2b00720c */ /* 0x000fc60003fc5070 */
[----:B------:R-:W0:Y:S01]  /*4bd0*/  LDS.U16 R43, [R24+UR4+0x344] ;  /* 0x00034404182b7984 */ /* 0x000e220008000400 */
[----:B---3--:R-:W-:Y:S02]  /*4be0*/  PRMT R44, R31, 0x5410, R26 ;  /* 0x000054101f2c7816 */ /* 0x008fe4000000001a */
[----:B------:R-:W-:Y:S02]  /*4bf0*/  PRMT R49, R48, 0x7632, R49 ;  /* 0x0000763230317816 */ /* 0x000fe40000000031 */
[----:B------:R-:W-:Y:S01]  /*4c00*/  ISETP.NE.U32.AND P5, PT, R46, RZ, PT ;  /* 0x000000ff2e00720c */ /* 0x000fe20003fa5070 */
[----:B------:R-:W-:Y:S02]  /*4c10*/  HMUL2 R44, R15.H0_H0, R44 ;  /* 0x0000002c0f2c7232 */ /* 0x000fe40000000800 */
[----:B------:R-:W-:Y:S01]  /*4c20*/  @P4 STG.E.U16 desc[UR8][R2.64+0x40], R49 ;  /* 0x0000403102004986 */ /* 0x000fe2000c101508 */
[----:B------:R-:W-:Y:S01]  /*4c30*/  ISETP.GE.AND P4, PT, R34, UR5, PT ;  /* 0x0000000522007c0c */ /* 0x000fe2000bf86270 */
[----:B------:R-:W-:-:S03]  /*4c40*/  HFMA2 R44, R14.H0_H0, R47, R44 ;  /* 0x0000002f0e2c7231 */ /* 0x000fc6000000082c */
[----:B------:R-:W-:Y:S02]  /*4c50*/  SEL R42, R19, RZ, !P4 ;  /* 0x000000ff132a7207 */ /* 0x000fe40006000000 */
[----:B----4-:R-:W-:Y:S01]  /*4c60*/  PRMT R34, R33, 0x5410, R30 ;  /* 0x0000541021227816 */ /* 0x010fe2000000001e */
[----:B------:R-:W-:Y:S01]  /*4c70*/  @P6 STG.E.U16 desc[UR8][R2.64+0x80], R44 ;  /* 0x0000802c02006986 */ /* 0x000fe2000c101508 */
[----:B------:R-:W-:Y:S02]  /*4c80*/  PRMT R46, R44, 0x7632, R46 ;  /* 0x000076322c2e7816 */ /* 0x000fe4000000002e */
[----:B------:R-:W-:Y:S01]  /*4c90*/  ISETP.NE.U32.AND P6, PT, R42, RZ, PT ;  /* 0x000000ff2a00720c */ /* 0x000fe20003fc5070 */
[----:B------:R-:W-:Y:S02]  /*4ca0*/  HMUL2 R34, R15.H0_H0, R34 ;  /* 0x000000220f227232 */ /* 0x000fe40000000800 */
[----:B------:R-:W-:Y:S01]  /*4cb0*/  @P5 STG.E.U16 desc[UR8][R2.64+0xc0], R46 ;  /* 0x0000c02e02005986 */ /* 0x000fe2000c101508 */
[----:B------:R-:W-:Y:S01]  /*4cc0*/  IADD3 R8, P5, PT, R8, UR6, RZ ;  /* 0x0000000608087c10 */ /* 0x000fe2000ffbe0ff */
[----:B------:R-:W-:Y:S01]  /*4cd0*/  HFMA2 R42, R14.H0_H0, R37, R34 ;  /* 0x000000250e2a7231 */ /* 0x000fe20000000822 */
[----:B------:R-:W-:-:S02]  /*4ce0*/  SEL R34, R10, RZ, !P4 ;  /* 0x000000ff0a227207 */ /* 0x000fc40006000000 */
[----:B------:R-:W-:Y:S02]  /*4cf0*/  IADD3.X R9, PT, PT, R9, UR7, RZ, P5, !PT ;  /* 0x0000000709097c10 */ /* 0x000fe4000affe4ff */
[----:B------:R-:W-:Y:S02]  /*4d00*/  ISETP.NE.U32.AND P5, PT, R34, RZ, PT ;  /* 0x000000ff2200720c */ /* 0x000fe40003fa5070 */
[----:B------:R-:W-:Y:S02]  /*4d10*/  SEL R37, R11, RZ, !P4 ;  /* 0x000000ff0b257207 */ /* 0x000fe40006000000 */
[----:B-----5:R-:W-:Y:S01]  /*4d20*/  PRMT R34, R28, 0x5410, R27 ;  /* 0x000054101c227816 */ /* 0x020fe2000000001b */
[----:B------:R-:W-:Y:S01]  /*4d30*/  @P6 STG.E.U16 desc[UR8][R8.64], R42 ;  /* 0x0000002a08006986 */ /* 0x000fe2000c101508 */
[----:B------:R-:W-:Y:S02]  /*4d40*/  SEL R38, R17, RZ, !P4 ;  /* 0x000000ff11267207 */ /* 0x000fe40006000000 */
[----:B------:R-:W-:Y:S01]  /*4d50*/  ISETP.NE.U32.AND P6, PT, R37, RZ, PT ;  /* 0x000000ff2500720c */ /* 0x000fe20003fc5070 */
[----:B------:R-:W-:Y:S01]  /*4d60*/  HMUL2 R34, R15.H0_H0, R34 ;  /* 0x000000220f227232 */ /* 0x000fe20000000800 */
[----:B0-----:R-:W-:-:S02]  /*4d70*/  PRMT R43, R40, 0x5410, R43 ;  /* 0x00005410282b7816 */ /* 0x001fc4000000002b */
[----:B------:R-:W-:-:S03]  /*4d80*/  ISETP.NE.U32.AND P4, PT, R38, RZ, PT ;  /* 0x000000ff2600720c */ /* 0x000fc60003f85070 */
[----:B------:R-:W-:Y:S01]  /*4d90*/  HFMA2 R34, R14.H0_H0, R43, R34 ;  /* 0x0000002b0e227231 */ /* 0x000fe20000000822 */
[----:B------:R-:W-:Y:S01]  /*4da0*/  PRMT R37, R42, 0x7632, R37 ;  /* 0x000076322a257816 */ /* 0x000fe20000000025 */
[----:B------:R-:W-:-:S03]  /*4db0*/  VIADD R43, R29, 0x4 ;  /* 0x000000041d2b7836 */ /* 0x000fc60000000000 */
[----:B------:R-:W-:Y:S01]  /*4dc0*/  PRMT R38, R34, 0x7632, R38 ;  /* 0x0000763222267816 */ /* 0x000fe20000000026 */
[----:B------:R-:W-:Y:S01]  /*4dd0*/  @P5 STG.E.U16 desc[UR8][R8.64+0x40], R37 ;  /* 0x0000402508005986 */ /* 0x000fe2000c101508 */
[----:B------:R-:W-:-:S03]  /*4de0*/  ISETP.LT.AND P5, PT, R43, UR5, P3 ;  /* 0x000000052b007c0c */ /* 0x000fc60009fa1270 */
[----:B------:R0:W-:Y:S01]  /*4df0*/  @P6 STG.E.U16 desc[UR8][R8.64+0x80], R34 ;  /* 0x0000802208006986 */ /* 0x0001e2000c101508 */
[----:B------:R-:W-:-:S03]  /*4e00*/  ISETP.LT.AND P6, PT, R43, UR5, P1 ;  /* 0x000000052b007c0c */ /* 0x000fc60008fc1270 */
[----:B------:R1:W-:Y:S01]  /*4e10*/  @P4 STG.E.U16 desc[UR8][R8.64+0xc0], R38 ;  /* 0x0000c02608004986 */ /* 0x0003e2000c101508 */
[----:B------:R-:W-:-:S05]  /*4e20*/  IADD3 R6, P4, PT, R25, R6, RZ ;  /* 0x0000000619067210 */ /* 0x000fca0007f9e0ff */
[----:B------:R-:W-:-:S05]  /*4e30*/  IMAD.X R7, R23, 0x1, R7, P4 ;  /* 0x0000000117077824 */ /* 0x000fca00020e0607 */
[----:B------:R-:W2:Y:S04]  /*4e40*/  @P6 LDG.E.LTC128B.U16 R35, desc[UR8][R6.64] ;  /* 0x0000000806236981 */ /* 0x000ea8000c1e1520 */
[----:B------:R-:W2:Y:S01]  /*4e50*/  @P5 LDG.E.LTC128B.U16 R32, desc[UR8][R6.64+0x40] ;  /* 0x0000400806205981 */ /* 0x000ea2000c1e1520 */
[C---:B------:R-:W-:Y:S02]  /*4e60*/  ISETP.LT.AND P4, PT, R43.reuse, UR5, P2 ;  /* 0x000000052b007c0c */ /* 0x040fe40009781270 */
[----:B------:R-:W-:Y:S01]  /*4e70*/  ISETP.LT.AND P5, PT, R43, UR5, P0 ;  /* 0x000000052b007c0c */ /* 0x000fe200087a1270 */
[----:B0-----:R-:W-:Y:S01]  /*4e80*/  VIADD R34, R29, 0x14 ;  /* 0x000000141d227836 */ /* 0x001fe20000000000 */
        /* <DEDUP_REMOVED lines=13> */
[----:B-1----:R-:W-:Y:S02]  /*4f60*/  PRMT R38, R41, 0x7632, R38 ;  /* 0x0000763229267816 */ /* 0x002fe40000000026 */
[----:B------:R-:W-:Y:S02]  /*4f70*/  PRMT R44, R53, 0x7632, R44 ;  /* 0x00007632352c7816 */ /* 0x000fe4000000002c */
[----:B------:R-:W-:-:S02]  /*4f80*/  PRMT R46, R21, 0x7632, R46 ;  /* 0x00007632152e7816 */ /* 0x000fc4000000002e */
[----:B------:R-:W-:Y:S01]  /*4f90*/  PRMT R47, R39, 0x7632, R47 ;  /* 0x00007632272f7816 */ /* 0x000fe2000000002f */
        /* <DEDUP_REMOVED lines=13> */
[----:B------:R-:W-:-:S03]  /*5070*/  ISETP.GE.AND P5, PT, R43, UR5, PT ;  /* 0x000000052b007c0c */ /* 0x000fc6000bfa6270 */
[----:B------:R-:W-:Y:S04]  /*5080*/  LDS.U16 R38, [R24+UR4+0x284] ;  /* 0x0002840418267984 */ /* 0x000fe80008000400 */
[----:B------:R-:W1:Y:S01]  /*5090*/  LDS.U16 R21, [R24+UR4+0x2c4] ;  /* 0x0002c40418157984 */ /* 0x000e620008000400 */
[----:B------:R-:W-:Y:S02]  /*50a0*/  SEL R43, R19, RZ, !P5 ;  /* 0x000000ff132b7207 */ /* 0x000fe40006800000 */
[----:B------:R-:W-:Y:S02]  /*50b0*/  IADD3 R2, P4, PT, R2, UR6, RZ ;  /* 0x0000000602027c10 */ /* 0x000fe4000ff9e0ff */
[----:B------:R-:W-:Y:S02]  /*50c0*/  ISETP.NE.U32.AND P6, PT, R43, RZ, PT ;  /* 0x000000ff2b00720c */ /* 0x000fe40003fc5070 */
[----:B------:R-:W-:-:S02]  /*50d0*/  IADD3.X R3, PT, PT, R3, UR7, RZ, P4, !PT ;  /* 0x0000000703037c10 */ /* 0x000fc4000a7fe4ff */
[----:B0-----:R-:W-:Y:S02]  /*50e0*/  PRMT R40, R37, 0x5410, R40 ;  /* 0x0000541025287816 */ /* 0x001fe40000000028 */
[----:B------:R-:W-:-:S04]  /*50f0*/  SEL R37, R10, RZ, !P5 ;  /* 0x000000ff0a257207 */ /* 0x000fc80006800000 */
[----:B------:R-:W-:Y:S02]  /*5100*/  ISETP.NE.U32.AND P4, PT, R37, RZ, PT ;  /* 0x000000ff2500720c */ /* 0x000fe40003f85070 */
[----:B------:R-:W-:Y:S01]  /*5110*/  LDS.U16 R37, [R24+UR4+0x304] ;  /* 0x0003040418257984 */ /* 0x000fe20008000400 */
[----:B------:R-:W-:Y:S02]  /*5120*/  SEL R43, R17, RZ, !P5 ;  /* 0x000000ff112b7207 */ /* 0x000fe40006800000 */
[----:B-1----:R-:W-:Y:S02]  /*5130*/  PRMT R42, R41, 0x5410, R42 ;  /* 0x00005410292a7816 */ /* 0x002fe4000000002a */
[----:B------:R-:W-:Y:S02]  /*5140*/  PRMT R21, R38, 0x5410, R21 ;  /* 0x0000541026157816 */ /* 0x000fe40000000015 */
[----:B--2---:R-:W-:-:S05]  /*5150*/  PRMT R44, R35, 0x5410, R32 ;  /* 0x00005410232c7816 */ /* 0x004fca0000000020 */
[----:B------:R-:W-:-:S04]  /*5160*/  HMUL2 R39, R15.H0_H0, R44 ;  /* 0x0000002c0f277232 */ /* 0x000fc80000000800 */
[----:B------:R-:W-:Y:S02]  /*5170*/  HFMA2 R44, R14.H0_H0, R40, R39 ;  /* 0x000000280e2c7231 */ /* 0x000fe40000000827 */
[----:B------:R-:W0:Y:S01]  /*5180*/  LDS.U16 R40, [R24+UR4+0x344] ;  /* 0x0003440418287984 */ /* 0x000e220008000400 */
[----:B------:R-:W-:-:S03]  /*5190*/  SEL R39, R11, RZ, !P5 ;  /* 0x000000ff0b277207 */ /* 0x000fc60006800000 */
[----:B------:R-:W-:Y:S01]  /*51a0*/  @P6 STG.E.U16 desc[UR8][R2.64], R44 ;  /* 0x0000002c02006986 */ /* 0x000fe2000c101508 */
[----:B---3--:R-:W-:Y:S02]  /*51b0*/  PRMT R46, R31, 0x5410, R26 ;  /* 0x000054101f2e7816 */ /* 0x008fe4000000001a */
[----:B------:R-:W-:-:S03]  /*51c0*/  ISETP.NE.U32.AND P6, PT, R39, RZ, PT ;  /* 0x000000ff2700720c */ /* 0x000fc60003fc5070 */
[----:B------:R-:W-:Y:S01]  /*51d0*/  HMUL2 R39, R15.H0_H0, R46 ;  /* 0x0000002e0f277232 */ /* 0x000fe20000000800 */
[----:B------:R-:W-:Y:S02]  /*51e0*/  PRMT R46, R44, 0x7632, R46 ;  /* 0x000076322c2e7816 */ /* 0x000fe4000000002e */
[----:B------:R-:W-:Y:S01]  /*51f0*/  ISETP.NE.U32.AND P5, PT, R43, RZ, PT ;  /* 0x000000ff2b00720c */ /* 0x000fe20003fa5070 */
[----:B------:R-:W-:Y:S02]  /*5200*/  HFMA2 R41, R14.H0_H0, R42, R39 ;  /* 0x0000002a0e297231 */ /* 0x000fe40000000827 */
[----:B------:R-:W-:Y:S01]  /*5210*/  @P4 STG.E.U16 desc[UR8][R2.64+0x40], R46 ;  /* 0x0000402e02004986 */ /* 0x000fe2000c101508 */
[----:B------:R-:W-:Y:S02]  /*5220*/  ISETP.GE.AND P4, PT, R34, UR5, PT ;  /* 0x0000000522007c0c */ /* 0x000fe4000bf86270 */
[----:B------:R-:W-:Y:S02]  /*5230*/  PRMT R42, R41, 0x7632, R42 ;  /* 0x00007632292a7816 */ /* 0x000fe4000000002a */
[----:B------:R-:W-:Y:S01]  /*5240*/  SEL R39, R19, RZ, !P4 ;  /* 0x000000ff13277207 */ /* 0x000fe20006000000 */
[----:B------:R-:W-:Y:S01]  /*5250*/  @P6 STG.E.U16 desc[UR8][R2.64+0x80], R41 ;  /* 0x0000802902006986 */ /* 0x000fe2000c101508 */
[----:B----4-:R-:W-:-:S02]  /*5260*/  PRMT R34, R33, 0x5410, R30 ;  /* 0x0000541021227816 */ /* 0x010fc4000000001e */
[----:B------:R-:W-:Y:S01]  /*5270*/  ISETP.NE.U32.AND P6, PT, R39, RZ, PT ;  /* 0x000000ff2700720c */ /* 0x000fe20003fc5070 */
[----:B------:R5:W-:Y:S01]  /*5280*/  @P5 STG.E.U16 desc[UR8][R2.64+0xc0], R42 ;  /* 0x0000c02a02005986 */ /* 0x000be2000c101508 */
[----:B------:R-:W-:Y:S01]  /*5290*/  IADD3 R8, P5, PT, R8, UR6, RZ ;  /* 0x0000000608087c10 */ /* 0x000fe2000ffbe0ff */
[----:B------:R-:W-:-:S03]  /*52a0*/  HMUL2 R34, R15.H0_H0, R34 ;  /* 0x000000220f227232 */ /* 0x000fc60000000800 */
[----:B------:R-:W-:Y:S01]  /*52b0*/  IADD3.X R9, PT, PT, R9, UR7, RZ, P5, !PT ;  /* 0x0000000709097c10 */ /* 0x000fe2000affe4ff */
[----:B------:R-:W-:Y:S01]  /*52c0*/  HFMA2 R39, R14.H0_H0, R21, R34 ;  /* 0x000000150e277231 */ /* 0x000fe20000000822 */
[----:B------:R-:W-:Y:S02]  /*52d0*/  SEL R21, R10, RZ, !P4 ;  /* 0x000000ff0a157207 */ /* 0x000fe40006000000 */
[----:B------:R-:W-:Y:S02]  /*52e0*/  SEL R34, R11, RZ, !P4 ;  /* 0x000000ff0b227207 */ /* 0x000fe40006000000 */
[----:B-----5:R-:W-:Y:S01]  /*52f0*/  PRMT R42, R28, 0x5410, R27 ;  /* 0x000054101c2a7816 */ /* 0x020fe2000000001b */
[----:B------:R-:W-:Y:S01]  /*5300*/  @P6 STG.E.U16 desc[UR8][R8.64], R39 ;  /* 0x0000002708006986 */ /* 0x000fe2000c101508 */
[----:B------:R-:W-:Y:S02]  /*5310*/  ISETP.NE.U32.AND P5, PT, R21, RZ, PT ;  /* 0x000000ff1500720c */ /* 0x000fe40003fa5070 */
[----:B0-----:R-:W-:Y:S01]  /*5320*/  PRMT R40, R37, 0x5410, R40 ;  /* 0x0000541025287816 */ /* 0x001fe20000000028 */
[----:B------:R-:W-:Y:S01]  /*5330*/  HMUL2 R21, R15.H0_H0, R42 ;  /* 0x0000002a0f157232 */ /* 0x000fe20000000800 */
[----:B------:R-:W-:-:S02]  /*5340*/  SEL R38, R17, RZ, !P4 ;  /* 0x000000ff11267207 */ /* 0x000fc40006000000 */
[----:B------:R-:W-:Y:S01]  /*5350*/  ISETP.NE.U32.AND P6, PT, R34, RZ, PT ;  /* 0x000000ff2200720c */ /* 0x000fe20003fc5070 */
[----:B------:R-:W-:Y:S01]  /*5360*/  HFMA2 R21, R14.H0_H0, R40, R21 ;  /* 0x000000280e157231 */ /* 0x000fe20000000815 */
[----:B------:R-:W-:Y:S01]  /*5370*/  ISETP.NE.U32.AND P4, PT, R38, RZ, PT ;  /* 0x000000ff2600720c */ /* 0x000fe20003f85070 */
[----:B------:R-:W-:Y:S01]  /*5380*/  VIADD R43, R29, 0x5 ;  /* 0x000000051d2b7836 */ /* 0x000fe20000000000 */
[----:B------:R-:W-:Y:S02]  /*5390*/  PRMT R34, R39, 0x7632, R34 ;  /* 0x0000763227227816 */ /* 0x000fe40000000022 */
[C---:B------:R-:W-:Y:S02]  /*53a0*/  PRMT R37, R21.reuse, 0x7610, R37 ;  /* 0x0000761015257816 */ /* 0x040fe40000000025 */
[----:B------:R-:W-:Y:S01]  /*53b0*/  PRMT R38, R21, 0x7632, R38 ;  /* 0x0000763215267816 */ /* 0x000fe20000000026 */
[----:B------:R-:W-:Y:S01]  /*53c0*/  @P5 STG.E.U16 desc[UR8][R8.64+0x40], R34 ;  /* 0x0000402208005986 */ /* 0x000fe2000c101508 */
        /* <DEDUP_REMOVED lines=41> */
[----:B------:R-:W-:-:S02]  /*5660*/  ISETP.GE.AND P5, PT, R43, UR5, PT ;  /* 0x000000052b007c0c */ /* 0x000fc4000bfa6270 */
[----:B------:R-:W-:Y:S01]  /*5670*/  IADD3 R2, P4, PT, R2, UR6, RZ ;  /* 0x0000000602027c10 */ /* 0x000fe2000ff9e0ff */
[----:B------:R-:W-:Y:S01]  /*5680*/  LDS.U16 R40, [R24+UR4+0x284] ;  /* 0x0002840418287984 */ /* 0x000fe20008000400 */
[----:B------:R-:W-:-:S03]  /*5690*/  SEL R43, R19, RZ, !P5 ;  /* 0x000000ff132b7207 */ /* 0x000fc60006800000 */
[----:B------:R-:W1:Y:S01]  /*56a0*/  LDS.U16 R41, [R24+UR4+0x2c4] ;  /* 0x0002c40418297984 */ /* 0x000e620008000400 */
[----:B------:R-:W-:Y:S02]  /*56b0*/  ISETP.NE.U32.AND P6, PT, R43, RZ, PT ;  /* 0x000000ff2b00720c */ /* 0x000fe40003fc5070 */
[----:B------:R-:W-:Y:S02]  /*56c0*/  IADD3.X R3, PT, PT, R3, UR7, RZ, P4, !PT ;  /* 0x0000000703037c10 */ /* 0x000fe4000a7fe4ff */
        /* <DEDUP_REMOVED lines=22> */
[----:B------:R-:W-:Y:S01]  /*5830*/  PRMT R43, R42, 0x7632, R43 ;  /* 0x000076322a2b7816 */ /* 0x000fe2000000002b */
[----:B------:R4:W-:Y:S01]  /*5840*/  @P6 STG.E.U16 desc[UR8][R2.64+0x80], R42 ;  /* 0x0000802a02006986 */ /* 0x0009e2000c101508 */
[----:B------:R-:W-:-:S03]  /*5850*/  ISETP.NE.U32.AND P6, PT, R38, RZ, PT ;  /* 0x000000ff2600720c */ /* 0x000fc60003fc5070 */
[----:B------:R-:W-:Y:S01]  /*5860*/  @P5 STG.E.U16 desc[UR8][R2.64+0xc0], R43 ;  /* 0x0000c02b02005986 */ /* 0x000fe2000c101508 */
[----:B------:R-:W-:Y:S02]  /*5870*/  IADD3 R8, P5, PT, R8, UR6, RZ ;  /* 0x0000000608087c10 */ /* 0x000fe4000ffbe0ff */
[----:B----4-:R-:W-:-:S05]  /*5880*/  PRMT R42, R33, 0x5410, R30 ;  /* 0x00005410212a7816 */ /* 0x010fca000000001e */
[----:B------:R-:W-:Y:S01]  /*5890*/  HMUL2 R21, R15.H0_H0, R42 ;  /* 0x0000002a0f157232 */ /* 0x000fe20000000800 */
[----:B------:R-:W-:-:S03]  /*58a0*/  IADD3.X R9, PT, PT, R9, UR7, RZ, P5, !PT ;  /* 0x0000000709097c10 */ /* 0x000fc6000affe4ff */
[----:B------:R-:W-:Y:S01]  /*58b0*/  HFMA2 R40, R14.H0_H0, R40, R21 ;  /* 0x000000280e287231 */ /* 0x000fe20000000815 */
[----:B------:R-:W-:Y:S02]  /*58c0*/  SEL R21, R10, RZ, !P4 ;  /* 0x000000ff0a157207 */ /* 0x000fe40006000000 */
[----:B------:R-:W-:Y:S02]  /*58d0*/  SEL R38, R11, RZ, !P4 ;  /* 0x000000ff0b267207 */ /* 0x000fe40006000000 */
[----:B-----5:R-:W-:Y:S01]  /*58e0*/  PRMT R28, R28, 0x5410, R27 ;  /* 0x000054101c1c7816 */ /* 0x020fe2000000001b */
[----:B------:R1:W-:Y:S01]  /*58f0*/  @P6 STG.E.U16 desc[UR8][R8.64], R40 ;  /* 0x0000002808006986 */ /* 0x0003e2000c101508 */
[----:B------:R-:W-:Y:S02]  /*5900*/  SEL R39, R17, RZ, !P4 ;  /* 0x000000ff11277207 */ /* 0x000fe40006000000 */
[----:B------:R-:W-:Y:S02]  /*5910*/  ISETP.NE.U32.AND P5, PT, R21, RZ, PT ;  /* 0x000000ff1500720c */ /* 0x000fe40003fa5070 */
[----:B------:R-:W-:Y:S01]  /*5920*/  ISETP.NE.U32.AND P6, PT, R38, RZ, PT ;  /* 0x000000ff2600720c */ /* 0x000fe20003fc5070 */
[----:B------:R-:W-:Y:S01]  /*5930*/  HMUL2 R21, R15.H0_H0, R28 ;  /* 0x0000001c0f157232 */ /* 0x000fe20000000800 */
[----:B0-----:R-:W-:-:S02]  /*5940*/  PRMT R34, R34, 0x5410, R37 ;  /* 0x0000541022227816 */ /* 0x001fc40000000025 */
[----:B------:R-:W-:-:S03]  /*5950*/  ISETP.NE.U32.AND P4, PT, R39, RZ, PT ;  /* 0x000000ff2700720c */ /* 0x000fc60003f85070 */
[----:B------:R-:W-:Y:S01]  /*5960*/  HFMA2 R21, R14.H0_H0, R34, R21 ;  /* 0x000000220e157231 */ /* 0x000fe20000000815 */
[----:B------:R-:W-:Y:S01]  /*5970*/  PRMT R34, R40, 0x7632, R34 ;  /* 0x0000763228227816 */ /* 0x000fe20000000022 */
[----:B-1----:R-:W-:-:S03]  /*5980*/  VIADD R40, R29, 0x6 ;  /* 0x000000061d287836 */ /* 0x002fc60000000000 */
[----:B------:R-:W-:Y:S01]  /*5990*/  PRMT R37, R21, 0x7632, R37 ;  /* 0x0000763215257816 */ /* 0x000fe20000000025 */
[----:B------:R-:W-:Y:S01]  /*59a0*/  @P5 STG.E.U16 desc[UR8][R8.64+0x40], R34 ;  /* 0x0000402208005986 */ /* 0x000fe2000c101508 */
[----:B------:R-:W-:-:S03]  /*59b0*/  ISETP.LT.AND P5, PT, R40, UR5, P3 ;  /* 0x0000000528007c0c */ /* 0x000fc60009fa1270 */
[----:B------:R0:W-:Y:S01]  /*59c0*/  @P6 STG.E.U16 desc[UR8][R8.64+0x80], R21 ;  /* 0x0000801508006986 */ /* 0x0001e2000c101508 */
[----:B------:R-:W-:-:S03]  /*59d0*/  ISETP.LT.AND P6, PT, R40, UR5, P1 ;  /* 0x0000000528007c0c */ /* 0x000fc60008fc1270 */
[----:B------:R-:W-:Y:S01]  /*59e0*/  @P4 STG.E.U16 desc[UR8][R8.64+0xc0], R37 ;  /* 0x0000c02508004986 */ /* 0x000fe2000c101508 */
[----:B------:R-:W-:-:S05]  /*59f0*/  IADD3 R6, P4, PT, R25, R6, RZ ;  /* 0x0000000619067210 */ /* 0x000fca0007f9e0ff */
[----:B------:R-:W-:Y:S01]  /*5a00*/  IMAD.X R7, R23, 0x1, R7, P4 ;  /* 0x0000000117077824 */ /* 0x000fe200020e0607 */
[----:B------:R-:W-:-:S04]  /*5a10*/  ISETP.LT.AND P4, PT, R40, UR5, P2 ;  /* 0x0000000528007c0c */ /* 0x000fc80009781270 */
[----:B------:R-:W2:Y:S04]  /*5a20*/  @P6 LDG.E.LTC128B.U16 R35, desc[UR8][R6.64] ;  /* 0x0000000806236981 */ /* 0x000ea8000c1e1520 */
[----:B------:R-:W2:Y:S01]  /*5a30*/  @P5 LDG.E.LTC128B.U16 R32, desc[UR8][R6.64+0x40] ;  /* 0x0000400806205981 */ /* 0x000ea2000c1e1520 */
[----:B------:R-:W-:Y:S01]  /*5a40*/  ISETP.LT.AND P5, PT, R40, UR5, P0 ;  /* 0x0000000528007c0c */ /* 0x000fe200087a1270 */
[----:B0-----:R-:W-:-:S03]  /*5a50*/  VIADD R21, R29, 0x16 ;  /* 0x000000161d157836 */ /* 0x001fc60000000000 */
[----:B------:R-:W3:Y:S02]  /*5a60*/  @P4 LDG.E.LTC128B.U16 R31, desc[UR8][R6.64+0x80] ;  /* 0x00008008061f4981 */ /* 0x000ee4000c1e1520 */
[----:B------:R-:W-:Y:S02]  /*5a70*/  ISETP.LT.AND P4, PT, R21, UR5, P1 ;  /* 0x0000000515007c0c */ /* 0x000fe40008f81270 */
[----:B------:R-:W-:-:S05]  /*5a80*/  IADD3 R4, P6, PT, R25, R4, RZ ;  /* 0x0000000419047210 */ /* 0x000fca0007fde0ff */
[----:B------:R-:W3:Y:S01]  /*5a90*/  @P5 LDG.E.LTC128B.U16 R26, desc[UR8][R6.64+0xc0] ;  /* 0x0000c008061a5981 */ /* 0x000ee2000c1e1520 */
[----:B------:R-:W-:Y:S01]  /*5aa0*/  ISETP.LT.AND P5, PT, R21, UR5, P3 ;  /* 0x0000000515007c0c */ /* 0x000fe20009fa1270 */
[----:B------:R-:W-:-:S05]  /*5ab0*/  IMAD.X R5, R23, 0x1, R5, P6 ;  /* 0x0000000117057824 */ /* 0x000fca00030e0605 */
[----:B------:R-:W4:Y:S01]  /*5ac0*/  @P4 LDG.E.LTC128B.U16 R33, desc[UR8][R4.64] ;  /* 0x0000000804214981 */ /* 0x000f22000c1e1520 */
[----:B------:R-:W-:-:S06]  /*5ad0*/  ISETP.LT.AND P4, PT, R21, UR5, P2 ;  /* 0x0000000515007c0c */ /* 0x000fcc0009781270 */
[----:B------:R-:W4:Y:S01]  /*5ae0*/  @P5 LDG.E.LTC128B.U16 R30, desc[UR8][R4.64+0x40] ;  /* 0x00004008041e5981 */ /* 0x000f22000c1e1520 */
[----:B------:R-:W-:-:S06]  /*5af0*/  ISETP.LT.AND P5, PT, R21, UR5, P0 ;  /* 0x0000000515007c0c */ /* 0x000fcc00087a1270 */
[----:B------:R-:W5:Y:S07]  /*5b00*/  @P4 LDG.E.LTC128B.U16 R28, desc[UR8][R4.64+0x80] ;  /* 0x00008008041c4981 */ /* 0x000f6e000c1e1520 */
[----:B------:R-:W5:Y:S01]  /*5b10*/  @P5 LDG.E.LTC128B.U16 R27, desc[UR8][R4.64+0xc0] ;  /* 0x0000c008041b5981 */ /* 0x000f62000c1e1520 */
[----:B------:R-:W-:Y:S01]  /*5b20*/  BAR.SYNC.DEFER_BLOCKING 0x0 ;  /* 0x0000000000007b1d */ /* 0x000fe20000010000 */
[----:B------:R-:W-:Y:S02]  /*5b30*/  PRMT R38, R36, 0x7632, R38 ;  /* 0x0000763224267816 */ /* 0x000fe40000000026 */
[----:B------:R-:W-:-:S02]  /*5b40*/  PRMT R41, R56, 0x7632, R41 ;  /* 0x0000763238297816 */ /* 0x000fc40000000029 */
[----:B------:R-:W-:Y:S02]  /*5b50*/  PRMT R42, R20, 0x7632, R42 ;  /* 0x00007632142a7816 */ /* 0x000fe4000000002a */
        /* <DEDUP_REMOVED lines=34> */
[----:B------:R-:W-:Y:S02]  /*5d80*/  ISETP.NE.U32.AND P4, PT, R38, RZ, PT ;  /* 0x000000ff2600720c */ /* 0x000fe40003f85070 */
[----:B---3--:R-:W-:Y:S02]  /*5d90*/  PRMT R38, R31, 0x5410, R26 ;  /* 0x000054101f267816 */ /* 0x008fe4000000001a */
[----:B------:R-:W-:Y:S02]  /*5da0*/  PRMT R43, R42, 0x7632, R43 ;  /* 0x000076322a2b7816 */ /* 0x000fe4000000002b */
[----:B------:R-:W-:Y:S01]  /*5db0*/  ISETP.NE.U32.AND P6, PT, R40, RZ, PT ;  /* 0x000000ff2800720c */ /* 0x000fe20003fc5070 */
[----:B------:R-:W-:Y:S02]  /*5dc0*/  HMUL2 R38, R15.H0_H0, R38 ;  /* 0x000000260f267232 */ /* 0x000fe40000000800 */
[----:B------:R-:W-:Y:S01]  /*5dd0*/  @P5 STG.E.U16 desc[UR8][R2.64+0x40], R43 ;  /* 0x0000402b02005986 */ /* 0x000fe2000c101508 */
[----:B------:R-:W-:Y:S01]  /*5de0*/  ISETP.GE.AND P5, PT, R21, UR5, PT ;  /* 0x0000000515007c0c */ /* 0x000fe2000bfa6270 */
[----:B------:R-:W-:Y:S01]  /*5df0*/  HFMA2 R38, R14.H0_H0, R39, R38 ;  /* 0x000000270e267231 */ /* 0x000fe20000000826 */
[----:B----4-:R-:W-:-:S02]  /*5e00*/  PRMT R20, R33, 0x5410, R30 ;  /* 0x0000541021147816 */ /* 0x010fc4000000001e */
[----:B------:R-:W-:Y:S02]  /*5e10*/  SEL R21, R19, RZ, !P5 ;  /* 0x000000ff13157207 */ /* 0x000fe40006800000 */
[----:B------:R-:W-:Y:S01]  /*5e20*/  PRMT R39, R38, 0x7632, R39 ;  /* 0x0000763226277816 */ /* 0x000fe20000000027 */
[----:B------:R-:W-:Y:S01]  /*5e30*/  @P4 STG.E.U16 desc[UR8][R2.64+0x80], R38 ;  /* 0x0000802602004986 */ /* 0x000fe2000c101508 */
[----:B------:R-:W-:Y:S01]  /*5e40*/  HMUL2 R20, R15.H0_H0, R20 ;  /* 0x000000140f147232 */ /* 0x000fe20000000800 */
[----:B------:R-:W-:Y:S02]  /*5e50*/  ISETP.NE.U32.AND P4, PT, R21, RZ, PT ;  /* 0x000000ff1500720c */ /* 0x000fe40003f85070 */
[----:B------:R-:W-:Y:S01]  /*5e60*/  @P6 STG.E.U16 desc[UR8][R2.64+0xc0], R39 ;  /* 0x0000c02702006986 */ /* 0x000fe2000c101508 */
[----:B------:R-:W-:Y:S01]  /*5e70*/  HFMA2 R36, R14.H0_H0, R41, R20 ;  /* 0x000000290e247231 */ /* 0x000fe20000000814 */
[----:B------:R-:W-:Y:S02]  /*5e80*/  IADD3 R8, P6, PT, R8, UR6, RZ ;  /* 0x0000000608087c10 */ /* 0x000fe4000ffde0ff */
[----:B------:R-:W-:-:S02]  /*5e90*/  SEL R20, R10, RZ, !P5 ;  /* 0x000000ff0a147207 */ /* 0x000fc40006800000 */
[----:B------:R-:W-:Y:S02]  /*5ea0*/  IADD3.X R9, PT, PT, R9, UR7, RZ, P6, !PT ;  /* 0x0000000709097c10 */ /* 0x000fe4000b7fe4ff */
[----:B------:R-:W-:Y:S02]  /*5eb0*/  ISETP.NE.U32.AND P6, PT, R20, RZ, PT ;  /* 0x000000ff1400720c */ /* 0x000fe40003fc5070 */
[----:B------:R-:W-:Y:S02]  /*5ec0*/  SEL R21, R11, RZ, !P5 ;  /* 0x000000ff0b157207 */ /* 0x000fe40006800000 */
[----:B-----5:R-:W-:Y:S01]  /*5ed0*/  PRMT R20, R28, 0x5410, R27 ;  /* 0x000054101c147816 */ /* 0x020fe2000000001b */
[----:B------:R1:W-:Y:S01]  /*5ee0*/  @P4 STG.E.U16 desc[UR8][R8.64], R36 ;  /* 0x0000002408004986 */ /* 0x0003e2000c101508 */
[----:B------:R-:W-:Y:S02]  /*5ef0*/  ISETP.NE.U32.AND P4, PT, R21, RZ, PT ;  /* 0x000000ff1500720c */ /* 0x000fe40003f85070 */
[----:B0-----:R-:W-:Y:S01]  /*5f00*/  PRMT R37, R34, 0x5410, R37 ;  /* 0x0000541022257816 */ /* 0x001fe20000000025 */
[----:B------:R-:W-:Y:S01]  /*5f10*/  HMUL2 R20, R15.H0_H0, R20 ;  /* 0x000000140f147232 */ /* 0x000fe20000000800 */
[----:B------:R-:W-:Y:S01]  /*5f20*/  SEL R21, R17, RZ, !P5 ;  /* 0x000000ff11157207 */ /* 0x000fe20006800000 */
[----:B------:R-:W-:-:S02]  /*5f30*/  VIADD R34, R29, 0x7 ;  /* 0x000000071d227836 */ /* 0x000fc40000000000 */
[----:B------:R-:W-:Y:S01]  /*5f40*/  HFMA2 R20, R14.H0_H0, R37, R20 ;  /* 0x000000250e147231 */ /* 0x000fe20000000814 */
[----:B------:R-:W-:Y:S02]  /*5f50*/  PRMT R37, R36, 0x7632, R37 ;  /* 0x0000763224257816 */ /* 0x000fe40000000025 */
[----:B------:R-:W-:-:S03]  /*5f60*/  ISETP.NE.U32.AND P5, PT, R21, RZ, PT ;  /* 0x000000ff1500720c */ /* 0x000fc60003fa5070 */
[----:B------:R0:W-:Y:S01]  /*5f70*/  @P6 STG.E.U16 desc[UR8][R8.64+0x40], R37 ;  /* 0x0000402508006986 */ /* 0x0001e2000c101508 */
[----:B------:R-:W-:-:S03]  /*5f80*/  ISETP.LT.AND P6, PT, R34, UR5, P1 ;  /* 0x0000000522007c0c */ /* 0x000fc60008fc1270 */
[----:B------:R-:W-:Y:S01]  /*5f90*/  @P4 STG.E.U16 desc[UR8][R8.64+0x80], R20 ;  /* 0x0000801408004986 */ /* 0x000fe2000c101508 */
[----:B------:R-:W-:Y:S02]  /*5fa0*/  IADD3 R6, P4, PT, R25, R6, RZ ;  /* 0x0000000619067210 */ /* 0x000fe40007f9e0ff */
[----:B------:R-:W-:-:S03]  /*5fb0*/  PRMT R21, R20, 0x7632, R21 ;  /* 0x0000763214157816 */ /* 0x000fc60000000015 */
[----:B------:R-:W-:Y:S01]  /*5fc0*/  IMAD.X R7, R23, 0x1, R7, P4 ;  /* 0x0000000117077824 */ /* 0x000fe200020e0607 */
[C---:B------:R-:W-:Y:S01]  /*5fd0*/  ISETP.LT.AND P4, PT, R34.reuse, UR5, P3 ;  /* 0x0000000522007c0c */ /* 0x040fe20009f81270 */
[----:B------:R-:W-:Y:S01]  /*5fe0*/  @P5 STG.E.U16 desc[UR8][R8.64+0xc0], R21 ;  /* 0x0000c01508005986 */ /* 0x000fe2000c101508 */
[C---:B------:R-:W-:Y:S01]  /*5ff0*/  ISETP.LT.AND P5, PT, R34.reuse, UR5, P2 ;  /* 0x0000000522007c0c */ /* 0x040fe200097a1270 */
[----:B------:R-:W-:Y:S02]  /*6000*/  VIADD R29, R29, 0x17 ;  /* 0x000000171d1d7836 */ /* 0x000fe40000000000 */
[----:B------:R-:W2:Y:S01]  /*6010*/  @P6 LDG.E.LTC128B.U16 R35, desc[UR8][R6.64] ;  /* 0x0000000806236981 */ /* 0x000ea2000c1e1520 */
[----:B------:R-:W-:Y:S02]  /*6020*/  ISETP.LT.AND P6, PT, R34, UR5, P0 ;  /* 0x0000000522007c0c */ /* 0x000fe400087c1270 */
[C---:B------:R-:W-:Y:S02]  /*6030*/  ISETP.LT.AND P1, PT, R29.reuse, UR5, P1 ;  /* 0x000000051d007c0c */ /* 0x040fe40008f21270 */
[----:B------:R-:W-:-:S03]  /*6040*/  ISETP.LT.AND P3, PT, R29, UR5, P3 ;  /* 0x000000051d007c0c */ /* 0x000fc60009f61270 */
[----:B------:R-:W2:Y:S01]  /*6050*/  @P4 LDG.E.LTC128B.U16 R32, desc[UR8][R6.64+0x40] ;  /* 0x0000400806204981 */ /* 0x000ea2000c1e1520 */
[----:B------:R-:W-:Y:S02]  /*6060*/  IADD3 R4, P4, PT, R25, R4, RZ ;  /* 0x0000000419047210 */ /* 0x000fe40007f9e0ff */
[C---:B------:R-:W-:Y:S01]  /*6070*/  ISETP.LT.AND P2, PT, R29.reuse, UR5, P2 ;  /* 0x000000051d007c0c */ /* 0x040fe20009741270 */
[----:B------:R-:W3:Y:S01]  /*6080*/  @P5 LDG.E.LTC128B.U16 R31, desc[UR8][R6.64+0x80] ;  /* 0x00008008061f5981 */ /* 0x000ee2000c1e1520 */
[----:B------:R-:W-:Y:S01]  /*6090*/  ISETP.LT.AND P0, PT, R29, UR5, P0 ;  /* 0x000000051d007c0c */ /* 0x000fe20008701270 */
[----:B------:R-:W-:Y:S02]  /*60a0*/  IMAD.X R5, R23, 0x1, R5, P4 ;  /* 0x0000000117057824 */ /* 0x000fe400020e0605 */
[----:B------:R-:W3:Y:S04]  /*60b0*/  @P6 LDG.E.LTC128B.U16 R26, desc[UR8][R6.64+0xc0] ;  /* 0x0000c008061a6981 */ /* 0x000ee8000c1e1520 */
[----:B------:R-:W4:Y:S04]  /*60c0*/  @P1 LDG.E.LTC128B.U16 R33, desc[UR8][R4.64] ;  /* 0x0000000804211981 */ /* 0x000f28000c1e1520 */
[----:B------:R-:W4:Y:S04]  /*60d0*/  @P3 LDG.E.LTC128B.U16 R30, desc[UR8][R4.64+0x40] ;  /* 0x00004008041e3981 */ /* 0x000f28000c1e1520 */
[----:B------:R-:W5:Y:S04]  /*60e0*/  @P2 LDG.E.LTC128B.U16 R28, desc[UR8][R4.64+0x80] ;  /* 0x00008008041c2981 */ /* 0x000f68000c1e1520 */
[----:B------:R0:W5:Y:S01]  /*60f0*/  @P0 LDG.E.LTC128B.U16 R27, desc[UR8][R4.64+0xc0] ;  /* 0x0000c008041b0981 */ /* 0x000162000c1e1520 */
[----:B------:R-:W-:Y:S01]  /*6100*/  BAR.SYNC.DEFER_BLOCKING 0x0 ;  /* 0x0000000000007b1d */ /* 0x000fe20000010000 */
[----:B------:R-:W-:-:S02]  /*6110*/  PRMT R23, R50, 0x7632, R23 ;  /* 0x0000763232177816 */ /* 0x000fc40000000017 */
[----:B------:R-:W-:Y:S02]  /*6120*/  PRMT R25, R60, 0x7632, R25 ;  /* 0x000076323c197816 */ /* 0x000fe40000000019 */
[----:B-1----:R-:W-:Y:S02]  /*6130*/  PRMT R36, R22, 0x7632, R36 ;  /* 0x0000763216247816 */ /* 0x002fe40000000024 */
[----:B0-----:R-:W-:Y:S01]  /*6140*/  PRMT R37, R66, 0x7632, R37 ;  /* 0x0000763242257816 */ /* 0x001fe20000000025 */
[----:B------:R-:W-:Y:S04]  /*6150*/  STS.U16 [R18], R50 ;  /* 0x0000003212007388 */ /* 0x000fe80000000400 */
[----:B------:R-:W-:Y:S04]  /*6160*/  STS.U16 [R18+0x4], R60 ;  /* 0x0000043c12007388 */ /* 0x000fe80000000400 */
[----:B------:R-:W-:Y:S04]  /*6170*/  STS.U16 [R18+0x8], R22 ;  /* 0x0000081612007388 */ /* 0x000fe80000000400 */
[----:B------:R-:W-:Y:S04]  /*6180*/  STS.U16 [R18+0xc], R66 ;  /* 0x00000c4212007388 */ /* 0x000fe80000000400 */
[----:B------:R-:W-:Y:S04]  /*6190*/  STS.U16 [R18+0x2], R23 ;  /* 0x0000021712007388 */ /* 0x000fe80000000400 */
[----:B------:R-:W-:Y:S04]  /*61a0*/  STS.U16 [R18+0x6], R25 ;  /* 0x0000061912007388 */ /* 0x000fe80000000400 */
[----:B------:R-:W-:Y:S04]  /*61b0*/  STS.U16 [R18+0xa], R36 ;  /* 0x00000a2412007388 */ /* 0x000fe80000000400 */
[----:B------:R0:W-:Y:S01]  /*61c0*/  STS.U16 [R18+0xe], R37 ;  /* 0x00000e2512007388 */ /* 0x0001e20000000400 */
[----:B------:R-:W-:Y:S01]  /*61d0*/  BAR.SYNC.DEFER_BLOCKING 0x0 ;  /* 0x0000000000007b1d */ /* 0x000fe20000010000 */
[----:B------:R-:W-:-:S05]  /*61e0*/  ISETP.GE.AND P1, PT, R34, UR5, PT ;  /* 0x0000000522007c0c */ /* 0x000fca000bf26270 */
[----:B------:R-:W-:Y:S04]  /*61f0*/  LDS.U16 R4, [R24+UR4] ;  /* 0x0000000418047984 */ /* 0x000fe80008000400 */
[----:B------:R-:W1:Y:S04]  /*6200*/  LDS.U16 R5, [R24+UR4+0x40] ;  /* 0x0000400418057984 */ /* 0x000e680008000400 */
[----:B------:R-:W-:Y:S04]  /*6210*/  LDS.U16 R6, [R24+UR4+0x80] ;  /* 0x0000800418067984 */ /* 0x000fe80008000400 */
[----:B------:R-:W-:Y:S04]  /*6220*/  LDS.U16 R7, [R24+UR4+0xc0] ;  /* 0x0000c00418077984 */ /* 0x000fe80008000400 */
[----:B------:R-:W-:Y:S04]  /*6230*/  LDS.U16 R20, [R24+UR4+0x284] ;  /* 0x0002840418147984 */ /* 0x000fe80008000400 */
[----:B------:R-:W1:Y:S04]  /*6240*/  LDS.U16 R21, [R24+UR4+0x2c4] ;  /* 0x0002c40418157984 */ /* 0x000e680008000400 */
[----:B------:R-:W-:Y:S04]  /*6250*/  LDS.U16 R23, [R24+UR4+0x344] ;  /* 0x0003440418177984 */ /* 0x000fe80008000400 */
[----:B------:R-:W1:Y:S01]  /*6260*/  LDS.U16 R22, [R24+UR4+0x304] ;  /* 0x0003040418167984 */ /* 0x000e620008000400 */
[----:B0-----:R-:W-:-:S04]  /*6270*/  SEL R18, R19, RZ, !P1 ;  /* 0x000000ff13127207 */ /* 0x001fc80004800000 */
[----:B------:R-:W-:Y:S02]  /*6280*/  ISETP.NE.U32.AND P6, PT, R18, RZ, PT ;  /* 0x000000ff1200720c */ /* 0x000fe40003fc5070 */
[----:B------:R-:W-:-:S04]  /*6290*/  SEL R18, R17, RZ, !P1 ;  /* 0x000000ff11127207 */ /* 0x000fc80004800000 */
[----:B------:R-:W-:Y:S02]  /*62a0*/  ISETP.NE.U32.AND P3, PT, R18, RZ, PT ;  /* 0x000000ff1200720c */ /* 0x000fe40003f65070 */
[----:B------:R-:W-:Y:S02]  /*62b0*/  ISETP.GE.AND P0, PT, R29, UR5, PT ;  /* 0x000000051d007c0c */ /* 0x000fe4000bf06270 */
[----:B------:R-:W-:Y:S02]  /*62c0*/  SEL R29, R11, RZ, !P1 ;  /* 0x000000ff0b1d7207 */ /* 0x000fe40004800000 */
[----:B-1----:R-:W-:Y:S02]  /*62d0*/  PRMT R5, R4, 0x5410, R5 ;  /* 0x0000541004057816 */ /* 0x002fe40000000005 */
[----:B------:R-:W-:Y:S02]  /*62e0*/  SEL R25, R10, RZ, !P1 ;  /* 0x000000ff0a197207 */ /* 0x000fe40004800000 */
[----:B------:R-:W-:-:S02]  /*62f0*/  ISETP.NE.U32.AND P4, PT, R29, RZ, PT ;  /* 0x000000ff1d00720c */ /* 0x000fc40003f85070 */
[----:B------:R-:W-:Y:S02]  /*6300*/  IADD3 R2, P1, PT, R2, UR6, RZ ;  /* 0x0000000602027c10 */ /* 0x000fe4000ff3e0ff */
[----:B------:R-:W-:Y:S02]  /*6310*/  ISETP.NE.U32.AND P5, PT, R25, RZ, PT ;  /* 0x000000ff1900720c */ /* 0x000fe40003fa5070 */
[----:B------:R-:W-:Y:S02]  /*6320*/  IADD3.X R3, PT, PT, R3, UR7, RZ, P1, !PT ;  /* 0x0000000703037c10 */ /* 0x000fe40008ffe4ff */
[----:B------:R-:W-:Y:S02]  /*6330*/  SEL R19, R19, RZ, !P0 ;  /* 0x000000ff13137207 */ /* 0x000fe40004000000 */
[----:B------:R-:W-:Y:S02]  /*6340*/  SEL R10, R10, RZ, !P0 ;  /* 0x000000ff0a0a7207 */ /* 0x000fe40004000000 */
[----:B------:R-:W-:-:S02]  /*6350*/  SEL R11, R11, RZ, !P0 ;  /* 0x000000ff0b0b7207 */ /* 0x000fc40004000000 */
[----:B------:R-:W-:Y:S02]  /*6360*/  PRMT R20, R20, 0x5410, R21 ;  /* 0x0000541014147816 */ /* 0x000fe40000000015 */
[----:B------:R-:W-:Y:S02]  /*6370*/  ISETP.NE.U32.AND P2, PT, R19, RZ, PT ;  /* 0x000000ff1300720c */ /* 0x000fe40003f45070 */
[----:B------:R-:W-:Y:S02]  /*6380*/  ISETP.NE.U32.AND P1, PT, R10, RZ, PT ;  /* 0x000000ff0a00720c */ /* 0x000fe40003f25070 */
[----:B------:R-:W-:Y:S02]  /*6390*/  PRMT R22, R22, 0x5410, R23 ;  /* 0x0000541016167816 */ /* 0x000fe40000000017 */
[----:B------:R-:W-:-:S04]  /*63a0*/  SEL R17, R17, RZ, !P0 ;  /* 0x000000ff11117207 */ /* 0x000fc80004000000 */
[----:B------:R-:W-:Y:S02]  /*63b0*/  ISETP.NE.U32.AND P0, PT, R17, RZ, PT ;  /* 0x000000ff1100720c */ /* 0x000fe40003f05070 */
[----:B--2---:R-:W-:-:S05]  /*63c0*/  PRMT R18, R35, 0x5410, R32 ;  /* 0x0000541023127816 */ /* 0x004fca0000000020 */
[----:B------:R-:W-:Y:S01]  /*63d0*/  HMUL2 R18, R15.H0_H0, R18 ;  /* 0x000000120f127232 */ /* 0x000fe20000000800 */
[----:B---3--:R-:W-:-:S03]  /*63e0*/  PRMT R4, R31, 0x5410, R26 ;  /* 0x000054101f047816 */ /* 0x008fc6000000001a */
[----:B------:R-:W-:Y:S01]  /*63f0*/  HFMA2 R18, R14.H0_H0, R5, R18 ;  /* 0x000000050e127231 */ /* 0x000fe20000000812 */
[----:B------:R-:W-:Y:S01]  /*6400*/  PRMT R5, R6, 0x5410, R7 ;  /* 0x0000541006057816 */ /* 0x000fe20000000007 */
[----:B------:R-:W-:Y:S01]  /*6410*/  HMUL2 R4, R15.H0_H0, R4 ;  /* 0x000000040f047232 */ /* 0x000fe20000000800 */
[----:B----4-:R-:W-:-:S03]  /*6420*/  PRMT R30, R33, 0x5410, R30 ;  /* 0x00005410211e7816 */ /* 0x010fc6000000001e */
[C---:B------:R-:W-:Y:S01]  /*6430*/  HFMA2 R5, R14.reuse.H0_H0, R5, R4 ;  /* 0x000000050e057231 */ /* 0x040fe20000000804 */
[----:B------:R-:W-:Y:S01]  /*6440*/  @P6 STG.E.U16 desc[UR8][R2.64], R18 ;  /* 0x0000001202006986 */ /* 0x000fe2000c101508 */
[----:B------:R-:W-:Y:S01]  /*6450*/  ISETP.NE.U32.AND P6, PT, R11, RZ, PT ;  /* 0x000000ff0b00720c */ /* 0x000fe20003fc5070 */
[C---:B------:R-:W-:Y:S01]  /*6460*/  HMUL2 R7, R15.reuse.H0_H0, R30 ;  /* 0x0000001e0f077232 */ /* 0x040fe20000000800 */
[----:B-----5:R-:W-:Y:S01]  /*6470*/  PRMT R28, R28, 0x5410, R27 ;  /* 0x000054101c1c7816 */ /* 0x020fe2000000001b */
[----:B------:R0:W-:Y:S01]  /*6480*/  @P4 STG.E.U16 desc[UR8][R2.64+0x80], R5 ;  /* 0x0000800502004986 */ /* 0x0001e2000c101508 */
[----:B------:R-:W-:Y:S01]  /*6490*/  PRMT R6, R18, 0x7632, R6 ;  /* 0x0000763212067816 */ /* 0x000fe20000000006 */
[C---:B------:R-:W-:Y:S01]  /*64a0*/  HFMA2 R7, R14.reuse.H0_H0, R20, R7 ;  /* 0x000000140e077231 */ /* 0x040fe20000000807 */
[----:B------:R-:W-:Y:S01]  /*64b0*/  IADD3 R4, P4, PT, R8, UR6, RZ ;  /* 0x0000000608047c10 */ /* 0x000fe2000ff9e0ff */
[----:B------:R-:W-:Y:S01]  /*64c0*/  HMUL2 R15, R15.H0_H0, R28 ;  /* 0x0000001c0f0f7232 */ /* 0x000fe20000000800 */
[----:B------:R-:W-:Y:S01]  /*64d0*/  PRMT R8, R5, 0x7632, R8 ;  /* 0x0000763205087816 */ /* 0x000fe20000000008 */
[----:B------:R1:W-:Y:S02]  /*64e0*/  @P5 STG.E.U16 desc[UR8][R2.64+0x40], R6 ;  /* 0x0000400602005986 */ /* 0x0003e4000c101508 */
[----:B------:R-:W-:Y:S01]  /*64f0*/  HFMA2 R15, R14.H0_H0, R22, R15 ;  /* 0x000000160e0f7231 */ /* 0x000fe2000000080f */
[----:B0-----:R-:W-:Y:S01]  /*6500*/  IADD3.X R5, PT, PT, R9, UR7, RZ, P4, !PT ;  /* 0x0000000709057c10 */ /* 0x001fe2000a7fe4ff */
[----:B------:R2:W-:Y:S01]  /*6510*/  @P3 STG.E.U16 desc[UR8][R2.64+0xc0], R8 ;  /* 0x0000c00802003986 */ /* 0x0005e2000c101508 */
[----:B-1----:R-:W-:-:S03]  /*6520*/  PRMT R6, R7, 0x7632, R6 ;  /* 0x0000763207067816 */ /* 0x002fc60000000006 */
[----:B------:R2:W-:Y:S04]  /*6530*/  @P2 STG.E.U16 desc[UR8][R4.64], R7 ;  /* 0x0000000704002986 */ /* 0x0005e8000c101508 */
[----:B------:R2:W-:Y:S04]  /*6540*/  @P1 STG.E.U16 desc[UR8][R4.64+0x40], R6 ;  /* 0x0000400604001986 */ /* 0x0005e8000c101508 */
[----:B------:R2:W-:Y:S01]  /*6550*/  @P6 STG.E.U16 desc[UR8][R4.64+0x80], R15 ;  /* 0x0000800f04006986 */ /* 0x0005e2000c101508 */
[----:B------:R-:W-:Y:S05]  /*6560*/  @!P0 BRA `(.L_x_65) ;  /* 0x00000020008c8947 */ /* 0x000fea0003800000 */
[----:B--2---:R-:W-:-:S05]  /*6570*/  PRMT R2, R15, 0x7632, R2 ;  /* 0x000076320f027816 */ /* 0x004fca0000000002 */
[----:B------:R1:W-:Y:S01]  /*6580*/  STG.E.U16 desc[UR8][R4.64+0xc0], R2 ;  /* 0x0000c00204007986 */ /* 0x0003e2000c101508 */
[----:B------:R-:W-:Y:S05]  /*6590*/  BRA `(.L_x_65) ;  /* 0x0000002000807947 */ /* 0x000fea0003800000 */
.L_x_64:
[----:B------:R-:W-:Y:S01]  /*65a0*/  BAR.SYNC.DEFER_BLOCKING 0x0 ;  /* 0x0000000000007b1d */ /* 0x000fe20000010000 */
[----:B---3--:R-:W-:Y:S02]  /*65b0*/  PRMT R5, R43, 0x7632, R5 ;  /* 0x000076322b057816 */ /* 0x008fe40000000005 */
[----:B------:R-:W-:Y:S02]  /*65c0*/  PRMT R6, R49, 0x7632, R6 ;  /* 0x0000763231067816 */ /* 0x000fe40000000006 */
[----:B--2---:R-:W-:Y:S01]  /*65d0*/  PRMT R23, R69, 0x7632, R23 ;  /* 0x0000763245177816 */ /* 0x004fe20000000017 */
[----:B------:R-:W0:Y:S01]  /*65e0*/  LDCU UR5, c[0x0][0x380] ;  /* 0x00007000ff0577ac */ /* 0x000e220008000800 */
[----:B------:R-:W-:Y:S02]  /*65f0*/  PRMT R25, R37, 0x7632, R25 ;  /* 0x0000763225197816 */ /* 0x000fe40000000019 */
[----:B------:R-:W-:Y:S01]  /*6600*/  PRMT R30, R67, 0x7632, R30 ;  /* 0x00007632431e7816 */ /* 0x000fe2000000001e */
[----:B------:R-:W1:Y:S01]  /*6610*/  LDCU.64 UR6, c[0x0][0x448] ;  /* 0x00008900ff0677ac */ /* 0x000e620008000a00 */
[----:B------:R-:W-:Y:S01]  /*6620*/  STS.U16 [R18], R43 ;  /* 0x0000002b12007388 */ /* 0x000fe20000000400 */
[----:B0-----:R-:W-:-:S03]  /*6630*/  ISETP.GE.AND P0, PT, R29, UR5, PT ;  /* 0x000000051d007c0c */ /* 0x001fc6000bf06270 */
[----:B------:R-:W-:Y:S01]  /*6640*/  STS.U16 [R18+0x4], R49 ;  /* 0x0000043112007388 */ /* 0x000fe20000000400 */
[----:B------:R-:W-:Y:S02]  /*6650*/  SEL R27, R11, RZ, !P0 ;  /* 0x000000ff0b1b7207 */ /* 0x000fe40004000000 */
[----:B------:R-:W-:Y:S01]  /*6660*/  SEL R28, R17, RZ, !P0 ;  /* 0x000000ff111c7207 */ /* 0x000fe20004000000 */
[----:B------:R-:W-:Y:S01]  /*6670*/  STS.U16 [R18+0x8], R69 ;  /* 0x0000084512007388 */ /* 0x000fe20000000400 */
[----:B------:R-:W-:Y:S02]  /*6680*/  ISETP.NE.U32.AND P4, PT, R27, RZ, PT ;  /* 0x000000ff1b00720c */ /* 0x000fe40003f85070 */
[----:B------:R-:W-:Y:S01]  /*6690*/  ISETP.NE.U32.AND P3, PT, R28, RZ, PT ;  /* 0x000000ff1c00720c */ /* 0x000fe20003f65070 */
[----:B------:R-:W-:Y:S04]  /*66a0*/  STS.U16 [R18+0xc], R37 ;  /* 0x00000c2512007388 */ /* 0x000fe80000000400 */
[----:B------:R-:W-:Y:S04]  /*66b0*/  STS.U16 [R18+0x2], R5 ;  /* 0x0000020512007388 */ /* 0x000fe80000000400 */
[----:B------:R-:W-:Y:S04]  /*66c0*/  STS.U16 [R18+0x6], R6 ;  /* 0x0000060612007388 */ /* 0x000fe80000000400 */
[----:B------:R0:W-:Y:S04]  /*66d0*/  STS.U16 [R18+0xa], R23 ;  /* 0x00000a1712007388 */ /* 0x0001e80000000400 */
[----:B------:R2:W-:Y:S01]  /*66e0*/  STS.U16 [R18+0xe], R25 ;  /* 0x00000e1912007388 */ /* 0x0005e20000000400 */
[----:B------:R-:W-:Y:S01]  /*66f0*/  BAR.SYNC.DEFER_BLOCKING 0x0 ;  /* 0x0000000000007b1d */ /* 0x000fe20000010000 */
[----:B0-----:R-:W-:Y:S01]  /*6700*/  VIADD R23, R29, 0x10 ;  /* 0x000000101d177836 */ /* 0x001fe20000000000 */
[----:B--2---:R-:W-:-:S04]  /*6710*/  SEL R25, R10, RZ, !P0 ;  /* 0x000000ff0a197207 */ /* 0x004fc80004000000 */
[----:B------:R-:W-:Y:S02]  /*6720*/  ISETP.GE.AND P5, PT, R23, UR5, PT ;  /* 0x0000000517007c0c */ /* 0x000fe4000bfa6270 */
[----:B------:R-:W-:Y:S02]  /*6730*/  SEL R23, R19, RZ, !P0 ;  /* 0x000000ff13177207 */ /* 0x000fe40004000000 */
[----:B------:R-:W-:Y:S02]  /*6740*/  ISETP.NE.U32.AND P0, PT, R25, RZ, PT ;  /* 0x000000ff1900720c */ /* 0x000fe40003f05070 */
[----:B------:R-:W-:Y:S02]  /*6750*/  ISETP.NE.U32.AND P6, PT, R23, RZ, PT ;  /* 0x000000ff1700720c */ /* 0x000fe40003fc5070 */
[----:B------:R-:W-:Y:S02]  /*6760*/  SEL R25, R10, RZ, !P5 ;  /* 0x000000ff0a197207 */ /* 0x000fe40006800000 */
[----:B------:R-:W-:-:S02]  /*6770*/  SEL R23, R19, RZ, !P5 ;  /* 0x000000ff13177207 */ /* 0x000fc40006800000 */
[----:B------:R-:W-:Y:S02]  /*6780*/  ISETP.NE.U32.AND P1, PT, R25, RZ, PT ;  /* 0x000000ff1900720c */ /* 0x000fe40003f25070 */
[----:B------:R-:W-:Y:S01]  /*6790*/  SEL R25, R11, RZ, !P5 ;  /* 0x000000ff0b197207 */ /* 0x000fe20006800000 */
[----:B------:R-:W-:Y:S01]  /*67a0*/  LDS.U16 R4, [R24+UR4] ;  /* 0x0000000418047984 */ /* 0x000fe20008000400 */
[----:B------:R-:W-:Y:S02]  /*67b0*/  SEL R27, R17, RZ, !P5 ;  /* 0x000000ff111b7207 */ /* 0x000fe40006800000 */
[----:B------:R-:W-:Y:S01]  /*67c0*/  ISETP.NE.U32.AND P2, PT, R23, RZ, PT ;  /* 0x000000ff1700720c */ /* 0x000fe20003f45070 */
[----:B------:R-:W0:Y:S01]  /*67d0*/  LDS.U16 R7, [R24+UR4+0x40] ;  /* 0x0000400418077984 */ /* 0x000e220008000400 */
[----:B------:R-:W-:Y:S02]  /*67e0*/  ISETP.NE.U32.AND P5, PT, R27, RZ, PT ;  /* 0x000000ff1b00720c */ /* 0x000fe40003fa5070 */
[----:B------:R-:W-:Y:S01]  /*67f0*/  PRMT R27, R59, 0x7632, R27 ;  /* 0x000076323b1b7816 */ /* 0x000fe2000000001b */
[----:B------:R-:W-:Y:S04]  /*6800*/  LDS.U16 R8, [R24+UR4+0x80] ;  /* 0x0000800418087984 */ /* 0x000fe80008000400 */
[----:B----4-:R-:W2:Y:S04]  /*6810*/  LDS.U16 R9, [R24+UR4+0xc0] ;  /* 0x0000c00418097984 */ /* 0x010ea80008000400 */
[----:B------:R-:W-:Y:S04]  /*6820*/  LDS.U16 R15, [R24+UR4+0x284] ;  /* 0x00028404180f7984 */ /* 0x000fe80008000400 */
[----:B------:R-:W3:Y:S04]  /*6830*/  LDS.U16 R26, [R24+UR4+0x2c4] ;  /* 0x0002c404181a7984 */ /* 0x000ee80008000400 */
[----:B------:R-:W-:Y:S04]  /*6840*/  LDS.U16 R5, [R24+UR4+0x304] ;  /* 0x0003040418057984 */ /* 0x000fe80008000400 */
[----:B------:R-:W4:Y:S01]  /*6850*/  LDS.U16 R6, [R24+UR4+0x344] ;  /* 0x0003440418067984 */ /* 0x000f220008000400 */
[----:B0-----:R-:W-:-:S05]  /*6860*/  PRMT R7, R4, 0x5410, R7 ;  /* 0x0000541004077816 */ /* 0x001fca0000000007 */
[----:B------:R-:W-:Y:S01]  /*6870*/  HMUL2 R4, R14.H0_H0, R7 ;  /* 0x000000070e047232 */ /* 0x000fe20000000800 */
[----:B--2---:R-:W-:-:S04]  /*6880*/  PRMT R7, R8, 0x5410, R9 ;  /* 0x0000541008077816 */ /* 0x004fc80000000009 */
[C---:B------:R-:W-:Y:S02]  /*6890*/  PRMT R8, R4.reuse, 0x7610, R8 ;  /* 0x0000761004087816 */ /* 0x040fe40000000008 */
[----:B------:R-:W-:Y:S01]  /*68a0*/  PRMT R9, R4, 0x7632, R9 ;  /* 0x0000763204097816 */ /* 0x000fe20000000009 */
[----:B------:R-:W-:Y:S02]  /*68b0*/  HMUL2 R7, R14.H0_H0, R7 ;  /* 0x000000070e077232 */ /* 0x000fe40000000800 */
[----:B------:R0:W-:Y:S01]  /*68c0*/  @P6 STG.E.U16 desc[UR8][R2.64], R8 ;  /* 0x0000000802006986 */ /* 0x0001e2000c101508 */
[----:B---3--:R-:W-:Y:S02]  /*68d0*/  PRMT R15, R15, 0x5410, R26 ;  /* 0x000054100f0f7816 */ /* 0x008fe4000000001a */
[----:B------:R-:W-:Y:S01]  /*68e0*/  ISETP.NE.U32.AND P6, PT, R25, RZ, PT ;  /* 0x000000ff1900720c */ /* 0x000fe20003fc5070 */
[----:B------:R2:W-:Y:S01]  /*68f0*/  @P0 STG.E.U16 desc[UR8][R2.64+0x40], R9 ;  /* 0x0000400902000986 */ /* 0x0005e2000c101508 */
[----:B------:R-:W-:-:S02]  /*6900*/  PRMT R23, R7, 0x7610, R23 ;  /* 0x0000761007177816 */ /* 0x000fc40000000017 */
[----:B------:R-:W-:Y:S01]  /*6910*/  PRMT R25, R7, 0x7632, R25 ;  /* 0x0000763207197816 */ /* 0x000fe20000000019 */
[C---:B------:R-:W-:Y:S01]  /*6920*/  HMUL2 R7, R14.reuse.H0_H0, R15 ;  /* 0x0000000f0e077232 */ /* 0x040fe20000000800 */
[----:B----4-:R-:W-:Y:S01]  /*6930*/  PRMT R5, R5, 0x5410, R6 ;  /* 0x0000541005057816 */ /* 0x010fe20000000006 */
[----:B------:R3:W-:Y:S01]  /*6940*/  @P4 STG.E.U16 desc[UR8][R2.64+0x80], R23 ;  /* 0x0000801702004986 */ /* 0x0007e2000c101508 */
[----:B-1----:R-:W-:Y:S02]  /*6950*/  IADD3 R4, P0, PT, R2, UR6, RZ ;  /* 0x0000000602047c10 */ /* 0x002fe4000ff1e0ff */
[----:B0-----:R-:W-:Y:S01]  /*6960*/  PRMT R8, R7, 0x7610, R8 ;  /* 0x0000761007087816 */ /* 0x001fe20000000008 */
[----:B------:R-:W-:Y:S01]  /*6970*/  HMUL2 R6, R14.H0_H0, R5 ;  /* 0x000000050e067232 */ /* 0x000fe20000000800 */
[----:B------:R-:W-:Y:S01]  /*6980*/  IADD3.X R5, PT, PT, R3, UR7, RZ, P0, !PT ;  /* 0x0000000703057c10 */ /* 0x000fe200087fe4ff */
[----:B------:R0:W-:Y:S01]  /*6990*/  @P3 STG.E.U16 desc[UR8][R2.64+0xc0], R25 ;  /* 0x0000c01902003986 */ /* 0x0001e2000c101508 */
[----:B--2---:R-:W-:Y:S01]  /*69a0*/  PRMT R9, R7, 0x7632, R9 ;  /* 0x0000763207097816 */ /* 0x004fe20000000009 */
[----:B------:R-:W1:Y:S01]  /*69b0*/  LDCU.64 UR6, c[0x0][0x458] ;  /* 0x00008b00ff0677ac */ /* 0x000e620008000a00 */
[----:B------:R-:W-:Y:S01]  /*69c0*/  PRMT R15, R6, 0x7610, R15 ;  /* 0x00007610060f7816 */ /* 0x000fe2000000000f */
[----:B------:R-:W-:Y:S01]  /*69d0*/  @P2 STG.E.U16 desc[UR8][R4.64], R8 ;  /* 0x0000000804002986 */ /* 0x000fe2000c101508 */
[----:B------:R-:W-:-:S02]  /*69e0*/  PRMT R7, R47, 0x7632, R7 ;  /* 0x000076322f077816 */ /* 0x000fc40000000007 */
[----:B---3--:R-:W-:Y:S01]  /*69f0*/  PRMT R23, R6, 0x7632, R23 ;  /* 0x0000763206177816 */ /* 0x008fe20000000017 */
[----:B------:R-:W-:Y:S01]  /*6a00*/  @P1 STG.E.U16 desc[UR8][R4.64+0x40], R9 ;  /* 0x0000400904001986 */ /* 0x000fe2000c101508 */
[----:B------:R-:W-:-:S03]  /*6a10*/  PRMT R6, R61, 0x7632, R6 ;  /* 0x000076323d067816 */ /* 0x000fc60000000006 */
[----:B------:R-:W-:Y:S01]  /*6a20*/  @P6 STG.E.U16 desc[UR8][R4.64+0x80], R15 ;  /* 0x0000800f04006986 */ /* 0x000fe2000c101508 */
[----:B0-----:R-:W-:-:S03]  /*6a30*/  VIADD R25, R29, 0x1 ;  /* 0x000000011d197836 */ /* 0x001fc60000000000 */
[----:B------:R-:W-:Y:S01]  /*6a40*/  @P5 STG.E.U16 desc[UR8][R4.64+0xc0], R23 ;  /* 0x0000c01704005986 */ /* 0x000fe2000c101508 */
[----:B------:R-:W-:Y:S01]  /*6a50*/  BAR.SYNC.DEFER_BLOCKING 0x0 ;  /* 0x0000000000007b1d */ /* 0x000fe20000010000 */
[----:B------:R-:W-:-:S04]  /*6a60*/  ISETP.GE.AND P0, PT, R25, UR5, PT ;  /* 0x0000000519007c0c */ /* 0x000fc8000bf06270 */
[----:B------:R-:W-:-:S04]  /*6a70*/  SEL R25, R19, RZ, !P0 ;  /* 0x000000ff13197207 */ /* 0x000fc80004000000 */
[----:B------:R-:W-:Y:S02]  /*6a80*/  ISETP.NE.U32.AND P6, PT, R25, RZ, PT ;  /* 0x000000ff1900720c */ /* 0x000fe40003fc5070 */
[----:B------:R-:W-:-:S04]  /*6a90*/  SEL R25, R11, RZ, !P0 ;  /* 0x000000ff0b197207 */ /* 0x000fc80004000000 */
[----:B------:R-:W-:Y:S01]  /*6aa0*/  ISETP.NE.U32.AND P3, PT, R25, RZ, PT ;  /* 0x000000ff1900720c */ /* 0x000fe20003f65070 */
[----:B------:R-:W-:Y:S04]  /*6ab0*/  STS.U16 [R18], R61 ;  /* 0x0000003d12007388 */ /* 0x000fe80000000400 */
[----:B------:R-:W-:Y:S04]  /*6ac0*/  STS.U16 [R18+0x4], R47 ;  /* 0x0000042f12007388 */ /* 0x000fe80000000400 */
[----:B------:R-:W-:Y:S04]  /*6ad0*/  STS.U16 [R18+0x8], R59 ;  /* 0x0000083b12007388 */ /* 0x000fe80000000400 */
        /* <DEDUP_REMOVED lines=10> */
[----:B-1----:R-:W-:Y:S02]  /*6b80*/  IADD3 R2, P0, PT, R2, UR6, RZ ;  /* 0x0000000602027c10 */ /* 0x002fe4000ff1e0ff */
[----:B------:R-:W-:Y:S02]  /*6b90*/  ISETP.NE.U32.AND P4, PT, R27, RZ, PT ;  /* 0x000000ff1b00720c */ /* 0x000fe40003f85070 */
[----:B------:R-:W-:Y:S02]  /*6ba0*/  SEL R27, R19, RZ, !P5 ;  /* 0x000000ff131b7207 */ /* 0x000fe40006800000 */
[----:B------:R-:W-:-:S02]  /*6bb0*/  IADD3.X R3, PT, PT, R3, UR7, RZ, P0, !PT ;  /* 0x0000000703037c10 */ /* 0x000fc400087fe4ff */
        /* <DEDUP_REMOVED lines=9> */
[----:B------:R-:W1:Y:S04]  /*6c50*/  LDS.U16 R26, [R24+UR4+0xc0] ;  /* 0x0000c004181a7984 */ /* 0x000e680008000400 */
[----:B------:R-:W-:Y:S04]  /*6c60*/  LDS.U16 R23, [R24+UR4+0x284] ;  /* 0x0002840418177984 */ /* 0x000fe80008000400 */
[----:B------:R-:W2:Y:S04]  /*6c70*/  LDS.U16 R28, [R24+UR4+0x2c4] ;  /* 0x0002c404181c7984 */ /* 0x000ea80008000400 */
[----:B------:R-:W-:Y:S04]  /*6c80*/  LDS.U16 R6, [R24+UR4+0x304] ;  /* 0x0003040418067984 */ /* 0x000fe80008000400 */
[----:B------:R-:W3:Y:S01]  /*6c90*/  LDS.U16 R7, [R24+UR4+0x344] ;  /* 0x0003440418077984 */ /* 0x000ee20008000400 */
[----:B0-----:R-:W-:-:S05]  /*6ca0*/  PRMT R9, R8, 0x5410, R9 ;  /* 0x0000541008097816 */ /* 0x001fca0000000009 */
[----:B------:R-:W-:Y:S01]  /*6cb0*/  HMUL2 R8, R14.H0_H0, R9 ;  /* 0x000000090e087232 */ /* 0x000fe20000000800 */
[----:B-1----:R-:W-:-:S04]  /*6cc0*/  PRMT R9, R15, 0x5410, R26 ;  /* 0x000054100f097816 */ /* 0x002fc8000000001a */
[----:B------:R-:W-:Y:S02]  /*6cd0*/  PRMT R15, R8, 0x7610, R15 ;  /* 0x00007610080f7816 */ /* 0x000fe4000000000f */
[----:B------:R-:W-:Y:S01]  /*6ce0*/  SEL R26, R11, RZ, !P5 ;  /* 0x000000ff0b1a7207 */ /* 0x000fe20006800000 */
[C---:B------:R-:W-:Y:S01]  /*6cf0*/  HMUL2 R9, R14.reuse.H0_H0, R9 ;  /* 0x000000090e097232 */ /* 0x040fe20000000800 */
[----:B------:R-:W-:Y:S01]  /*6d00*/  ISETP.NE.U32.AND P5, PT, R27, RZ, PT ;  /* 0x000000ff1b00720c */ /* 0x000fe20003fa5070 */
[----:B------:R-:W-:Y:S01]  /*6d10*/  @P6 STG.E.U16 desc[UR8][R2.64], R15 ;  /* 0x0000000f02006986 */ /* 0x000fe2000c101508 */
[----:B--2---:R-:W-:Y:S02]  /*6d20*/  PRMT R23, R23, 0x5410, R28 ;  /* 0x0000541017177816 */ /* 0x004fe4000000001c */
[----:B------:R-:W-:Y:S01]  /*6d30*/  ISETP.NE.U32.AND P6, PT, R26, RZ, PT ;  /* 0x000000ff1a00720c */ /* 0x000fe20003fc5070 */
[----:B------:R0:W-:Y:S01]  /*6d40*/  @P3 STG.E.U16 desc[UR8][R2.64+0x80], R9 ;  /* 0x0000800902003986 */ /* 0x0001e2000c101508 */
[----:B------:R-:W-:Y:S01]  /*6d50*/  PRMT R25, R8, 0x7632, R25 ;  /* 0x0000763208197816 */ /* 0x000fe20000000019 */
[----:B------:R-:W-:Y:S01]  /*6d60*/  HMUL2 R8, R14.H0_H0, R23 ;  /* 0x000000170e087232 */ /* 0x000fe20000000800 */
[----:B------:R-:W-:-:S02]  /*6d70*/  IADD3 R4, P3, PT, R4, UR6, RZ ;  /* 0x0000000604047c10 */ /* 0x000fc4000ff7e0ff */
[----:B---3--:R-:W-:Y:S01]  /*6d80*/  PRMT R7, R6, 0x5410, R7 ;  /* 0x0000541006077816 */ /* 0x008fe20000000007 */
[----:B------:R1:W-:Y:S01]  /*6d90*/  @P4 STG.E.U16 desc[UR8][R2.64+0x40], R25 ;  /* 0x0000401902004986 */ /* 0x0003e2000c101508 */
[----:B------:R-:W-:Y:S02]  /*6da0*/  PRMT R26, R9, 0x7632, R26 ;  /* 0x00007632091a7816 */ /* 0x000fe4000000001a */
[----:B------:R-:W-:Y:S01]  /*6db0*/  IADD3.X R5, PT, PT, R5, UR7, RZ, P3, !PT ;  /* 0x0000000705057c10 */ /* 0x000fe20009ffe4ff */
[----:B------:R-:W-:Y:S01]  /*6dc0*/  HMUL2 R6, R14.H0_H0, R7 ;  /* 0x000000070e067232 */ /* 0x000fe20000000800 */
[----:B------:R-:W-:Y:S01]  /*6dd0*/  PRMT R7, R8, 0x7632, R7 ;  /* 0x0000763208077816 */ /* 0x000fe20000000007 */
[----:B------:R-:W-:Y:S01]  /*6de0*/  @P2 STG.E.U16 desc[UR8][R2.64+0xc0], R26 ;  /* 0x0000c01a02002986 */ /* 0x000fe2000c101508 */
[----:B------:R-:W-:Y:S02]  /*6df0*/  PRMT R23, R44, 0x7632, R23 ;  /* 0x000076322c177816 */ /* 0x000fe40000000017 */
[----:B0-----:R-:W-:Y:S01]  /*6e00*/  PRMT R9, R6, 0x7632, R9 ;  /* 0x0000763206097816 */ /* 0x001fe20000000009 */
[----:B------:R-:W-:Y:S01]  /*6e10*/  @P1 STG.E.U16 desc[UR8][R4.64], R8 ;  /* 0x0000000804001986 */ /* 0x000fe2000c101508 */
[----:B------:R-:W-:Y:S01]  /*6e20*/  PRMT R27, R62, 0x7632, R27 ;  /* 0x000076323e1b7816 */ /* 0x000fe2000000001b */
[----:B-1----:R-:W-:Y:S01]  /*6e30*/  VIADD R25, R29, 0x2 ;  /* 0x000000021d197836 */ /* 0x002fe20000000000 */
[----:B------:R-:W-:Y:S01]  /*6e40*/  PRMT R28, R58, 0x7632, R28 ;  /* 0x000076323a1c7816 */ /* 0x000fe2000000001c */
[----:B------:R-:W-:Y:S03]  /*6e50*/  @P0 STG.E.U16 desc[UR8][R4.64+0x40], R7 ;  /* 0x0000400704000986 */ /* 0x000fe6000c101508 */
[----:B------:R-:W-:Y:S01]  /*6e60*/  ISETP.GE.AND P0, PT, R25, UR5, PT ;  /* 0x0000000519007c0c */ /* 0x000fe2000bf06270 */
[----:B------:R-:W-:Y:S03]  /*6e70*/  @P6 STG.E.U16 desc[UR8][R4.64+0x80], R6 ;  /* 0x0000800604006986 */ /* 0x000fe6000c101508 */
[----:B------:R-:W-:Y:S01]  /*6e80*/  SEL R25, R19, RZ, !P0 ;  /* 0x000000ff13197207 */ /* 0x000fe20004000000 */
[----:B------:R-:W-:Y:S01]  /*6e90*/  @P5 STG.E.U16 desc[UR8][R4.64+0xc0], R9 ;  /* 0x0000c00904005986 */ /* 0x000fe2000c101508 */
[----:B------:R-:W-:Y:S02]  /*6ea0*/  BAR.SYNC.DEFER_BLOCKING 0x0 ;  /* 0x0000000000007b1d */ /* 0x000fe40000010000 */
[----:B------:R-:W-:-:S02]  /*6eb0*/  ISETP.NE.U32.AND P6, PT, R25, RZ, PT ;  /* 0x000000ff1900720c */ /* 0x000fc40003fc5070 */
[----:B------:R-:W-:-:S04]  /*6ec0*/  SEL R25, R11, RZ, !P0 ;  /* 0x000000ff0b197207 */ /* 0x000fc80004000000 */
[----:B------:R-:W-:Y:S01]  /*6ed0*/  ISETP.NE.U32.AND P3, PT, R25, RZ, PT ;  /* 0x000000ff1900720c */ /* 0x000fe20003f65070 */
[----:B------:R-:W-:Y:S04]  /*6ee0*/  STS.U16 [R18], R44 ;  /* 0x0000002c12007388 */ /* 0x000fe80000000400 */
[----:B------:R-:W-:Y:S04]  /*6ef0*/  STS.U16 [R18+0x4], R62 ;  /* 0x0000043e12007388 */ /* 0x000fe80000000400 */
[----:B------:R-:W-:Y:S04]  /*6f00*/  STS.U16 [R18+0x8], R58 ;  /* 0x0000083a12007388 */ /* 0x000fe80000000400 */
[----:B------:R-:W-:Y:S04]  /*6f10*/  STS.U16 [R18+0xc], R34 ;  /* 0x00000c2212007388 */ /* 0x000fe80000000400 */
[----:B------:R-:W-:Y:S04]  /*6f20*/  STS.U16 [R18+0x2], R23 ;  /* 0x0000021712007388 */ /* 0x000fe80000000400 */
[----:B------:R0:W-:Y:S04]  /*6f30*/  STS.U16 [R18+0x6], R27 ;  /* 0x0000061b12007388 */ /* 0x0001e80000000400 */
[----:B------:R-:W-:Y:S04]  /*6f40*/  STS.U16 [R18+0xa], R28 ;  /* 0x00000a1c12007388 */ /* 0x000fe80000000400 */
[----:B------:R1:W-:Y:S01]  /*6f50*/  STS.U16 [R18+0xe], R30 ;  /* 0x00000e1e12007388 */ /* 0x0003e20000000400 */
[----:B0-----:R-:W-:Y:S01]  /*6f60*/  VIADD R27, R29, 0x12 ;  /* 0x000000121d1b7836 */ /* 0x001fe20000000000 */
[----:B------:R-:W-:Y:S04]  /*6f70*/  BAR.SYNC.DEFER_BLOCKING 0x0 ;  /* 0x0000000000007b1d */ /* 0x000fe80000010000 */
[----:B------:R-:W-:-:S02]  /*6f80*/  ISETP.GE.AND P5, PT, R27, UR5, PT ;  /* 0x000000051b007c0c */ /* 0x000fc4000bfa6270 */
[----:B------:R-:W-:Y:S02]  /*6f90*/  SEL R27, R10, RZ, !P0 ;  /* 0x000000ff0a1b7207 */ /* 0x000fe40004000000 */
[----:B-1----:R-:W-:Y:S02]  /*6fa0*/  SEL R30, R17, RZ, !P0 ;  /* 0x000000ff111e7207 */ /* 0x002fe40004000000 */
[----:B------:R-:W-:Y:S02]  /*6fb0*/  ISETP.NE.U32.AND P4, PT, R27, RZ, PT ;  /* 0x000000ff1b00720c */ /* 0x000fe40003f85070 */
[----:B------:R-:W-:Y:S02]  /*6fc0*/  IADD3 R2, P0, PT, R2, UR6, RZ ;  /* 0x0000000602027c10 */ /* 0x000fe4000ff1e0ff */
[----:B------:R-:W-:Y:S02]  /*6fd0*/  SEL R27, R19, RZ, !P5 ;  /* 0x000000ff131b7207 */ /* 0x000fe40006800000 */
[----:B------:R-:W-:-:S02]  /*6fe0*/  SEL R25, R10, RZ, !P5 ;  /* 0x000000ff0a197207 */ /* 0x000fc40006800000 */
[----:B------:R-:W-:Y:S02]  /*6ff0*/  IADD3.X R3, PT, PT, R3, UR7, RZ, P0, !PT ;  /* 0x0000000703037c10 */ /* 0x000fe400087fe4ff */
[----:B------:R-:W-:Y:S02]  /*7000*/  ISETP.NE.U32.AND P2, PT, R30, RZ, PT ;  /* 0x000000ff1e00720c */ /* 0x000fe40003f45070 */
[----:B------:R-:W-:Y:S02]  /*7010*/  ISETP.NE.U32.AND P1, PT, R27, RZ, PT ;  /* 0x000000ff1b00720c */ /* 0x000fe40003f25070 */
[----:B------:R-:W-:Y:S01]  /*7020*/  ISETP.NE.U32.AND P0, PT, R25, RZ, PT ;  /* 0x000000ff1900720c */ /* 0x000fe20003f05070 */
[----:B------:R-:W-:Y:S01]  /*7030*/  LDS.U16 R6, [R24+UR4] ;  /* 0x0000000418067984 */ /* 0x000fe20008000400 */
[----:B------:R-:W-:Y:S02]  /*7040*/  SEL R27, R11, RZ, !P5 ;  /* 0x000000ff0b1b7207 */ /* 0x000fe40006800000 */
[----:B------:R-:W-:Y:S01]  /*7050*/  SEL R30, R17, RZ, !P5 ;  /* 0x000000ff111e7207 */ /* 0x000fe20006800000 */
[----:B------:R-:W0:Y:S03]  /*7060*/  LDS.U16 R7, [R24+UR4+0x40] ;  /* 0x0000400418077984 */ /* 0x000e260008000400 */
[----:B------:R-:W-:Y:S01]  /*7070*/  ISETP.NE.U32.AND P5, PT, R30, RZ, PT ;  /* 0x000000ff1e00720c */ /* 0x000fe20003fa5070 */
[----:B------:R-:W-:Y:S01]  /*7080*/  LDS.U16 R8, [R24+UR4+0x80] ;  /* 0x0000800418087984 */ /* 0x000fe20008000400 */
[----:B------:R-:W-:-:S03]  /*7090*/  PRMT R30, R46, 0x7632, R30 ;  /* 0x000076322e1e7816 */ /* 0x000fc6000000001e */
        /* <DEDUP_REMOVED lines=8> */
[C---:B------:R-:W-:Y:S02]  /*7120*/  PRMT R8, R6.reuse, 0x7610, R8 ;  /* 0x0000761006087816 */ /* 0x040fe40000000008 */
[----:B------:R-:W-:Y:S01]  /*7130*/  PRMT R9, R6, 0x7632, R9 ;  /* 0x0000763206097816 */ /* 0x000fe20000000009 */
[C---:B------:R-:W-:Y:S02]  /*7140*/  HMUL2 R7, R14.reuse.H0_H0, R7 ;  /* 0x000000070e077232 */ /* 0x040fe40000000800 */
[----:B------:R0:W-:Y:S01]  /*7150*/  @P6 STG.E.U16 desc[UR8][R2.64], R8 ;  /* 0x0000000802006986 */ /* 0x0001e2000c101508 */
[--C-:B--2---:R-:W-:Y:S02]  /*7160*/  PRMT R15, R15, 0x5410, R26.reuse ;  /* 0x000054100f0f7816 */ /* 0x104fe4000000001a */
[C---:B------:R-:W-:Y:S01]  /*7170*/  PRMT R25, R7.reuse, 0x7610, R25 ;  /* 0x0000761007197816 */ /* 0x040fe20000000019 */
[----:B------:R1:W-:Y:S01]  /*7180*/  @P4 STG.E.U16 desc[UR8][R2.64+0x40], R9 ;  /* 0x0000400902004986 */ /* 0x0003e2000c101508 */
[----:B------:R-:W-:Y:S01]  /*7190*/  PRMT R26, R7, 0x7632, R26 ;  /* 0x00007632071a7816 */ /* 0x000fe2000000001a */
[----:B------:R-:W-:Y:S01]  /*71a0*/  HMUL2 R6, R14.H0_H0, R15 ;  /* 0x0000000f0e067232 */ /* 0x000fe20000000800 */
[----:B------:R-:W-:Y:S01]  /*71b0*/  ISETP.NE.U32.AND P6, PT, R27, RZ, PT ;  /* 0x000000ff1b00720c */ /* 0x000fe20003fc5070 */
[----:B------:R2:W-:Y:S01]  /*71c0*/  @P3 STG.E.U16 desc[UR8][R2.64+0x80], R25 ;  /* 0x0000801902003986 */ /* 0x0005e2000c101508 */
[----:B---3--:R-:W-:-:S02]  /*71d0*/  PRMT R7, R23, 0x5410, R28 ;  /* 0x0000541017077816 */ /* 0x008fc4000000001c */
[----:B------:R-:W-:Y:S01]  /*71e0*/  IADD3 R4, P3, PT, R4, UR6, RZ ;  /* 0x0000000604047c10 */ /* 0x000fe2000ff7e0ff */
[----:B------:R-:W-:Y:S01]  /*71f0*/  @P2 STG.E.U16 desc[UR8][R2.64+0xc0], R26 ;  /* 0x0000c01a02002986 */ /* 0x000fe2000c101508 */
[----:B0-----:R-:W-:Y:S01]  /*7200*/  PRMT R8, R6, 0x7632, R8 ;  /* 0x0000763206087816 */ /* 0x001fe20000000008 */
[----:B------:R-:W-:Y:S01]  /*7210*/  HMUL2 R7, R14.H0_H0, R7 ;  /* 0x000000070e077232 */ /* 0x000fe20000000800 */
[----:B------:R-:W-:Y:S02]  /*7220*/  IADD3.X R5, PT, PT, R5, UR7, RZ, P3, !PT ;  /* 0x0000000705057c10 */ /* 0x000fe40009ffe4ff */
[----:B------:R-:W-:Y:S02]  /*7230*/  PRMT R23, R38, 0x7632, R23 ;  /* 0x0000763226177816 */ /* 0x000fe40000000017 */
[----:B-1----:R-:W-:Y:S01]  /*7240*/  PRMT R9, R7, 0x7632, R9 ;  /* 0x0000763207097816 */ /* 0x002fe20000000009 */
[----:B------:R-:W-:Y:S01]  /*7250*/  @P1 STG.E.U16 desc[UR8][R4.64], R6 ;  /* 0x0000000604001986 */ /* 0x000fe2000c101508 */
[----:B------:R-:W-:Y:S01]  /*7260*/  PRMT R27, R48, 0x7632, R27 ;  /* 0x00007632301b7816 */ /* 0x000fe2000000001b */
[----:B--2---:R-:W-:Y:S01]  /*7270*/  VIADD R25, R29, 0x3 ;  /* 0x000000031d197836 */ /* 0x004fe20000000000 */
        /* <DEDUP_REMOVED lines=66> */
[----:B--2---:R-:W-:-:S02]  /*76a0*/  PRMT R25, R53, 0x7632, R25 ;  /* 0x0000763235197816 */ /* 0x004fc40000000019 */
[----:B------:R-:W-:Y:S01]  /*76b0*/  PRMT R27, R21, 0x7632, R27 ;  /* 0x00007632151b7816 */ /* 0x000fe2000000001b */
[----:B------:R-:W-:Y:S04]  /*76c0*/  @P0 STG.E.U16 desc[UR8][R4.64+0x40], R8 ;  /* 0x0000400804000986 */ /* 0x000fe8000c101508 */
[----:B------:R-:W-:Y:S04]  /*76d0*/  @P6 STG.E.U16 desc[UR8][R4.64+0x80], R7 ;  /* 0x0000800704006986 */ /* 0x000fe8000c101508 */
[----:B------:R-:W-:Y:S01]  /*76e0*/  @P5 STG.E.U16 desc[UR8][R4.64+0xc0], R9 ;  /* 0x0000c00904005986 */ /* 0x000fe2000c101508 */
[----:B------:R-:W-:Y:S06]  /*76f0*/  BAR.SYNC.DEFER_BLOCKING 0x0 ;  /* 0x0000000000007b1d */ /* 0x000fec0000010000 */
[----:B------:R-:W-:Y:S04]  /*7700*/  STS.U16 [R18], R41 ;  /* 0x0000002912007388 */ /* 0x000fe80000000400 */
[----:B------:R-:W-:Y:S04]  /*7710*/  STS.U16 [R18+0x4], R53 ;  /* 0x0000043512007388 */ /* 0x000fe80000000400 */
[----:B------:R-:W-:Y:S04]  /*7720*/  STS.U16 [R18+0x8], R21 ;  /* 0x0000081512007388 */ /* 0x000fe80000000400 */
[----:B------:R-:W-:Y:S04]  /*7730*/  STS.U16 [R18+0xc], R39 ;  /* 0x00000c2712007388 */ /* 0x000fe80000000400 */
[----:B------:R0:W-:Y:S04]  /*7740*/  STS.U16 [R18+0x2], R23 ;  /* 0x0000021712007388 */ /* 0x0001e80000000400 */
[----:B------:R1:W-:Y:S04]  /*7750*/  STS.U16 [R18+0x6], R25 ;  /* 0x0000061912007388 */ /* 0x0003e80000000400 */
[----:B------:R2:W-:Y:S01]  /*7760*/  STS.U16 [R18+0xa], R27 ;  /* 0x00000a1b12007388 */ /* 0x0005e20000000400 */
[----:B0-----:R-:W-:-:S03]  /*7770*/  VIADD R23, R29, 0x4 ;  /* 0x000000041d177836 */ /* 0x001fc60000000000 */
[----:B------:R0:W-:Y:S01]  /*7780*/  STS.U16 [R18+0xe], R30 ;  /* 0x00000e1e12007388 */ /* 0x0001e20000000400 */
[----:B-1----:R-:W-:Y:S01]  /*7790*/  VIADD R25, R29, 0x14 ;  /* 0x000000141d197836 */ /* 0x002fe20000000000 */
[----:B------:R-:W-:Y:S01]  /*77a0*/  BAR.SYNC.DEFER_BLOCKING 0x0 ;  /* 0x0000000000007b1d */ /* 0x000fe20000010000 */
[----:B------:R-:W-:-:S03]  /*77b0*/  ISETP.GE.AND P0, PT, R23, UR5, PT ;  /* 0x0000000517007c0c */ /* 0x000fc6000bf06270 */
[----:B------:R-:W-:Y:S02]  /*77c0*/  ISETP.GE.AND P5, PT, R25, UR5, PT ;  /* 0x0000000519007c0c */ /* 0x000fe4000bfa6270 */
[----:B------:R-:W-:Y:S02]  /*77d0*/  SEL R23, R19, RZ, !P0 ;  /* 0x000000ff13177207 */ /* 0x000fe40004000000 */
[----:B------:R-:W-:Y:S02]  /*77e0*/  SEL R25, R10, RZ, !P0 ;  /* 0x000000ff0a197207 */ /* 0x000fe40004000000 */
[----:B------:R-:W-:Y:S02]  /*77f0*/  ISETP.NE.U32.AND P6, PT, R23, RZ, PT ;  /* 0x000000ff1700720c */ /* 0x000fe40003fc5070 */
[----:B------:R-:W-:Y:S02]  /*7800*/  SEL R23, R11, RZ, !P0 ;  /* 0x000000ff0b177207 */ /* 0x000fe40004000000 */
[----:B--2---:R-:W-:-:S02]  /*7810*/  SEL R27, R17, RZ, !P0 ;  /* 0x000000ff111b7207 */ /* 0x004fc40004000000 */
[----:B------:R-:W-:Y:S02]  /*7820*/  ISETP.NE.U32.AND P4, PT, R25, RZ, PT ;  /* 0x000000ff1900720c */ /* 0x000fe40003f85070 */
[----:B------:R-:W-:Y:S02]  /*7830*/  IADD3 R2, P0, PT, R2, UR6, RZ ;  /* 0x0000000602027c10 */ /* 0x000fe4000ff1e0ff */
[----:B------:R-:W-:Y:S02]  /*7840*/  SEL R25, R19, RZ, !P5 ;  /* 0x000000ff13197207 */ /* 0x000fe40006800000 */
[----:B------:R-:W-:Y:S02]  /*7850*/  ISETP.NE.U32.AND P3, PT, R23, RZ, PT ;  /* 0x000000ff1700720c */ /* 0x000fe40003f65070 */
[----:B------:R-:W-:Y:S01]  /*7860*/  IADD3.X R3, PT, PT, R3, UR7, RZ, P0, !PT ;  /* 0x0000000703037c10 */ /* 0x000fe200087fe4ff */
[----:B------:R-:W-:Y:S01]  /*7870*/  LDS.U16 R6, [R24+UR4] ;  /* 0x0000000418067984 */ /* 0x000fe20008000400 */
[----:B------:R-:W-:-:S02]  /*7880*/  ISETP.NE.U32.AND P1, PT, R25, RZ, PT ;  /* 0x000000ff1900720c */ /* 0x000fc40003f25070 */
[----:B------:R-:W-:Y:S01]  /*7890*/  SEL R23, R10, RZ, !P5 ;  /* 0x000000ff0a177207 */ /* 0x000fe20006800000 */
[----:B------:R-:W1:Y:S01]  /*78a0*/  LDS.U16 R7, [R24+UR4+0x40] ;  /* 0x0000400418077984 */ /* 0x000e620008000400 */
[----:B------:R-:W-:Y:S02]  /*78b0*/  SEL R25, R11, RZ, !P5 ;  /* 0x000000ff0b197207 */ /* 0x000fe40006800000 */
[----:B------:R-:W-:Y:S01]  /*78c0*/  ISETP.NE.U32.AND P2, PT, R27, RZ, PT ;  /* 0x000000ff1b00720c */ /* 0x000fe20003f45070 */
[----:B------:R-:W-:Y:S01]  /*78d0*/  LDS.U16 R8, [R24+UR4+0x80] ;  /* 0x0000800418087984 */ /* 0x000fe20008000400 */
[----:B------:R-:W-:Y:S02]  /*78e0*/  ISETP.NE.U32.AND P0, PT, R23, RZ, PT ;  /* 0x000000ff1700720c */ /* 0x000fe40003f05070 */
[----:B------:R-:W-:Y:S01]  /*78f0*/  SEL R27, R17, RZ, !P5 ;  /* 0x000000ff111b7207 */ /* 0x000fe20006800000 */
[----:B------:R-:W2:Y:S01]  /*7900*/  LDS.U16 R9, [R24+UR4+0xc0] ;  /* 0x0000c00418097984 */ /* 0x000ea20008000400 */
[----:B0-----:R-:W-:-:S02]  /*7910*/  PRMT R30, R45, 0x7632, R30 ;  /* 0x000076322d1e7816 */ /* 0x001fc4000000001e */
[----:B------:R-:W-:Y:S01]  /*7920*/  ISETP.NE.U32.AND P5, PT, R27, RZ, PT ;  /* 0x000000ff1b00720c */ /* 0x000fe20003fa5070 */
[----:B------:R-:W-:Y:S01]  /*7930*/  LDS.U16 R15, [R24+UR4+0x284] ;  /* 0x00028404180f7984 */ /* 0x000fe20008000400 */
[----:B------:R-:W-:-:S03]  /*7940*/  PRMT R27, R55, 0x7632, R27 ;  /* 0x00007632371b7816 */ /* 0x000fc6000000001b */
[----:B------:R-:W0:Y:S04]  /*7950*/  LDS.U16 R26, [R24+UR4+0x2c4] ;  /* 0x0002c404181a7984 */ /* 0x000e280008000400 */
[----:B------:R-:W-:Y:S04]  /*7960*/  LDS.U16 R21, [R24+UR4+0x304] ;  /* 0x0003040418157984 */ /* 0x000fe80008000400 */
[----:B------:R-:W3:Y:S01]  /*7970*/  LDS.U16 R28, [R24+UR4+0x344] ;  /* 0x00034404181c7984 */ /* 0x000ee20008000400 */
[----:B-1----:R-:W-:-:S05]  /*7980*/  PRMT R7, R6, 0x5410, R7 ;  /* 0x0000541006077816 */ /* 0x002fca0000000007 */
[----:B------:R-:W-:Y:S01]  /*7990*/  HMUL2 R6, R14.H0_H0, R7 ;  /* 0x000000070e067232 */ /* 0x000fe20000000800 */
[----:B--2---:R-:W-:-:S04]  /*79a0*/  PRMT R7, R8, 0x5410, R9 ;  /* 0x0000541008077816 */ /* 0x004fc80000000009 */
[C---:B------:R-:W-:Y:S02]  /*79b0*/  PRMT R8, R6.reuse, 0x7610, R8 ;  /* 0x0000761006087816 */ /* 0x040fe40000000008 */
[----:B------:R-:W-:Y:S01]  /*79c0*/  PRMT R9, R6, 0x7632, R9 ;  /* 0x0000763206097816 */ /* 0x000fe20000000009 */
[----:B------:R-:W-:Y:S02]  /*79d0*/  HMUL2 R7, R14.H0_H0, R7 ;  /* 0x000000070e077232 */ /* 0x000fe40000000800 */
[----:B------:R1:W-:Y:S01]  /*79e0*/  @P6 STG.E.U16 desc[UR8][R2.64], R8 ;  /* 0x0000000802006986 */ /* 0x0003e2000c101508 */
[----:B------:R-:W-:Y:S02]  /*79f0*/  ISETP.NE.U32.AND P6, PT, R25, RZ, PT ;  /* 0x000000ff1900720c */ /* 0x000fe40003fc5070 */
[C---:B------:R-:W-:Y:S01]  /*7a00*/  PRMT R23, R7.reuse, 0x7610, R23 ;  /* 0x0000761007177816 */ /* 0x040fe20000000017 */
[----:B------:R2:W-:Y:S01]  /*7a10*/  @P4 STG.E.U16 desc[UR8][R2.64+0x40], R9 ;  /* 0x0000400902004986 */ /* 0x0005e2000c101508 */
[----:B------:R-:W-:-:S02]  /*7a20*/  PRMT R25, R7, 0x7632, R25 ;  /* 0x0000763207197816 */ /* 0x000fc40000000019 */
[----:B0-----:R-:W-:Y:S01]  /*7a30*/  PRMT R15, R15, 0x5410, R26 ;  /* 0x000054100f0f7816 */ /* 0x001fe2000000001a */
[----:B------:R0:W-:Y:S01]  /*7a40*/  @P3 STG.E.U16 desc[UR8][R2.64+0x80], R23 ;  /* 0x0000801702003986 */ /* 0x0001e2000c101508 */
[----:B---3--:R-:W-:Y:S02]  /*7a50*/  PRMT R7, R21, 0x5410, R28 ;  /* 0x0000541015077816 */ /* 0x008fe4000000001c */
[----:B------:R-:W-:Y:S01]  /*7a60*/  IADD3 R4, P3, PT, R4, UR6, RZ ;  /* 0x0000000604047c10 */ /* 0x000fe2000ff7e0ff */
[C---:B------:R-:W-:Y:S01]  /*7a70*/  HMUL2 R6, R14.reuse.H0_H0, R15 ;  /* 0x0000000f0e067232 */ /* 0x040fe20000000800 */
[----:B------:R3:W-:Y:S01]  /*7a80*/  @P2 STG.E.U16 desc[UR8][R2.64+0xc0], R25 ;  /* 0x0000c01902002986 */ /* 0x0007e2000c101508 */
[----:B------:R-:W-:Y:S01]  /*7a90*/  HMUL2 R7, R14.H0_H0, R7 ;  /* 0x000000070e077232 */ /* 0x000fe20000000800 */
[----:B------:R-:W-:Y:S02]  /*7aa0*/  IADD3.X R5, PT, PT, R5, UR7, RZ, P3, !PT ;  /* 0x0000000705057c10 */ /* 0x000fe40009ffe4ff */
[----:B-1----:R-:W-:-:S02]  /*7ab0*/  PRMT R8, R6, 0x7632, R8 ;  /* 0x0000763206087816 */ /* 0x002fc40000000008 */
[----:B--2---:R-:W-:Y:S01]  /*7ac0*/  PRMT R9, R7, 0x7632, R9 ;  /* 0x0000763207097816 */ /* 0x004fe20000000009 */
[----:B------:R-:W-:Y:S01]  /*7ad0*/  @P1 STG.E.U16 desc[UR8][R4.64], R6 ;  /* 0x0000000604001986 */ /* 0x000fe2000c101508 */
[----:B------:R-:W-:Y:S01]  /*7ae0*/  PRMT R21, R51, 0x7632, R21 ;  /* 0x0000763233157816 */ /* 0x000fe20000000015 */
[----:B0-----:R-:W-:Y:S02]  /*7af0*/  VIADD R23, R29, 0x5 ;  /* 0x000000051d177836 */ /* 0x001fe40000000000 */
[----:B------:R-:W-:Y:S01]  /*7b00*/  @P0 STG.E.U16 desc[UR8][R4.64+0x40], R8 ;  /* 0x0000400804000986 */ /* 0x000fe2000c101508 */
[----:B---3--:R-:W-:Y:S02]  /*7b10*/  PRMT R25, R52, 0x7632, R25 ;  /* 0x0000763234197816 */ /* 0x008fe40000000019 */
        /* <DEDUP_REMOVED lines=14> */
[----:B------:R1:W-:Y:S04]  /*7c00*/  STS.U16 [R18+0xa], R27 ;  /* 0x00000a1b12007388 */ /* 0x0003e80000000400 */
[----:B------:R-:W-:Y:S01]  /*7c10*/  STS.U16 [R18+0xe], R30 ;  /* 0x00000e1e12007388 */ /* 0x000fe20000000400 */
[----:B0-----:R-:W-:Y:S01]  /*7c20*/  VIADD R25, R29, 0x15 ;  /* 0x000000151d197836 */ /* 0x001fe20000000000 */
[----:B------:R-:W-:Y:S01]  /*7c30*/  BAR.SYNC.DEFER_BLOCKING 0x0 ;  /* 0x0000000000007b1d */ /* 0x000fe20000010000 */
[----:B-1----:R-:W-:-:S03]  /*7c40*/  SEL R27, R17, RZ, !P0 ;  /* 0x000000ff111b7207 */ /* 0x002fc60004000000 */
[----:B------:R-:W-:Y:S02]  /*7c50*/  ISETP.GE.AND P5, PT, R25, UR5, PT ;  /* 0x0000000519007c0c */ /* 0x000fe4000bfa6270 */
[----:B------:R-:W-:Y:S02]  /*7c60*/  SEL R25, R10, RZ, !P0 ;  /* 0x000000ff0a197207 */ /* 0x000fe40004000000 */
[----:B------:R-:W-:Y:S02]  /*7c70*/  IADD3 R2, P0, PT, R2, UR6, RZ ;  /* 0x0000000602027c10 */ /* 0x000fe4000ff1e0ff */
[----:B------:R-:W-:Y:S02]  /*7c80*/  ISETP.NE.U32.AND P4, PT, R25, RZ, PT ;  /* 0x000000ff1900720c */ /* 0x000fe40003f85070 */
[----:B------:R-:W-:Y:S02]  /*7c90*/  SEL R25, R19, RZ, !P5 ;  /* 0x000000ff13197207 */ /* 0x000fe40006800000 */
[----:B------:R-:W-:-:S02]  /*7ca0*/  IADD3.X R3, PT, PT, R3, UR7, RZ, P0, !PT ;  /* 0x0000000703037c10 */ /* 0x000fc400087fe4ff */
[----:B------:R-:W-:Y:S02]  /*7cb0*/  ISETP.NE.U32.AND P1, PT, R25, RZ, PT ;  /* 0x000000ff1900720c */ /* 0x000fe40003f25070 */
[----:B------:R-:W-:Y:S02]  /*7cc0*/  SEL R23, R10, RZ, !P5 ;  /* 0x000000ff0a177207 */ /* 0x000fe40006800000 */
[----:B------:R-:W-:Y:S02]  /*7cd0*/  SEL R25, R11, RZ, !P5 ;  /* 0x000000ff0b197207 */ /* 0x000fe40006800000 */
[----:B------:R-:W-:Y:S01]  /*7ce0*/  ISETP.NE.U32.AND P2, PT, R27, RZ, PT ;  /* 0x000000ff1b00720c */ /* 0x000fe20003f45070 */
[----:B------:R-:W-:Y:S01]  /*7cf0*/  LDS.U16 R6, [R24+UR4] ;  /* 0x0000000418067984 */ /* 0x000fe20008000400 */
[----:B------:R-:W-:Y:S02]  /*7d00*/  ISETP.NE.U32.AND P0, PT, R23, RZ, PT ;  /* 0x000000ff1700720c */ /* 0x000fe40003f05070 */
        /* <DEDUP_REMOVED lines=21> */
[----:B--2---:R-:W-:Y:S01]  /*7e60*/  PRMT R15, R15, 0x5410, R26 ;  /* 0x000054100f0f7816 */ /* 0x004fe2000000001a */
[----:B------:R2:W-:Y:S01]  /*7e70*/  @P3 STG.E.U16 desc[UR8][R2.64+0x80], R23 ;  /* 0x0000801702003986 */ /* 0x0005e2000c101508 */
[----:B---3--:R-:W-:Y:S02]  /*7e80*/  PRMT R7, R21, 0x5410, R28 ;  /* 0x0000541015077816 */ /* 0x008fe4000000001c */
[----:B------:R-:W-:Y:S01]  /*7e90*/  IADD3 R4, P3, PT, R4, UR6, RZ ;  /* 0x0000000604047c10 */ /* 0x000fe2000ff7e0ff */
[C---:B------:R-:W-:Y:S01]  /*7ea0*/  HMUL2 R6, R14.reuse.H0_H0, R15 ;  /* 0x0000000f0e067232 */ /* 0x040fe20000000800 */
[----:B------:R3:W-:Y:S01]  /*7eb0*/  @P2 STG.E.U16 desc[UR8][R2.64+0xc0], R25 ;  /* 0x0000c01902002986 */ /* 0x0007e2000c101508 */
[----:B------:R-:W-:Y:S01]  /*7ec0*/  HMUL2 R7, R14.H0_H0, R7 ;  /* 0x000000070e077232 */ /* 0x000fe20000000800 */
[----:B------:R-:W-:Y:S02]  /*7ed0*/  IADD3.X R5, PT, PT, R5, UR7, RZ, P3, !PT ;  /* 0x0000000705057c10 */ /* 0x000fe40009ffe4ff */
[----:B0-----:R-:W-:-:S02]  /*7ee0*/  PRMT R8, R6, 0x7632, R8 ;  /* 0x0000763206087816 */ /* 0x001fc40000000008 */
[----:B-1----:R-:W-:Y:S01]  /*7ef0*/  PRMT R9, R7, 0x7632, R9 ;  /* 0x0000763207097816 */ /* 0x002fe20000000009 */
[----:B------:R-:W-:Y:S01]  /*7f00*/  @P1 STG.E.U16 desc[UR8][R4.64], R6 ;  /* 0x0000000604001986 */ /* 0x000fe2000c101508 */
[----:B------:R-:W-:Y:S01]  /*7f10*/  PRMT R21, R36, 0x7632, R21 ;  /* 0x0000763224157816 */ /* 0x000fe20000000015 */
[----:B--2---:R-:W-:Y:S01]  /*7f20*/  VIADD R23, R29, 0x6 ;  /* 0x000000061d177836 */ /* 0x004fe20000000000 */
[----:B------:R-:W-:Y:S01]  /*7f30*/  PRMT R26, R20, 0x7632, R26 ;  /* 0x00007632141a7816 */ /* 0x000fe2000000001a */
        /* <DEDUP_REMOVED lines=58> */
[----:B------:R3:W-:Y:S01]  /*82e0*/  @P2 STG.E.U16 desc[UR8][R2.64+0xc0], R20 ;  /* 0x0000c01402002986 */ /* 0x0007e2000c101508 */
[----:B0-----:R-:W-:Y:S01]  /*82f0*/  PRMT R8, R6, 0x7632, R8 ;  /* 0x0000763206087816 */ /* 0x001fe20000000008 */
[----:B------:R-:W-:Y:S01]  /*8300*/  HMUL2 R7, R14.H0_H0, R7 ;  /* 0x000000070e077232 */ /* 0x000fe20000000800 */
[----:B------:R-:W-:Y:S02]  /*8310*/  IADD3.X R5, PT, PT, R5, UR7, RZ, P3, !PT ;  /* 0x0000000705057c10 */ /* 0x000fe40009ffe4ff */
[----:B------:R-:W-:Y:S02]  /*8320*/  PRMT R15, R50, 0x7632, R15 ;  /* 0x00007632320f7816 */ /* 0x000fe4000000000f */
[----:B-1----:R-:W-:Y:S01]  /*8330*/  PRMT R9, R7, 0x7632, R9 ;  /* 0x0000763207097816 */ /* 0x002fe20000000009 */
[----:B------:R-:W-:Y:S01]  /*8340*/  @P1 STG.E.U16 desc[UR8][R4.64], R6 ;  /* 0x0000000604001986 */ /* 0x000fe2000c101508 */
[----:B------:R-:W-:Y:S01]  /*8350*/  PRMT R25, R22, 0x7632, R25 ;  /* 0x0000763216197816 */ /* 0x000fe20000000019 */
[C---:B--2---:R-:W-:Y:S01]  /*8360*/  VIADD R23, R29.reuse, 0x7 ;  /* 0x000000071d177836 */ /* 0x044fe20000000000 */
[----:B------:R-:W-:Y:S01]  /*8370*/  PRMT R26, R66, 0x7632, R26 ;  /* 0x00007632421a7816 */ /* 0x000fe2000000001a */
[----:B------:R-:W-:Y:S01]  /*8380*/  @P0 STG.E.U16 desc[UR8][R4.64+0x40], R8 ;  /* 0x0000400804000986 */ /* 0x000fe2000c101508 */
[----:B---3--:R-:W-:Y:S01]  /*8390*/  PRMT R20, R60, 0x7632, R20 ;  /* 0x000076323c147816 */ /* 0x008fe20000000014 */
[----:B------:R-:W-:Y:S01]  /*83a0*/  VIADD R29, R29, 0x17 ;  /* 0x000000171d1d7836 */ /* 0x000fe20000000000 */
[----:B------:R-:W-:Y:S01]  /*83b0*/  ISETP.GE.AND P0, PT, R23, UR5, PT ;  /* 0x0000000517007c0c */ /* 0x000fe2000bf06270 */
[----:B------:R-:W-:Y:S03]  /*83c0*/  @P6 STG.E.U16 desc[UR8][R4.64+0x80], R7 ;  /* 0x0000800704006986 */ /* 0x000fe6000c101508 */
[----:B------:R-:W-:Y:S01]  /*83d0*/  SEL R23, R10, RZ, !P0 ;  /* 0x000000ff0a177207 */ /* 0x000fe20004000000 */
[----:B------:R-:W-:Y:S01]  /*83e0*/  @P5 STG.E.U16 desc[UR8][R4.64+0xc0], R9 ;  /* 0x0000c00904005986 */ /* 0x000fe2000c101508 */
[----:B------:R-:W-:Y:S01]  /*83f0*/  BAR.SYNC.DEFER_BLOCKING 0x0 ;  /* 0x0000000000007b1d */ /* 0x000fe20000010000 */
[----:B------:R-:W-:-:S02]  /*8400*/  ISETP.GE.AND P5, PT, R29, UR5, PT ;  /* 0x000000051d007c0c */ /* 0x000fc4000bfa6270 */
[----:B------:R-:W-:Y:S02]  /*8410*/  ISETP.NE.U32.AND P4, PT, R23, RZ, PT ;  /* 0x000000ff1700720c */ /* 0x000fe40003f85070 */
[----:B------:R-:W-:Y:S01]  /*8420*/  SEL R10, R10, RZ, !P5 ;  /* 0x000000ff0a0a7207 */ /* 0x000fe20006800000 */
        /* <DEDUP_REMOVED lines=9> */
[----:B0-----:R-:W-:-:S02]  /*84c0*/  SEL R25, R17, RZ, !P0 ;  /* 0x000000ff11197207 */ /* 0x001fc40004000000 */
[----:B------:R-:W-:Y:S02]  /*84d0*/  SEL R17, R17, RZ, !P5 ;  /* 0x000000ff11117207 */ /* 0x000fe40006800000 */
[----:B-1----:R-:W-:Y:S02]  /*84e0*/  SEL R18, R19, RZ, !P0 ;  /* 0x000000ff13127207 */ /* 0x002fe40004000000 */
[----:B------:R-:W-:Y:S02]  /*84f0*/  ISETP.NE.U32.AND P2, PT, R25, RZ, PT ;  /* 0x000000ff1900720c */ /* 0x000fe40003f45070 */
[----:B------:R-:W-:Y:S02]  /*8500*/  ISETP.NE.U32.AND P6, PT, R18, RZ, PT ;  /* 0x000000ff1200720c */ /* 0x000fe40003fc5070 */
[----:B------:R-:W-:Y:S02]  /*8510*/  SEL R18, R11, RZ, !P0 ;  /* 0x000000ff0b127207 */ /* 0x000fe40004000000 */
[----:B------:R-:W-:-:S02]  /*8520*/  IADD3 R2, P0, PT, R2, UR6, RZ ;  /* 0x0000000602027c10 */ /* 0x000fc4000ff1e0ff */
[----:B------:R-:W-:Y:S02]  /*8530*/  ISETP.NE.U32.AND P3, PT, R18, RZ, PT ;  /* 0x000000ff1200720c */ /* 0x000fe40003f65070 */
[----:B------:R-:W-:Y:S02]  /*8540*/  IADD3.X R3, PT, PT, R3, UR7, RZ, P0, !PT ;  /* 0x0000000703037c10 */ /* 0x000fe400087fe4ff */
[----:B------:R-:W-:Y:S02]  /*8550*/  SEL R19, R19, RZ, !P5 ;  /* 0x000000ff13137207 */ /* 0x000fe40006800000 */
[----:B------:R-:W-:Y:S01]  /*8560*/  SEL R11, R11, RZ, !P5 ;  /* 0x000000ff0b0b7207 */ /* 0x000fe20006800000 */
[----:B------:R-:W-:Y:S01]  /*8570*/  LDS.U16 R6, [R24+UR4] ;  /* 0x0000000418067984 */ /* 0x000fe20008000400 */
[----:B------:R-:W-:Y:S02]  /*8580*/  ISETP.NE.U32.AND P1, PT, R19, RZ, PT ;  /* 0x000000ff1300720c */ /* 0x000fe40003f25070 */
[----:B------:R-:W-:Y:S01]  /*8590*/  ISETP.NE.U32.AND P0, PT, R10, RZ, PT ;  /* 0x000000ff0a00720c */ /* 0x000fe20003f05070 */
[----:B------:R-:W0:Y:S01]  /*85a0*/  LDS.U16 R7, [R24+UR4+0x40] ;  /* 0x0000400418077984 */ /* 0x000e220008000400 */
[----:B------:R-:W-:-:S03]  /*85b0*/  ISETP.NE.U32.AND P5, PT, R17, RZ, PT ;  /* 0x000000ff1100720c */ /* 0x000fc60003fa5070 */
        /* <DEDUP_REMOVED lines=13> */
[----:B--2---:R-:W-:Y:S02]  /*8690*/  PRMT R21, R21, 0x5410, R22 ;  /* 0x0000541015157816 */ /* 0x004fe40000000016 */
[----:B------:R-:W-:Y:S01]  /*86a0*/  ISETP.NE.U32.AND P6, PT, R11, RZ, PT ;  /* 0x000000ff0b00720c */ /* 0x000fe20003fc5070 */
[----:B------:R-:W-:Y:S01]  /*86b0*/  @P3 STG.E.U16 desc[UR8][R2.64+0x80], R7 ;  /* 0x0000800702003986 */ /* 0x000fe2000c101508 */
[----:B------:R-:W-:Y:S01]  /*86c0*/  PRMT R10, R7, 0x7632, R10 ;  /* 0x00007632070a7816 */ /* 0x000fe2000000000a */
[----:B------:R-:W-:Y:S01]  /*86d0*/  HMUL2 R6, R14.H0_H0, R21 ;  /* 0x000000150e067232 */ /* 0x000fe20000000800 */
[----:B------:R-:W-:Y:S01]  /*86e0*/  IADD3 R4, P3, PT, R4, UR6, RZ ;  /* 0x0000000604047c10 */ /* 0x000fe2000ff7e0ff */
[----:B------:R-:W-:Y:S01]  /*86f0*/  @P4 STG.E.U16 desc[UR8][R2.64+0x40], R9 ;  /* 0x0000400902004986 */ /* 0x000fe2000c101508 */
[----:B---3--:R-:W-:-:S02]  /*8700*/  PRMT R15, R15, 0x5410, R20 ;  /* 0x000054100f0f7816 */ /* 0x008fc40000000014 */
[----:B------:R-:W-:Y:S01]  /*8710*/  IADD3.X R5, PT, PT, R5, UR7, RZ, P3, !PT ;  /* 0x0000000705057c10 */ /* 0x000fe20009ffe4ff */
[----:B------:R1:W-:Y:S01]  /*8720*/  @P2 STG.E.U16 desc[UR8][R2.64+0xc0], R10 ;  /* 0x0000c00a02002986 */ /* 0x0003e2000c101508 */
[----:B0-----:R-:W-:Y:S01]  /*8730*/  PRMT R8, R6, 0x7632, R8 ;  /* 0x0000763206087816 */ /* 0x001fe20000000008 */
[----:B------:R-:W-:Y:S02]  /*8740*/  HMUL2 R14, R14.H0_H0, R15 ;  /* 0x0000000f0e0e7232 */ /* 0x000fe40000000800 */
[----:B------:R0:W-:Y:S04]  /*8750*/  @P6 STG.E.U16 desc[UR8][R4.64+0x80], R6 ;  /* 0x0000800604006986 */ /* 0x0001e8000c101508 */
[----:B------:R0:W-:Y:S01]  /*8760*/  @P5 STG.E.U16 desc[UR8][R4.64+0xc0], R8 ;  /* 0x0000c00804005986 */ /* 0x0001e2000c101508 */
[----:B-1----:R-:W-:-:S03]  /*8770*/  PRMT R3, R14, 0x7632, R3 ;  /* 0x000076320e037816 */ /* 0x002fc60000000003 */
[----:B------:R0:W-:Y:S04]  /*8780*/  @P1 STG.E.U16 desc[UR8][R4.64], R14 ;  /* 0x0000000e04001986 */ /* 0x0001e8000c101508 */
[----:B------:R0:W-:Y:S02]  /*8790*/  @P0 STG.E.U16 desc[UR8][R4.64+0x40], R3 ;  /* 0x0000400304000986 */ /* 0x0001e4000c101508 */
.L_x_65:
[----:B------:R-:W-:Y:S05]  /*87a0*/  BSYNC.RECONVERGENT B0 ;  /* 0x0000000000007941 */ /* 0x000fea0003800200 */
.L_x_63:
[----:B-12---:R-:W1:Y:S08]  /*87b0*/  LDC R2, c[0x0][0x394] ;  /* 0x0000e500ff027b82 */ /* 0x006e700000000800 */
[----:B0-----:R-:W0:Y:S01]  /*87c0*/  LDC R3, c[0x0][0x39c] ;  /* 0x0000e700ff037b82 */ /* 0x001e220000000800 */
[----:B-1----:R-:W-:-:S04]  /*87d0*/  ISETP.GE.AND P0, PT, R2, 0x2, PT ;  /* 0x000000020200780c */ /* 0x002fc80003f06270 */
[----:B0-----:R-:W-:-:S13]  /*87e0*/  ISETP.NE.OR P0, PT, R3, RZ, !P0 ;  /* 0x000000ff0300720c */ /* 0x001fda0004705670 */
[----:B------:R-:W-:Y:S05]  /*87f0*/  @P0 EXIT ;  /* 0x000000000000094d */ /* 0x000fea0003800000 */
[----:B------:R-:W-:Y:S01]  /*8800*/  BAR.SYNC.DEFER_BLOCKING 0x0 ;  /* 0x0000000000007b1d */ /* 0x000fe20000010000 */
[----:B------:R-:W-:Y:S01]  /*8810*/  ISETP.NE.AND P1, PT, R16, RZ, PT ;  /* 0x000000ff1000720c */ /* 0x000fe20003f25270 */
[----:B------:R-:W-:-:S05]  /*8820*/  VIADD R3, R0, 0x1 ;  /* 0x0000000100037836 */ /* 0x000fca0000000000 */
[----:B------:R-:W-:-:S04]  /*8830*/  ISETP.NE.AND P0, PT, R3, R2, PT ;  /* 0x000000020300720c */ /* 0x000fc80003f05270 */
[----:B------:R-:W-:-:S03]  /*8840*/  SEL R3, R3, RZ, P0 ;  /* 0x000000ff03037207 */ /* 0x000fc60000000000 */
[----:B------:R-:W-:Y:S06]  /*8850*/  @P1 EXIT ;  /* 0x000000000000194d */ /* 0x000fec0003800000 */
[----:B------:R-:W-:Y:S06]  /*8860*/  MEMBAR.ALL.GPU ;  /* 0x0000000000007992 */ /* 0x000fec000000a000 */
[----:B------:R-:W-:-:S00]  /*8870*/  ERRBAR ;  /* 0x00000000000079ab */ /* 0x000fc00000000000 */
[----:B------:R-:W-:Y:S06]  /*8880*/  CGAERRBAR ;  /* 0x00000000000075ab */ /* 0x000fec0000000000 */
[----:B------:R-:W-:Y:S01]  /*8890*/  STG.E.STRONG.GPU desc[UR8][R12.64], R3 ;  /* 0x000000030c007986 */ /* 0x000fe2000c10f908 */
[----:B------:R-:W-:Y:S05]  /*88a0*/  EXIT ;  /* 0x000000000000794d */ /* 0x000fea0003800000 */
.L_x_66:
        /* <DEDUP_REMOVED lines=13> */
.L_x_122:


//--------------------- .text._ZN7cutlass6KernelINS_4gemm6kernel8DualGemmINS1_11threadblock17DualMmaMultistageINS1_9GemmShapeILi128ELi64ELi32EEENS_9transform11threadblock28PredicatedTileAccessIteratorINS_11MatrixShapeILi128ELi32EEENS_6half_tENS_6layout8RowMajorELi1ENS8_29PitchLinearWarpRakedThreadMapINS_16PitchLinearShapeILi32ELi128EEELi128ENSH_ILi4ELi8EEELi8EEENS_5ArrayISD_Li8ELb0EEELb0ENSE_9NoPermuteEEENS9_25RegularTileAccessIteratorISC_SD_NSE_37RowMajorTensorOpMultiplicandCrosswiseILi16ELi32EEELi0ESK_Li16EEELNS_4arch14CacheOperation4KindE1ENSA_INSB_ILi32ELi64EEESD_SF_Li0ENSG_INSH_ILi64ELi32EEELi128ENSH_ILi8ELi4EEELi8EEESM_Lb0ESN_EENSP_ISW_SD_NSE_37RowMajorTensorOpMultiplicandCongruousILi16ELi64EEELi0ESZ_Li16EEELSV_1ENSA_ISW_SD_NSE_11ColumnMajorELi0ENSG_INSH_ILi32ELi64EEELi128ESJ_Li8EEESM_Lb0ESN_EENSP_ISW_SD_NSE_40ColumnMajorTensorOpMultiplicandCrosswiseILi16ELi32EEELi1ES16_Li16EEESD_SF_NS4_9MmaPolicyINS1_4warp11MmaTensorOpINS6_ILi64ELi32ELi32EEESD_SR_SD_S12_SD_SF_NS1C_17MmaTensorOpPolicyINST_3MmaINS6_ILi16ELi8ELi16EEELi32ESD_SF_SD_S14_SD_SF_NST_13OpMultiplyAddEEENSB_ILi1ELi1EEEEELi1ELb0EbEENSB_ILi0ELi0EEES1N_Li1EEENS1B_INS1D_IS1E_SD_SR_SD_S19_SD_SF_S1L_Li1ELb0EbEES1N_S1N_Li1EEELi3ELNS1_23SharedMemoryClearOptionE0EbEENS_8epilogue11threadblock8EpilogueIS7_S1M_Li1ENS1U_22PredicatedTileIteratorINS1U_26OutputTileOptimalThreadMapINS1U_15OutputTileShapeILi64ELi8ELi2ELi1ELi1EEENS1Y_ILi1ELi8ELi1ELi1ELi8EEELi128ELi8ELi16EEESD_Lb0ESN_Lb0EEENS1T_4warp24FragmentIteratorTensorOpIS1E_S1H_SD_NSL_ISD_Li4ELb0EEESF_EENS23_20TileIteratorTensorOpIS1E_S1H_SD_SF_EENS1U_18SharedLoadIteratorINS21_18CompactedThreadMapESD_Li16EEENS1T_6thread17LinearCombinationISD_Li8ESD_SD_LNS2C_9ScaleType4KindE1ELNS_15FloatRoundStyleE2ESD_EENSB_ILi0ELi16EEELi1ELi1EEENS1V_IS7_S1P_Li1ES22_S26_S28_S2B_S2H_S2I_Li1ELi1EEENS2C_14LeftSiLUAndMulISD_Li8ESD_SD_LS2G_2EEENS4_30GemmIdentityThreadblockSwizzleILi1EEELb0ELb1ELb1EEEEEvNT_6ParamsE --------------------------
	.section	.text._ZN7cutlass6KernelINS_4gemm6kernel8DualGemmINS1_11threadblock17DualMmaMultistageINS1_9GemmShapeILi128ELi64ELi32EEENS_9transform11threadblock28PredicatedTileAccessIteratorINS_11MatrixShapeILi128ELi32EEENS_6half_tENS_6layout8RowMajorELi1ENS8_29PitchLinearWarpRakedThreadMapINS_16PitchLinearShapeILi32ELi128EEELi128ENSH_ILi4ELi8EEELi8EEENS_5ArrayISD_Li8ELb0EEELb0ENSE_9NoPermuteEEENS9_25RegularTileAccessIteratorISC_SD_NSE_37RowMajorTensorOpMultiplicandCrosswiseILi16ELi32EEELi0ESK_Li16EEELNS_4arch14CacheOperation4KindE1ENSA_INSB_ILi32ELi64EEESD_SF_Li0ENSG_INSH_ILi64ELi32EEELi128ENSH_ILi8ELi4EEELi8EEESM_Lb0ESN_EENSP_ISW_SD_NSE_37RowMajorTensorOpMultiplicandCongruousILi16ELi64EEELi0ESZ_Li16EEELSV_1ENSA_ISW_SD_NSE_11ColumnMajorELi0ENSG_INSH_ILi32ELi64EEELi128ESJ_Li8EEESM_Lb0ESN_EENSP_ISW_SD_NSE_40ColumnMajorTensorOpMultiplicandCrosswiseILi16ELi32EEELi1ES16_Li16EEESD_SF_NS4_9MmaPolicyINS1_4warp11MmaTensorOpINS6_ILi64ELi32ELi32EEESD_SR_SD_S12_SD_SF_NS1C_17MmaTensorOpPolicyINST_3MmaINS6_ILi16ELi8ELi16EEELi32ESD_SF_SD_S14_SD_SF_NST_13OpMultiplyAddEEENSB_ILi1ELi1EEEEELi1ELb0EbEENSB_ILi0ELi0EEES1N_Li1EEENS1B_INS1D_IS1E_SD_SR_SD_S19_SD_SF_S1L_Li1ELb0EbEES1N_S1N_Li1EEELi3ELNS1_23SharedMemoryClearOptionE0EbEENS_8epilogue11threadblock8EpilogueIS7_S1M_Li1ENS1U_22PredicatedTileIteratorINS1U_26OutputTileOptimalThreadMapINS1U_15OutputTileShapeILi64ELi8ELi2ELi1ELi1EEENS1Y_ILi1ELi8ELi1ELi1ELi8EEELi128ELi8ELi16EEESD_Lb0ESN_Lb0EEENS1T_4warp24FragmentIteratorTensorOpIS1E_S1H_SD_NSL_ISD_Li4ELb0EEESF_EENS23_20TileIteratorTensorOpIS1E_S1H_SD_SF_EENS1U_18SharedLoadIteratorINS21_18CompactedThreadMapESD_Li16EEENS1T_6thread17LinearCombinationISD_Li8ESD_SD_LNS2C_9ScaleType4KindE1ELNS_15FloatRoundStyleE2ESD_EENSB_ILi0ELi16EEELi1ELi1EEENS1V_IS7_S1P_Li1ES22_S26_S28_S2B_S2H_S2I_Li1ELi1EEENS2C_14LeftSiLUAndMulISD_Li8ESD_SD_LS2G_2EEENS4_30GemmIdentityThreadblockSwizzleILi1EEELb0ELb1ELb1EEEEEvNT_6ParamsE,"ax",@progbits
	.align	128
.text._ZN7cutlass6KernelINS_4gemm6kernel8DualGemmINS1_11threadblock17DualMmaMultistageINS1_9GemmShapeILi128ELi64ELi32EEENS_9transform11threadblock28PredicatedTileAccessIteratorINS_11MatrixShapeILi128ELi32EEENS_6half_tENS_6layout8RowMajorELi1ENS8_29PitchLinearWarpRakedThreadMapINS_16PitchLinearShapeILi32ELi128EEELi128ENSH_ILi4ELi8EEELi8EEENS_5ArrayISD_Li8ELb0EEELb0ENSE_9NoPermuteEEENS9_25RegularTileAccessIteratorISC_SD_NSE_37RowMajorTensorOpMultiplicandCrosswiseILi16ELi32EEELi0ESK_Li16EEELNS_4arch14CacheOperation4KindE1ENSA_INSB_ILi32ELi64EEESD_SF_Li0ENSG_INSH_ILi64ELi32EEELi128ENSH_ILi8ELi4EEELi8EEESM_Lb0ESN_EENSP_ISW_SD_NSE_37RowMajorTensorOpMultiplicandCongruousILi16ELi64EEELi0ESZ_Li16EEELSV_1ENSA_ISW_SD_NSE_11ColumnMajorELi0ENSG_INSH_ILi32ELi64EEELi128ESJ_Li8EEESM_Lb0ESN_EENSP_ISW_SD_NSE_40ColumnMajorTensorOpMultiplicandCrosswiseILi16ELi32EEELi1ES16_Li16EEESD_SF_NS4_9MmaPolicyINS1_4warp11MmaTensorOpINS6_ILi64ELi32ELi32EEESD_SR_SD_S12_SD_SF_NS1C_17MmaTensorOpPolicyINST_3MmaINS6_ILi16ELi8ELi16EEELi32ESD_SF_SD_S14_SD_SF_NST_13OpMultiplyAddEEENSB_ILi1ELi1EEEEELi1ELb0EbEENSB_ILi0ELi0EEES1N_Li1EEENS1B_INS1D_IS1E_SD_SR_SD_S19_SD_SF_S1L_Li1ELb0EbEES1N_S1N_Li1EEELi3ELNS1_23SharedMemoryClearOptionE0EbEENS_8epilogue11threadblock8EpilogueIS7_S1M_Li1ENS1U_22PredicatedTileIteratorINS1U_26OutputTileOptimalThreadMapINS1U_15OutputTileShapeILi64ELi8ELi2ELi1ELi1EEENS1Y_ILi1ELi8ELi1ELi1ELi8EEELi128ELi8ELi16EEESD_Lb0ESN_Lb0EEENS1T_4warp24FragmentIteratorTensorOpIS1E_S1H_SD_NSL_ISD_Li4ELb0EEESF_EENS23_20TileIteratorTensorOpIS1E_S1H_SD_SF_EENS1U_18SharedLoadIteratorINS21_18CompactedThreadMapESD_Li16EEENS1T_6thread17LinearCombinationISD_Li8ESD_SD_LNS2C_9ScaleType4KindE1ELNS_15FloatRoundStyleE2ESD_EENSB_ILi0ELi16EEELi1ELi1EEENS1V_IS7_S1P_Li1ES22_S26_S28_S2B_S2H_S2I_Li1ELi1EEENS2C_14LeftSiLUAndMulISD_Li8ESD_SD_LS2G_2EEENS4_30GemmIdentityThreadblockSwizzleILi1EEELb0ELb1ELb1EEEEEvNT_6ParamsE:
        .type           _ZN7cutlass6KernelINS_4gemm6kernel8DualGemmINS1_11threadblock17DualMmaMultistageINS1_9GemmShapeILi128ELi64ELi32EEENS_9transform11threadblock28PredicatedTileAccessIteratorINS_11MatrixShapeILi128ELi32EEENS_6half_tENS_6layout8RowMajorELi1ENS8_29PitchLinearWarpRakedThreadMapINS_16PitchLinearShapeILi32ELi128EEELi128ENSH_ILi4ELi8EEELi8EEENS_5ArrayISD_Li8ELb0EEELb0ENSE_9NoPermuteEEENS9_25RegularTileAccessIteratorISC_SD_NSE_37RowMajorTensorOpMultiplicandCrosswiseILi16ELi32EEELi0ESK_Li16EEELNS_4arch14CacheOperation4KindE1ENSA_INSB_ILi32ELi64EEESD_SF_Li0ENSG_INSH_ILi64ELi32EEELi128ENSH_ILi8ELi4EEELi8EEESM_Lb0ESN_EENSP_ISW_SD_NSE_37RowMajorTensorOpMultiplicandCongruousILi16ELi64EEELi0ESZ_Li16EEELSV_1ENSA_ISW_SD_NSE_11ColumnMajorELi0ENSG_INSH_ILi32ELi64EEELi128ESJ_Li8EEESM_Lb0ESN_EENSP_ISW_SD_NSE_40ColumnMajorTensorOpMultiplicandCrosswiseILi16ELi32EEELi1ES16_Li16EEESD_SF_NS4_9MmaPolicyINS1_4warp11MmaTensorOpINS6_ILi64ELi32ELi32EEESD_SR_SD_S12_SD_SF_NS1C_17MmaTensorOpPolicyINST_3MmaINS6_ILi16ELi8ELi16EEELi32ESD_SF_SD_S14_SD_SF_NST_13OpMultiplyAddEEENSB_ILi1ELi1EEEEELi1ELb0EbEENSB_ILi0ELi0EEES1N_Li1EEENS1B_INS1D_IS1E_SD_SR_SD_S19_SD_SF_S1L_Li1ELb0EbEES1N_S1N_Li1EEELi3ELNS1_23SharedMemoryClearOptionE0EbEENS_8epilogue11threadblock8EpilogueIS7_S1M_Li1ENS1U_22PredicatedTileIteratorINS1U_26OutputTileOptimalThreadMapINS1U_15OutputTileShapeILi64ELi8ELi2ELi1ELi1EEENS1Y_ILi1ELi8ELi1ELi1ELi8EEELi128ELi8ELi16EEESD_Lb0ESN_Lb0EEENS1T_4warp24FragmentIteratorTensorOpIS1E_S1H_SD_NSL_ISD_Li4ELb0EEESF_EENS23_20TileIteratorTensorOpIS1E_S1H_SD_SF_EENS1U_18SharedLoadIteratorINS21_18CompactedThreadMapESD_Li16EEENS1T_6thread17LinearCombinationISD_Li8ESD_SD_LNS2C_9ScaleType4KindE1ELNS_15FloatRoundStyleE2ESD_EENSB_ILi0ELi16EEELi1ELi1EEENS1V_IS7_S1P_Li1ES22_S26_S28_S2B_S2H_S2I_Li1ELi1EEENS2C_14LeftSiLUAndMulISD_Li8ESD_SD_LS2G_2EEENS4_30GemmIdentityThreadblockSwizzleILi1EEELb0ELb1ELb1EEEEEvNT_6ParamsE,@function
        .size           _ZN7cutlass6KernelINS_4gemm6kernel8DualGemmINS1_11threadblock17DualMmaMultistageINS1_9GemmShapeILi128ELi64ELi32EEENS_9transform11threadblock28PredicatedTileAccessIteratorINS_11MatrixShapeILi128ELi32EEENS_6half_tENS_6layout8RowMajorELi1ENS8_29PitchLinearWarpRakedThreadMapINS_16PitchLinearShapeILi32ELi128EEELi128ENSH_ILi4ELi8EEELi8EEENS_5ArrayISD_Li8ELb0EEELb0ENSE_9NoPermuteEEENS9_25RegularTileAccessIteratorISC_SD_NSE_37RowMajorTensorOpMultiplicandCrosswiseILi16ELi32EEELi0ESK_Li16EEELNS_4arch14CacheOperation4KindE1ENSA_INSB_ILi32ELi64EEESD_SF_Li0ENSG_INSH_ILi64ELi32EEELi128ENSH_ILi8ELi4EEELi8EEESM_Lb0ESN_EENSP_ISW_SD_NSE_37RowMajorTensorOpMultiplicandCongruousILi16ELi64EEELi0ESZ_Li16EEELSV_1ENSA_ISW_SD_NSE_11ColumnMajorELi0ENSG_INSH_ILi32ELi64EEELi128ESJ_Li8EEESM_Lb0ESN_EENSP_ISW_SD_NSE_40ColumnMajorTensorOpMultiplicandCrosswiseILi16ELi32EEELi1ES16_Li16EEESD_SF_NS4_9MmaPolicyINS1_4warp11MmaTensorOpINS6_ILi64ELi32ELi32EEESD_SR_SD_S12_SD_SF_NS1C_17MmaTensorOpPolicyINST_3MmaINS6_ILi16ELi8ELi16EEELi32ESD_SF_SD_S14_SD_SF_NST_13OpMultiplyAddEEENSB_ILi1ELi1EEEEELi1ELb0EbEENSB_ILi0ELi0EEES1N_Li1EEENS1B_INS1D_IS1E_SD_SR_SD_S19_SD_SF_S1L_Li1ELb0EbEES1N_S1N_Li1EEELi3ELNS1_23SharedMemoryClearOptionE0EbEENS_8epilogue11threadblock8EpilogueIS7_S1M_Li1ENS1U_22PredicatedTileIteratorINS1U_26OutputTileOptimalThreadMapINS1U_15OutputTileShapeILi64ELi8ELi2ELi1ELi1EEENS1Y_ILi1ELi8ELi1ELi1ELi8EEELi128ELi8ELi16EEESD_Lb0ESN_Lb0EEENS1T_4warp24FragmentIteratorTensorOpIS1E_S1H_SD_NSL_ISD_Li4ELb0EEESF_EENS23_20TileIteratorTensorOpIS1E_S1H_SD_SF_EENS1U_18SharedLoadIteratorINS21_18CompactedThreadMapESD_Li16EEENS1T_6thread17LinearCombinationISD_Li8ESD_SD_LNS2C_9ScaleType4KindE1ELNS_15FloatRoundStyleE2ESD_EENSB_ILi0ELi16EEELi1ELi1EEENS1V_IS7_S1P_Li1ES22_S26_S28_S2B_S2H_S2I_Li1ELi1EEENS2C_14LeftSiLUAndMulISD_Li8ESD_SD_LS2G_2EEENS4_30GemmIdentityThreadblockSwizzleILi1EEELb0ELb1ELb1EEEEEvNT_6ParamsE,(.L_x_123 - _ZN7cutlass6KernelINS_4gemm6kernel8DualGemmINS1_11threadblock17DualMmaMultistageINS1_9GemmShapeILi128ELi64ELi32EEENS_9transform11threadblock28PredicatedTileAccessIteratorINS_11MatrixShapeILi128ELi32EEENS_6half_tENS_6layout8RowMajorELi1ENS8_29PitchLinearWarpRakedThreadMapINS_16PitchLinearShapeILi32ELi128EEELi128ENSH_ILi4ELi8EEELi8EEENS_5ArrayISD_Li8ELb0EEELb0ENSE_9NoPermuteEEENS9_25RegularTileAccessIteratorISC_SD_NSE_37RowMajorTensorOpMultiplicandCrosswiseILi16ELi32EEELi0ESK_Li16EEELNS_4arch14CacheOperation4KindE1ENSA_INSB_ILi32ELi64EEESD_SF_Li0ENSG_INSH_ILi64ELi32EEELi128ENSH_ILi8ELi4EEELi8EEESM_Lb0ESN_EENSP_ISW_SD_NSE_37RowMajorTensorOpMultiplicandCongruousILi16ELi64EEELi0ESZ_Li16EEELSV_1ENSA_ISW_SD_NSE_11ColumnMajorELi0ENSG_INSH_ILi32ELi64EEELi128ESJ_Li8EEESM_Lb0ESN_EENSP_ISW_SD_NSE_40ColumnMajorTensorOpMultiplicandCrosswiseILi16ELi32EEELi1ES16_Li16EEESD_SF_NS4_9MmaPolicyINS1_4warp11MmaTensorOpINS6_ILi64ELi32ELi32EEESD_SR_SD_S12_SD_SF_NS1C_17MmaTensorOpPolicyINST_3MmaINS6_ILi16ELi8ELi16EEELi32ESD_SF_SD_S14_SD_SF_NST_13OpMultiplyAddEEENSB_ILi1ELi1EEEEELi1ELb0EbEENSB_ILi0ELi0EEES1N_Li1EEENS1B_INS1D_IS1E_SD_SR_SD_S19_SD_SF_S1L_Li1ELb0EbEES1N_S1N_Li1EEELi3ELNS1_23SharedMemoryClearOptionE0EbEENS_8epilogue11threadblock8EpilogueIS7_S1M_Li1ENS1U_22PredicatedTileIteratorINS1U_26OutputTileOptimalThreadMapINS1U_15OutputTileShapeILi64ELi8ELi2ELi1ELi1EEENS1Y_ILi1ELi8ELi1ELi1ELi8EEELi128ELi8ELi16EEESD_Lb0ESN_Lb0EEENS1T_4warp24FragmentIteratorTensorOpIS1E_S1H_SD_NSL_ISD_Li4ELb0EEESF_EENS23_20TileIteratorTensorOpIS1E_S1H_SD_SF_EENS1U_18SharedLoadIteratorINS21_18CompactedThreadMapESD_Li16EEENS1T_6thread17LinearCombinationISD_Li8ESD_SD_LNS2C_9ScaleType4KindE1ELNS_15FloatRoundStyleE2ESD_EENSB_ILi0ELi16EEELi1ELi1EEENS1V_IS7_S1P_Li1ES22_S26_S28_S2B_S2H_S2I_Li1ELi1EEENS2C_14LeftSiLUAndMulISD_Li8ESD_SD_LS2G_2EEENS4_30GemmIdentityThreadblockSwizzleILi1EEELb0ELb1ELb1EEEEEvNT_6ParamsE)
        .other          _ZN7cutlass6KernelINS_4gemm6kernel8DualGemmINS1_11threadblock17DualMmaMultistageINS1_9GemmShapeILi128ELi64ELi32EEENS_9transform11threadblock28PredicatedTileAccessIteratorINS_11MatrixShapeILi128ELi32EEENS_6half_tENS_6layout8RowMajorELi1ENS8_29PitchLinearWarpRakedThreadMapINS_16PitchLinearShapeILi32ELi128EEELi128ENSH_ILi4ELi8EEELi8EEENS_5ArrayISD_Li8ELb0EEELb0ENSE_9NoPermuteEEENS9_25RegularTileAccessIteratorISC_SD_NSE_37RowMajorTensorOpMultiplicandCrosswiseILi16ELi32EEELi0ESK_Li16EEELNS_4arch14CacheOperation4KindE1ENSA_INSB_ILi32ELi64EEESD_SF_Li0ENSG_INSH_ILi64ELi32EEELi128ENSH_ILi8ELi4EEELi8EEESM_Lb0ESN_EENSP_ISW_SD_NSE_37RowMajorTensorOpMultiplicandCongruousILi16ELi64EEELi0ESZ_Li16EEELSV_1ENSA_ISW_SD_NSE_11ColumnMajorELi0ENSG_INSH_ILi32ELi64EEELi128ESJ_Li8EEESM_Lb0ESN_EENSP_ISW_SD_NSE_40ColumnMajorTensorOpMultiplicandCrosswiseILi16ELi32EEELi1ES16_Li16EEESD_SF_NS4_9MmaPolicyINS1_4warp11MmaTensorOpINS6_ILi64ELi32ELi32EEESD_SR_SD_S12_SD_SF_NS1C_17MmaTensorOpPolicyINST_3MmaINS6_ILi16ELi8ELi16EEELi32ESD_SF_SD_S14_SD_SF_NST_13OpMultiplyAddEEENSB_ILi1ELi1EEEEELi1ELb0EbEENSB_ILi0ELi0EEES1N_Li1EEENS1B_INS1D_IS1E_SD_SR_SD_S19_SD_SF_S1L_Li1ELb0EbEES1N_S1N_Li1EEELi3ELNS1_23SharedMemoryClearOptionE0EbEENS_8epilogue11threadblock8EpilogueIS7_S1M_Li1ENS1U_22PredicatedTileIteratorINS1U_26OutputTileOptimalThreadMapINS1U_15OutputTileShapeILi64ELi8ELi2ELi1ELi1EEENS1Y_ILi1ELi8ELi1ELi1ELi8EEELi128ELi8ELi16EEESD_Lb0ESN_Lb0EEENS1T_4warp24FragmentIteratorTensorOpIS1E_S1H_SD_NSL_ISD_Li4ELb0EEESF_EENS23_20TileIteratorTensorOpIS1E_S1H_SD_SF_EENS1U_18SharedLoadIteratorINS21_18CompactedThreadMapESD_Li16EEENS1T_6thread17LinearCombinationISD_Li8ESD_SD_LNS2C_9ScaleType4KindE1ELNS_15FloatRoundStyleE2ESD_EENSB_ILi0ELi16EEELi1ELi1EEENS1V_IS7_S1P_Li1ES22_S26_S28_S2B_S2H_S2I_Li1ELi1EEENS2C_14LeftSiLUAndMulISD_Li8ESD_SD_LS2G_2EEENS4_30GemmIdentityThreadblockSwizzleILi1EEELb0ELb1ELb1EEEEEvNT_6ParamsE,@"STO_CUDA_ENTRY STV_DEFAULT"
_ZN7cutlass6KernelINS_4gemm6kernel8DualGemmINS1_11threadblock17DualMmaMultistageINS1_9GemmShapeILi128ELi64ELi32EEENS_9transform11threadblock28PredicatedTileAccessIteratorINS_11MatrixShapeILi128ELi32EEENS_6half_tENS_6layout8RowMajorELi1ENS8_29PitchLinearWarpRakedThreadMapINS_16PitchLinearShapeILi32ELi128EEELi128ENSH_ILi4ELi8EEELi8EEENS_5ArrayISD_Li8ELb0EEELb0ENSE_9NoPermuteEEENS9_25RegularTileAccessIteratorISC_SD_NSE_37RowMajorTensorOpMultiplicandCrosswiseILi16ELi32EEELi0ESK_Li16EEELNS_4arch14CacheOperation4KindE1ENSA_INSB_ILi32ELi64EEESD_SF_Li0ENSG_INSH_ILi64ELi32EEELi128ENSH_ILi8ELi4EEELi8EEESM_Lb0ESN_EENSP_ISW_SD_NSE_37RowMajorTensorOpMultiplicandCongruousILi16ELi64EEELi0ESZ_Li16EEELSV_1ENSA_ISW_SD_NSE_11ColumnMajorELi0ENSG_INSH_ILi32ELi64EEELi128ESJ_Li8EEESM_Lb0ESN_EENSP_ISW_SD_NSE_40ColumnMajorTensorOpMultiplicandCrosswiseILi16ELi32EEELi1ES16_Li16EEESD_SF_NS4_9MmaPolicyINS1_4warp11MmaTensorOpINS6_ILi64ELi32ELi32EEESD_SR_SD_S12_SD_SF_NS1C_17MmaTensorOpPolicyINST_3MmaINS6_ILi16ELi8ELi16EEELi32ESD_SF_SD_S14_SD_SF_NST_13OpMultiplyAddEEENSB_ILi1ELi1EEEEELi1ELb0EbEENSB_ILi0ELi0EEES1N_Li1EEENS1B_INS1D_IS1E_SD_SR_SD_S19_SD_SF_S1L_Li1ELb0EbEES1N_S1N_Li1EEELi3ELNS1_23SharedMemoryClearOptionE0EbEENS_8epilogue11threadblock8EpilogueIS7_S1M_Li1ENS1U_22PredicatedTileIteratorINS1U_26OutputTileOptimalThreadMapINS1U_15OutputTileShapeILi64ELi8ELi2ELi1ELi1EEENS1Y_ILi1ELi8ELi1ELi1ELi8EEELi128ELi8ELi16EEESD_Lb0ESN_Lb0EEENS1T_4warp24FragmentIteratorTensorOpIS1E_S1H_SD_NSL_ISD_Li4ELb0EEESF_EENS23_20TileIteratorTensorOpIS1E_S1H_SD_SF_EENS1U_18SharedLoadIteratorINS21_18CompactedThreadMapESD_Li16EEENS1T_6thread17LinearCombinationISD_Li8ESD_SD_LNS2C_9ScaleType4KindE1ELNS_15FloatRoundStyleE2ESD_EENSB_ILi0ELi16EEELi1ELi1EEENS1V_IS7_S1P_Li1ES22_S26_S28_S2B_S2H_S2I_Li1ELi1EEENS2C_14LeftSiLUAndMulISD_Li8ESD_SD_LS2G_2EEENS4_30GemmIdentityThreadblockSwizzleILi1EEELb0ELb1ELb1EEEEEvNT_6ParamsE:
[----:B------:R-:W-:Y:S08]  /*0000*/  LDC R1, c[0x0][0x37c] ;  /* 0x0000df00ff017b82 */ /* 0x000ff00000000800 */
[----:B------:R-:W1:Y:S01]  /*0010*/  S2UR UR8, SR_CTAID.Y ;  /* 0x00000000000879c3 */ /* 0x000e620000002600 */
[----:B------:R-:W2:Y:S01]  /*0020*/  LDCU UR22, c[0x0][0x39c] ;  /* 0x00007380ff1677ac */ /* 0x000ea20008000800 */
[----:B------:R-:W3:Y:S06]  /*0030*/  LDCU.64 UR4, c[0x0][0x390] ;  /* 0x00007200ff0477ac */ /* 0x000eec0008000a00 */
[----:B------:R-:W4:Y:S01]  /*0040*/  S2UR UR6, SR_CTAID.X ;  /* 0x00000000000679c3 */ /* 0x000f220000002500 */
[----:B------:R-:W-:-:S02]  /*0050*/  UMOV UR7, 0xffffffff ;  /* 0xffffffff00077882 */ /* 0x000fc40000000000 */
[----:B--2---:R-:W-:Y:S02]  /*0060*/  USHF.L.U32 UR7, UR7, UR22, URZ ;  /* 0x0000001607077299 */ /* 0x004fe400080006ff */
[----:B-1----:R-:W-:Y:S02]  /*0070*/  USHF.L.U32 UR8, UR8, UR22, URZ ;  /* 0x0000001608087299 */ /* 0x002fe400080006ff */
[----:B----4-:R-:W-:Y:S02]  /*0080*/  ULOP3.LUT UR7, UR6, UR7, URZ, 0x30, !UPT ;  /* 0x0000000706077292 */ /* 0x010fe4000f8e30ff */
[----:B------:R-:W-:Y:S02]  /*0090*/  USHF.R.U32.HI UR22, URZ, UR22, UR6 ;  /* 0x00000016ff167299 */ /* 0x000fe40008011606 */
[----:B------:R-:W-:-:S04]  /*00a0*/  UIADD3 UR21, UPT, UPT, UR8, UR7, URZ ;  /* 0x0000000708157290 */ /* 0x000fc8000fffe0ff */
[----:B---3--:R-:W-:-:S04]  /*00b0*/  UISETP.GE.AND UP0, UPT, UR21, UR5, UPT ;  /* 0x000000051500728c */ /* 0x008fc8000bf06270 */
[----:B------:R-:W-:-:S06]  /*00c0*/  UISETP.GE.OR UP0, UPT, UR22, UR4, UP0 ;  /* 0x000000041600728c */ /* 0x000fcc0008706670 */
[----:B------:R-:W-:-:S13]  /*00d0*/  PLOP3.LUT P0, PT, PT, PT, UP0, 0x80, 0x8 ;  /* 0x000000000008781c */ /* 0x000fda0003f0f008 */
[----:B------:R-:W-:Y:S05]  /*00e0*/  @P0 EXIT ;  /* 0x000000000000094d */ /* 0x000fea0003800000 */
[----:B------:R-:W1:Y:S01]  /*00f0*/  LDCU UR28, c[0x0][0x380] ;  /* 0x00007000ff1c77ac */ /* 0x000e620008000800 */
[----:B------:R-:W2:Y:S01]  /*0100*/  S2UR UR20, SR_CTAID.Z ;  /* 0x00000000001479c3 */ /* 0x000ea20000002700 */
[----:B------:R-:W3:Y:S01]  /*0110*/  LDCU UR15, c[0x0][0x38c] ;  /* 0x00007180ff0f77ac */ /* 0x000ee20008000800 */
[----:B------:R-:W4:Y:S01]  /*0120*/  LDCU.64 UR24, c[0x0][0x358] ;  /* 0x00006b00ff1877ac */ /* 0x000f220008000a00 */
[----:B------:R-:W-:Y:S01]  /*0130*/  UMOV UR14, URZ ;  /* 0x000000ff000e7c82 */ /* 0x000fe20008000000 */
[----:B-1----:R-:W-:-:S09]  /*0140*/  UISETP.NE.AND UP0, UPT, UR28, 0x1, UPT ;  /* 0x000000011c00788c */ /* 0x002fd2000bf05270 */
[----:B--234-:R-:W-:Y:S05]  /*0150*/  BRA.U !UP0, `(.L_x_67) ;  /* 0x0000000108347547 */ /* 0x01cfea000b800000 */
[----:B------:R-:W-:Y:S01]  /*0160*/  UISETP.NE.AND UP0, UPT, UR28, URZ, UPT ;  /* 0x000000ff1c00728c */ /* 0x000fe2000bf05270 */
[----:B------:R-:W1:Y:S01]  /*0170*/  LDCU.64 UR10, c[0x0][0x3c0] ;  /* 0x00007800ff0a77ac */ /* 0x000e620008000a00 */
[----:B------:R-:W2:Y:S01]  /*0180*/  LDCU.64 UR8, c[0x0][0x3f0] ;  /* 0x00007e00ff0877ac */ /* 0x000ea20008000a00 */
[----:B------:R-:W3:Y:S06]  /*0190*/  LDCU.64 UR12, c[0x0][0x4e8] ;  /* 0x00009d00ff0c77ac */ /* 0x000eec0008000a00 */
[----:B------:R-:W-:Y:S05]  /*01a0*/  BRA.U UP0, `(.L_x_68) ;  /* 0x0000000100647547 */ /* 0x000fea000b800000 */
[----:B------:R-:W4:Y:S01]  /*01b0*/  LDCU UR15, c[0x0][0x620] ;  /* 0x0000c400ff0f77ac */ /* 0x000f220008000800 */
[----:B------:R-:W5:Y:S01]  /*01c0*/  LDCU UR4, c[0x0][0x398] ;  /* 0x00007300ff0477ac */ /* 0x000f620008000800 */
[----:B------:R-:W-:Y:S02]  /*01d0*/  UIADD3 UR5, UPT, UPT, UR20, 0x1, URZ ;  /* 0x0000000114057890 */ /* 0x000fe4000fffe0ff */
[----:B----4-:R-:W-:-:S04]  /*01e0*/  UIMAD UR14, UR20, UR15, URZ ;  /* 0x0000000f140e72a4 */ /* 0x010fc8000f8e02ff */
[----:B------:R-:W-:Y:S02]  /*01f0*/  UIADD3 UR15, UPT, UPT, UR14, UR15, URZ ;  /* 0x0000000f0e0f7290 */ /* 0x000fe4000fffe0ff */
[----:B-----5:R-:W-:-:S11]  /*0200*/  UISETP.GE.AND UP0, UPT, UR5, UR4, UPT ;  /* 0x000000040500728c */ /* 0x020fd6000bf06270 */
[----:B------:R-:W4:Y:S01]  /*0210*/  @UP0 LDCU UR15, c[0x0][0x38c] ;  /* 0x00007180ff0f07ac */ /* 0x000f220008000800 */
[----:B------:R-:W-:Y:S05]  /*0220*/  BRA `(.L_x_68) ;  /* 0x0000000000447947 */ /* 0x000fea0003800000 */
.L_x_67:
[----:B------:R-:W1:Y:S01]  /*0230*/  LDCU.128 UR4, c[0x0][0x630] ;  /* 0x0000c600ff0477ac */ /* 0x000e620008000c00 */
[----:B------:R-:W2:Y:S01]  /*0240*/  LDCU.64 UR16, c[0x0][0x628] ;  /* 0x0000c500ff1077ac */ /* 0x000ea20008000a00 */
[----:B------:R-:W3:Y:S01]  /*0250*/  LDCU.64 UR10, c[0x0][0x3c0] ;  /* 0x00007800ff0a77ac */ /* 0x000ee20008000a00 */
[----:B------:R-:W4:Y:S01]  /*0260*/  LDCU.64 UR8, c[0x0][0x3f0] ;  /* 0x00007e00ff0877ac */ /* 0x000f220008000a00 */
[----:B------:R-:W5:Y:S01]  /*0270*/  LDCU.64 UR12, c[0x0][0x4e8] ;  /* 0x00009d00ff0c77ac */ /* 0x000f620008000a00 */
[----:B-1----:R-:W-:Y:S02]  /*0280*/  UIMAD.WIDE.U32 UR26, UR20, UR4, URZ ;  /* 0x00000004141a72a5 */ /* 0x002fe4000f8e00ff */
[----:B------:R-:W-:Y:S02]  /*0290*/  UIMAD.WIDE.U32 UR18, UR20, UR6, URZ ;  /* 0x00000006141272a5 */ /* 0x000fe4000f8e00ff */
[----:B--2---:R-:W-:Y:S02]  /*02a0*/  UIMAD.WIDE.U32 UR30, UR20, UR16, URZ ;  /* 0x00000010141e72a5 */ /* 0x004fe4000f8e00ff */
[----:B------:R-:W-:-:S02]  /*02b0*/  UIMAD UR5, UR20, UR5, UR27 ;  /* 0x00000005140572a4 */ /* 0x000fc4000f8e021b */
[----:B------:R-:W-:Y:S02]  /*02c0*/  UIMAD UR7, UR20, UR7, UR19 ;  /* 0x00000007140772a4 */ /* 0x000fe4000f8e0213 */
[----:B------:R-:W-:Y:S02]  /*02d0*/  UIMAD UR17, UR20, UR17, UR31 ;  /* 0x00000011141172a4 */ /* 0x000fe4000f8e021f */
[----:B---3--:R-:W-:Y:S02]  /*02e0*/  ULEA UR10, UP2, UR30, UR10, 0x1 ;  /* 0x0000000a1e0a7291 */ /* 0x008fe4000f8408ff */
[----:B----4-:R-:W-:Y:S02]  /*02f0*/  ULEA UR8, UP1, UR26, UR8, 0x1 ;  /* 0x000000081a087291 */ /* 0x010fe4000f8208ff */
[----:B-----5:R-:W-:Y:S02]  /*0300*/  ULEA UR12, UP0, UR18, UR12, 0x1 ;  /* 0x0000000c120c7291 */ /* 0x020fe4000f8008ff */
[----:B------:R-:W-:-:S02]  /*0310*/  ULEA.HI.X UR11, UR30, UR11, UR17, 0x1, UP2 ;  /* 0x0000000b1e0b7291 */ /* 0x000fc400090f0c11 */
[----:B------:R-:W-:Y:S02]  /*0320*/  ULEA.HI.X UR9, UR26, UR9, UR5, 0x1, UP1 ;  /* 0x000000091a097291 */ /* 0x000fe400088f0c05 */
[----:B------:R-:W-:-:S12]  /*0330*/  ULEA.HI.X UR13, UR18, UR13, UR7, 0x1, UP0 ;  /* 0x0000000d120d7291 */ /* 0x000fd800080f0c07 */
.L_x_68:
[----:B------:R-:W5:Y:S01]  /*0340*/  S2R R9, SR_TID.X ;  /* 0x0000000000097919 */ /* 0x000f620000002100 */
[----:B------:R-:W1:Y:S01]  /*0350*/  LDCU.128 UR4, c[0x0][0x3e0] ;  /* 0x00007c00ff0477ac */ /* 0x000e620008000c00 */
[----:B------:R-:W2:Y:S01]  /*0360*/  S2UR UR31, SR_CgaCtaId ;  /* 0x00000000001f79c3 */ /* 0x000ea20000008800 */
[----:B------:R-:W-:Y:S02]  /*0370*/  CS2R R40, SRZ ;  /* 0x0000000000287805 */ /* 0x000fe4000001ff00 */
[----:B------:R-:W-:Y:S01]  /*0380*/  CS2R R42, SRZ ;  /* 0x00000000002a7805 */ /* 0x000fe2000001ff00 */
[----:B----4-:R-:W-:Y:S01]  /*0390*/  UIADD3 UR26, UPT, UPT, -UR14, UR15, URZ ;  /* 0x0000000f0e1a7290 */ /* 0x010fe2000fffe1ff */
[----:B------:R-:W-:Y:S01]  /*03a0*/  CS2R R56, SRZ ;  /* 0x0000000000387805 */ /* 0x000fe2000001ff00 */
[----:B------:R-:W4:Y:S01]  /*03b0*/  LDCU UR19, c[0x0][0x384] ;  /* 0x00007080ff1377ac */ /* 0x000f220008000800 */
[----:B------:R-:W-:Y:S02]  /*03c0*/  CS2R R58, SRZ ;  /* 0x00000000003a7805 */ /* 0x000fe4000001ff00 */
[----:B------:R-:W-:-:S02]  /*03d0*/  CS2R R38, SRZ ;  /* 0x0000000000267805 */ /* 0x000fc4000001ff00 */
[----:B------:R-:W-:Y:S01]  /*03e0*/  CS2R R44, SRZ ;  /* 0x00000000002c7805 */ /* 0x000fe2000001ff00 */
[----:B------:R-:W-:Y:S01]  /*03f0*/  USHF.R.S32.HI UR30, URZ, 0x1f, UR26 ;  /* 0x0000001fff1e7899 */ /* 0x000fe2000801141a */
[----:B------:R-:W-:Y:S01]  /*0400*/  CS2R R54, SRZ ;  /* 0x0000000000367805 */ /* 0x000fe2000001ff00 */
[----:B------:R-:W3:Y:S01]  /*0410*/  LDCU UR18, c[0x0][0x388] ;  /* 0x00007100ff1277ac */ /* 0x000ee20008000800 */
[----:B------:R-:W-:Y:S02]  /*0420*/  CS2R R60, SRZ ;  /* 0x00000000003c7805 */ /* 0x000fe4000001ff00 */
[----:B------:R-:W-:Y:S02]  /*0430*/  CS2R R36, SRZ ;  /* 0x0000000000247805 */ /* 0x000fe4000001ff00 */
[----:B------:R-:W-:Y:S01]  /*0440*/  CS2R R46, SRZ ;  /* 0x00000000002e7805 */ /* 0x000fe2000001ff00 */
[----:B------:R-:W-:Y:S01]  /*0450*/  ULEA.HI UR30, UR30, UR26, URZ, 0x5 ;  /* 0x0000001a1e1e7291 */ /* 0x000fe2000f8f28ff */
[----:B------:R-:W-:Y:S01]  /*0460*/  CS2R R52, SRZ ;  /* 0x0000000000347805 */ /* 0x000fe2000001ff00 */
[----:B-1----:R-:W-:Y:S01]  /*0470*/  UIADD3 UR23, UP0, UPT, UR4, -UR6, URZ ;  /* 0x8000000604177290 */ /* 0x002fe2000ff1e0ff */
[----:B------:R-:W-:Y:S01]  /*0480*/  CS2R R62, SRZ ;  /* 0x00000000003e7805 */ /* 0x000fe2000001ff00 */
[----:B------:R-:W-:Y:S01]  /*0490*/  ULOP3.LUT UR30, UR30, 0xffffffe0, URZ, 0xc0, !UPT ;  /* 0xffffffe01e1e7892 */ /* 0x000fe2000f8ec0ff */
[----:B------:R-:W-:Y:S01]  /*04a0*/  CS2R R34, SRZ ;  /* 0x0000000000227805 */ /* 0x000fe2000001ff00 */
[----:B------:R-:W-:Y:S01]  /*04b0*/  UIADD3.X UR27, UPT, UPT, UR5, ~UR7, URZ, UP0, !UPT ;  /* 0x80000007051b7290 */ /* 0x000fe200087fe4ff */
[----:B------:R-:W-:Y:S01]  /*04c0*/  CS2R R48, SRZ ;  /* 0x0000000000307805 */ /* 0x000fe2000001ff00 */
[----:B------:R-:W-:Y:S01]  /*04d0*/  UIADD3 UR30, UPT, UPT, UR26, -UR30, URZ ;  /* 0x8000001e1a1e7290 */ /* 0x000fe2000fffe0ff */
[----:B------:R-:W-:Y:S01]  /*04e0*/  CS2R R50, SRZ ;  /* 0x0000000000327805 */ /* 0x000fe2000001ff00 */
[----:B------:R-:W1:Y:S01]  /*04f0*/  LDCU.64 UR4, c[0x0][0x3a0] ;  /* 0x00007400ff0477ac */ /* 0x000e620008000a00 */
[----:B------:R-:W-:-:S02]  /*0500*/  CS2R R64, SRZ ;  /* 0x0000000000407805 */ /* 0x000fc4000001ff00 */
[----:B------:R-:W-:Y:S02]  /*0510*/  CS2R R26, SRZ ;  /* 0x00000000001a7805 */ /* 0x000fe4000001ff00 */
[----:B------:R-:W-:Y:S01]  /*0520*/  CS2R R28, SRZ ;  /* 0x00000000001c7805 */ /* 0x000fe2000001ff00 */
[----:B------:R-:W-:Y:S01]  /*0530*/  UISETP.NE.AND UP0, UPT, UR30, URZ, UPT ;  /* 0x000000ff1e00728c */ /* 0x000fe2000bf05270 */
[--C-:B-----5:R-:W-:Y:S01]  /*0540*/  SHF.R.U32.HI R148, RZ, 0x5, R9.reuse ;  /* 0x00000005ff947819 */ /* 0x120fe20000011609 */
[C---:B------:R-:W-:Y:S01]  /*0550*/  IMAD.SHL.U32 R67, R9.reuse, 0x4, RZ ;  /* 0x0000000409437824 */ /* 0x040fe200078e00ff */
[C---:B------:R-:W-:Y:S01]  /*0560*/  LOP3.LUT R3, R9.reuse, 0x7, RZ, 0xc0, !PT ;  /* 0x0000000709037812 */ /* 0x040fe200078ec0ff */
[C---:B------:R-:W-:Y:S01]  /*0570*/  IMAD.SHL.U32 R10, R9.reuse, 0x8, RZ ;  /* 0x00000008090a7824 */ /* 0x040fe200078e00ff */
[----:B------:R-:W-:Y:S01]  /*0580*/  LOP3.LUT R14, R9, 0x1f, RZ, 0xc0, !PT ;  /* 0x0000001f090e7812 */ /* 0x000fe200078ec0ff */
[----:B------:R-:W5:Y:S01]  /*0590*/  SHFL.IDX PT, R2, R148, RZ, 0x1f ;  /* 0x00001fff94027589 */ /* 0x000f6200000e0000 */
[----:B------:R-:W-:Y:S01]  /*05a0*/  SHF.R.U32.HI R146, RZ, 0x3, R9 ;  /* 0x00000003ff927819 */ /* 0x000fe20000011609 */
[----:B------:R-:W-:Y:S01]  /*05b0*/  USEL UR30, UR30, 0x20, UP0 ;  /* 0x000000201e1e7887 */ /* 0x000fe20008000000 */
[----:B------:R-:W-:Y:S01]  /*05c0*/  SHF.R.U32.HI R3, RZ, 0x1, R3 ;  /* 0x00000001ff037819 */ /* 0x000fe20000011603 */
[----:B------:R-:W-:Y:S01]  /*05d0*/  USHF.L.U32 UR6, UR21, 0x6, URZ ;  /* 0x0000000615067899 */ /* 0x000fe200080006ff */
[--C-:B------:R-:W-:Y:S01]  /*05e0*/  SHF.R.U32.HI R7, RZ, 0x1, R9.reuse ;  /* 0x00000001ff077819 */ /* 0x100fe20000011609 */
[----:B------:R-:W2:Y:S01]  /*05f0*/  LDCU.64 UR16, c[0x0][0x3d0] ;  /* 0x00007a00ff1077ac */ /* 0x000ea20008000a00 */
[----:B------:R-:W-:Y:S01]  /*0600*/  SHF.R.U32.HI R14, RZ, 0x4, R14 ;  /* 0x00000004ff0e7819 */ /* 0x000fe2000001160e */
[----:B------:R-:W-:Y:S01]  /*0610*/  IMAD.U32 R8, RZ, RZ, UR30 ;  /* 0x0000001eff087e24 */ /* 0x000fe2000f8e00ff */
[----:B------:R-:W-:Y:S01]  /*0620*/  SHF.R.U32.HI R5, RZ, 0x2, R9 ;  /* 0x00000002ff057819 */ /* 0x000fe20000011609 */
[----:B------:R-:W-:Y:S01]  /*0630*/  IMAD.U32 R25, RZ, RZ, UR6 ;  /* 0x00000006ff197e24 */ /* 0x000fe2000f8e00ff */
[----:B------:R-:W-:Y:S01]  /*0640*/  LOP3.LUT R67, R67, 0x4, RZ, 0xc0, !PT ;  /* 0x0000000443437812 */ /* 0x000fe200078ec0ff */
[----:B------:R-:W-:Y:S01]  /*0650*/  IMAD.SHL.U32 R140, R9, 0x10, RZ ;  /* 0x00000010098c7824 */ /* 0x000fe200078e00ff */
[----:B------:R-:W-:Y:S01]  /*0660*/  LOP3.LUT R4, R3, 0x1, R146, 0x78, !PT ;  /* 0x0000000103047812 */ /* 0x000fe200078e7892 */
[----:B------:R-:W-:Y:S01]  /*0670*/  IMAD.U32 R3, RZ, RZ, UR22 ;  /* 0x00000016ff037e24 */ /* 0x000fe2000f8e00ff */
[C---:B------:R-:W-:Y:S01]  /*0680*/  LOP3.LUT R0, R14.reuse, 0x3, R7, 0x78, !PT ;  /* 0x000000030e007812 */ /* 0x040fe200078e7807 */
[----:B------:R-:W-:Y:S01]  /*0690*/  VIADD R132, R14, 0x2 ;  /* 0x000000020e847836 */ /* 0x000fe20000000000 */
[----:B------:R-:W-:-:S02]  /*06a0*/  LOP3.LUT R5, R5, 0x7, RZ, 0xc0, !PT ;  /* 0x0000000705057812 */ /* 0x000fc400078ec0ff */
[----:B------:R-:W-:Y:S02]  /*06b0*/  CS2R R30, SRZ ;  /* 0x00000000001e7805 */ /* 0x000fe4000001ff00 */
[-C--:B------:R-:W-:Y:S02]  /*06c0*/  LOP3.LUT R147, R4, R67.reuse, RZ, 0xfc, !PT ;  /* 0x0000004304937212 */ /* 0x080fe400078efcff */
[----:B------:R-:W-:Y:S02]  /*06d0*/  CS2R R32, SRZ ;  /* 0x0000000000207805 */ /* 0x000fe4000001ff00 */
[----:B------:R-:W-:Y:S02]  /*06e0*/  LOP3.LUT R67, R0, R67, RZ, 0xfc, !PT ;  /* 0x0000004300437212 */ /* 0x000fe400078efcff */
[----:B------:R-:W-:Y:S01]  /*06f0*/  LOP3.LUT R6, R7, 0x7, RZ, 0xc0, !PT ;  /* 0x0000000707067812 */ /* 0x000fe200078ec0ff */
[----:B--2---:R-:W-:Y:S01]  /*0700*/  UIMAD.WIDE.U32 UR36, UR30, UR16, URZ ;  /* 0x000000101e2472a5 */ /* 0x004fe2000f8e00ff */
[----:B------:R-:W-:-:S02]  /*0710*/  LOP3.LUT R22, R10, 0x18, RZ, 0xc0, !PT ;  /* 0x000000180a167812 */ /* 0x000fc400078ec0ff */
[----:B------:R-:W-:Y:S01]  /*0720*/  LOP3.LUT R0, R7, 0x8, RZ, 0xc0, !PT ;  /* 0x0000000807007812 */ /* 0x000fe200078ec0ff */
[----:B------:R-:W-:Y:S01]  /*0730*/  IMAD.U32 R7, RZ, RZ, UR15 ;  /* 0x0000000fff077e24 */ /* 0x000fe2000f8e00ff */
[----:B------:R-:W-:Y:S01]  /*0740*/  LOP3.LUT R4, R5, 0x3e0, R9, 0xf8, !PT ;  /* 0x000003e005047812 */ /* 0x000fe200078ef809 */
[----:B------:R-:W-:Y:S01]  /*0750*/  IMAD R67, R6, 0x18, R67 ;  /* 0x0000001806437824 */ /* 0x000fe200078e0243 */
[----:B------:R-:W-:Y:S01]  /*0760*/  LOP3.LUT R0, R0, 0x7, R9, 0xf8, !PT ;  /* 0x0000000700007812 */ /* 0x000fe200078ef809 */
[----:B------:R-:W-:Y:S01]  /*0770*/  VIADD R22, R22, UR14 ;  /* 0x0000000e16167c36 */ /* 0x000fe20008000000 */
[--C-:B------:R-:W-:Y:S01]  /*0780*/  SHF.R.U32.HI R6, RZ, 0x1, R4.reuse ;  /* 0x00000001ff067819 */ /* 0x100fe20000011604 */
[----:B------:R-:W-:Y:S01]  /*0790*/  IMAD R3, R3, 0x80, R4 ;  /* 0x0000008003037824 */ /* 0x000fe200078e0204 */
[----:B------:R-:W-:Y:S01]  /*07a0*/  VIADDMNMX R8, R8, UR14, R7, PT ;  /* 0x0000000e08087c46 */ /* 0x000fe2000b800107 */
[----:B------:R-:W-:Y:S01]  /*07b0*/  IMAD R5, R148, 0x10, R5 ;  /* 0x0000001094057824 */ /* 0x000fe200078e0205 */
[----:B------:R-:W-:Y:S01]  /*07c0*/  LOP3.LUT R12, R6, 0x3, R9, 0x48, !PT ;  /* 0x00000003060c7812 */ /* 0x000fe200078e4809 */
[----:B------:R-:W-:Y:S01]  /*07d0*/  VIADD R11, R3, 0x18 ;  /* 0x00000018030b7836 */ /* 0x000fe20000000000 */
[----:B------:R-:W-:-:S02]  /*07e0*/  SHF.R.U32.HI R0, RZ, 0x1, R0 ;  /* 0x00000001ff007819 */ /* 0x000fc40000011600 */
[--C-:B------:R-:W-:Y:S02]  /*07f0*/  SHF.R.S32.HI R23, RZ, 0x1f, R22.reuse ;  /* 0x0000001fff177819 */ /* 0x100fe40000011416 */
[----:B------:R-:W-:Y:S01]  /*0800*/  ISETP.GE.AND P4, PT, R22, R8, PT ;  /* 0x000000081600720c */ /* 0x000fe20003f86270 */
[----:B------:R-:W-:Y:S01]  /*0810*/  IMAD R147, R0, 0x18, R147 ;  /* 0x0000001800937824 */ /* 0x000fe200078e0293 */
[----:B------:R-:W-:Y:S01]  /*0820*/  LOP3.LUT R143, R12, 0x4, R9, 0xf8, !PT ;  /* 0x000000040c8f7812 */ /* 0x000fe200078ef809 */
[C---:B-1----:R-:W-:Y:S01]  /*0830*/  IMAD.WIDE.U32 R20, R3.reuse, UR4, R22 ;  /* 0x0000000403147c25 */ /* 0x042fe2000f8e0016 */
[----:B-----5:R-:W-:Y:S01]  /*0840*/  R2UR UR29, R2 ;  /* 0x00000000021d72ca */ /* 0x020fe200000e0000 */
[----:B------:R-:W-:Y:S01]  /*0850*/  UIADD3 UR4, UPT, UPT, UR26, 0x3e, URZ ;  /* 0x0000003e1a047890 */ /* 0x000fe2000fffe0ff */
[C---:B----4-:R-:W-:Y:S01]  /*0860*/  ISETP.LT.AND P2, PT, R3.reuse, UR19, !P4 ;  /* 0x0000001303007c0c */ /* 0x050fe2000e741270 */
[C---:B------:R-:W-:Y:S01]  /*0870*/  VIADD R2, R3.reuse, 0x8 ;  /* 0x0000000803027836 */ /* 0x040fe20000000000 */
[----:B------:R-:W-:Y:S01]  /*0880*/  SHF.R.U32.HI R18, RZ, 0x1, R5 ;  /* 0x00000001ff127819 */ /* 0x000fe20000011605 */
[----:B------:R-:W-:Y:S01]  /*0890*/  VIADD R0, R3, 0x10 ;  /* 0x0000001003007836 */ /* 0x000fe20000000000 */
[----:B------:R-:W-:Y:S01]  /*08a0*/  ISETP.GE.AND P6, PT, R11, UR19, PT ;  /* 0x000000130b007c0c */ /* 0x000fe2000bfc6270 */
[----:B------:R-:W-:Y:S01]  /*08b0*/  IMAD R143, R6, 0x18, R143 ;  /* 0x00000018068f7824 */ /* 0x000fe200078e028f */
[----:B------:R-:W-:Y:S01]  /*08c0*/  SEL R11, RZ, 0x1, !P2 ;  /* 0x00000001ff0b7807 */ /* 0x000fe20005000000 */
[C---:B------:R-:W-:Y:S01]  /*08d0*/  IMAD R6, R3.reuse, UR5, R21 ;  /* 0x0000000503067c24 */ /* 0x040fe2000f8e0215 */
[----:B------:R-:W-:Y:S01]  /*08e0*/  LOP3.LUT R12, R18, 0x3, R9, 0x48, !PT ;  /* 0x00000003120c7812 */ /* 0x000fe200078e4809 */
[----:B------:R-:W-:Y:S01]  /*08f0*/  UISETP.GE.U32.AND UP1, UPT, UR4, 0x3f, UPT ;  /* 0x0000003f0400788c */ /* 0x000fe2000bf26070 */
[----:B------:R-:W-:-:S02]  /*0900*/  ISETP.GE.AND P3, PT, R3, UR19, PT ;  /* 0x0000001303007c0c */ /* 0x000fc4000bf66270 */
[----:B------:R-:W-:Y:S01]  /*0910*/  LEA R16, P2, R20, UR10, 0x1 ;  /* 0x0000000a14107c11 */ /* 0x000fe2000f8408ff */
[----:B------:R-:W-:Y:S01]  /*0920*/  UMOV UR4, 0x400 ;  /* 0x0000040000047882 */ /* 0x000fe20000000000 */
[----:B------:R-:W-:Y:S01]  /*0930*/  ISETP.GE.AND P1, PT, R2, UR19, PT ;  /* 0x0000001302007c0c */ /* 0x000fe2000bf26270 */
[C---:B------:R-:W-:Y:S01]  /*0940*/  VIADD R2, R5.reuse, UR6 ;  /* 0x0000000605027c36 */ /* 0x040fe20008000000 */
[----:B------:R-:W-:Y:S01]  /*0950*/  ISETP.GE.AND P0, PT, R0, UR19, PT ;  /* 0x0000001300007c0c */ /* 0x000fe2000bf06270 */
[----:B------:R-:W-:Y:S01]  /*0960*/  VIADD R5, R5, 0x8 ;  /* 0x0000000805057836 */ /* 0x000fe20000000000 */
[----:B------:R-:W-:Y:S01]  /*0970*/  SEL R7, RZ, 0x4, P4 ;  /* 0x00000004ff077807 */ /* 0x000fe20002000000 */
[----:B------:R-:W-:Y:S01]  /*0980*/  VIADD R0, R2, 0x8 ;  /* 0x0000000802007836 */ /* 0x000fe20000000000 */
[----:B------:R-:W-:Y:S01]  /*0990*/  SEL R3, RZ, 0x2, P4 ;  /* 0x00000002ff037807 */ /* 0x000fe20002000000 */
[----:B------:R-:W-:Y:S01]  /*09a0*/  ULEA UR31, UR31, UR4, 0x18 ;  /* 0x000000041f1f7291 */ /* 0x000fe2000f8ec0ff */
[----:B------:R-:W-:Y:S01]  /*09b0*/  LOP3.LUT R145, R12, 0x4, R9, 0xf8, !PT ;  /* 0x000000040c917812 */ /* 0x000fe200078ef809 */
[----:B------:R-:W1:Y:S01]  /*09c0*/  LDCU.64 UR4, c[0x0][0x4c8] ;  /* 0x00009900ff0477ac */ /* 0x000e620008000a00 */
[----:B------:R-:W-:-:S02]  /*09d0*/  LEA.HI.X R17, R20, UR11, R6, 0x1, P2 ;  /* 0x0000000b14117c11 */ /* 0x000fc400090f0c06 */
[----:B------:R-:W-:Y:S01]  /*09e0*/  SEL R7, R7, RZ, !P0 ;  /* 0x000000ff07077207 */ /* 0x000fe20004000000 */
[----:B------:R-:W2:Y:S01]  /*09f0*/  LDCU.64 UR10, c[0x0][0x3a8] ;  /* 0x00007500ff0a77ac */ /* 0x000ea20008000a00 */
[----:B------:R-:W-:Y:S01]  /*0a00*/  SEL R12, R3, RZ, !P1 ;  /* 0x000000ff030c7207 */ /* 0x000fe20004800000 */
[----:B------:R-:W-:Y:S01]  /*0a10*/  IMAD R145, R18, 0x18, R145 ;  /* 0x0000001812917824 */ /* 0x000fe200078e0291 */
[----:B------:R-:W-:Y:S01]  /*0a20*/  SEL R6, RZ, 0x8, P4 ;  /* 0x00000008ff067807 */ /* 0x000fe20002000000 */
[----:B------:R-:W-:Y:S01]  /*0a30*/  UIADD3 UR6, UPT, UPT, UR26, -0x1, URZ ;  /* 0xffffffff1a067890 */ /* 0x000fe2000fffe0ff */
[----:B------:R-:W-:Y:S01]  /*0a40*/  LOP3.LUT R4, R4, 0x8, RZ, 0xfc, !PT ;  /* 0x0000000804047812 */ /* 0x000fe200078efcff */
[----:B------:R-:W-:Y:S01]  /*0a50*/  UIADD3 UR26, UPT, UPT, UR26, 0x1f, URZ ;  /* 0x0000001f1a1a7890 */ /* 0x000fe2000fffe0ff */
[----:B------:R-:W-:Y:S01]  /*0a60*/  IADD3 R7, PT, PT, R7, R12, R11 ;  /* 0x0000000c07077210 */ /* 0x000fe20007ffe00b */
[----:B------:R-:W-:Y:S01]  /*0a70*/  UISETP.GE.U32.AND UP0, UPT, UR6, 0x20, UPT ;  /* 0x000000200600788c */ /* 0x000fe2000bf06070 */
[----:B------:R-:W-:Y:S01]  /*0a80*/  SEL R6, R6, RZ, !P6 ;  /* 0x000000ff06067207 */ /* 0x000fe20007000000 */
[----:B------:R-:W-:Y:S01]  /*0a90*/  USHF.R.S32.HI UR40, URZ, 0x1f, UR26 ;  /* 0x0000001fff287899 */ /* 0x000fe2000801141a */
[----:B------:R-:W-:-:S02]  /*0aa0*/  SHF.R.U32.HI R4, RZ, 0x1, R4 ;  /* 0x00000001ff047819 */ /* 0x000fc40000011604 */
[----:B------:R-:W-:Y:S01]  /*0ab0*/  SEL R13, RZ, 0x4, P0 ;  /* 0x00000004ff0d7807 */ /* 0x000fe20000000000 */
[----:B------:R-:W-:Y:S01]  /*0ac0*/  IMAD.IADD R6, R7, 0x1, R6 ;  /* 0x0000000107067824 */ /* 0x000fe200078e0206 */
[----:B------:R-:W-:Y:S01]  /*0ad0*/  LOP3.LUT R142, R4, 0x3, R9, 0x48, !PT ;  /* 0x00000003048e7812 */ /* 0x000fe200078e4809 */
[----:B-1----:R-:W-:Y:S01]  /*0ae0*/  IMAD.WIDE.U32 R22, R2, UR4, R22 ;  /* 0x0000000402167c25 */ /* 0x002fe2000f8e0016 */
[----:B------:R-:W-:Y:S01]  /*0af0*/  SHF.R.U32.HI R5, RZ, 0x1, R5 ;  /* 0x00000001ff057819 */ /* 0x000fe20000011605 */
[----:B------:R-:W-:Y:S01]  /*0b00*/  ULEA.HI UR40, UR40, UR26, URZ, 0x5 ;  /* 0x0000001a28287291 */ /* 0x000fe2000f8f28ff */
[----:B------:R-:W-:Y:S02]  /*0b10*/  PLOP3.LUT P0, PT, PT, PT, UP1, 0x40, 0x4 ;  /* 0x000000000004781c */ /* 0x000fe40003f0e818 */
[--C-:B------:R-:W-:Y:S01]  /*0b20*/  LOP3.LUT R142, R142, 0x4, R9.reuse, 0xf8, !PT ;  /* 0x000000048e8e7812 */ /* 0x100fe200078ef809 */
[----:B------:R-:W-:Y:S01]  /*0b30*/  ULEA.HI.SX32 UR40, UR40, 0xfffffffe, 0x1b ;  /* 0xfffffffe28287891 */ /* 0x000fe2000f8fdaff */
[----:B------:R-:W-:-:S02]  /*0b40*/  LOP3.LUT R144, R5, 0x3, R9, 0x48, !PT ;  /* 0x0000000305907812 */ /* 0x000fc400078e4809 */
[----:B------:R-:W-:Y:S01]  /*0b50*/  SEL R6, R6, RZ, !P0 ;  /* 0x000000ff06067207 */ /* 0x000fe20004000000 */
[----:B------:R-:W-:Y:S01]  /*0b60*/  IMAD R142, R4, 0x18, R142 ;  /* 0x00000018048e7824 */ /* 0x000fe200078e028e */
[----:B------:R-:W-:Y:S02]  /*0b70*/  LOP3.LUT R144, R144, 0x4, R9, 0xf8, !PT ;  /* 0x0000000490907812 */ /* 0x000fe400078ef809 */
[----:B------:R-:W-:Y:S01]  /*0b80*/  SEL R12, RZ, 0x2, P1 ;  /* 0x00000002ff0c7807 */ /* 0x000fe20000800000 */
[----:B------:R-:W-:Y:S01]  /*0b90*/  IMAD.SHL.U32 R4, R6, 0x10, RZ ;  /* 0x0000001006047824 */ /* 0x000fe200078e00ff */
[----:B---3--:R-:W-:Y:S01]  /*0ba0*/  ISETP.GE.AND P5, PT, R0, UR18, PT ;  /* 0x0000001200007c0c */ /* 0x008fe2000bfa6270 */
[----:B------:R-:W-:Y:S01]  /*0bb0*/  IMAD R144, R5, 0x18, R144 ;  /* 0x0000001805907824 */ /* 0x000fe200078e0290 */
[----:B------:R-:W-:Y:S02]  /*0bc0*/  ISETP.GE.AND P1, PT, R2, UR18, PT ;  /* 0x0000001202007c0c */ /* 0x000fe4000bf26270 */
[----:B------:R-:W-:Y:S01]  /*0bd0*/  LOP3.LUT P0, RZ, R4, 0x10, RZ, 0xc0, !PT ;  /* 0x0000001004ff7812 */ /* 0x000fe2000780c0ff */
[----:B------:R-:W-:Y:S01]  /*0be0*/  IMAD.SHL.U32 R4, R6, 0x8, RZ ;  /* 0x0000000806047824 */ /* 0x000fe200078e00ff */
[----:B------:R-:W-:-:S02]  /*0bf0*/  LOP3.LUT R5, R146, 0x3, RZ, 0xc0, !PT ;  /* 0x0000000392057812 */ /* 0x000fc400078ec0ff */
[----:B------:R-:W-:Y:S02]  /*0c00*/  SEL R7, RZ, 0x1, P1 ;  /* 0x00000001ff077807 */ /* 0x000fe40000800000 */
[----:B------:R-:W-:Y:S01]  /*0c10*/  SEL R158, RZ, 0x2, P5 ;  /* 0x00000002ff9e7807 */ /* 0x000fe20002800000 */
[----:B------:R-:W-:Y:S01]  /*0c20*/  IMAD R5, R148, 0x8, R5 ;  /* 0x0000000894057824 */ /* 0x000fe200078e0205 */
[----:B------:R-:W-:Y:S02]  /*0c30*/  SEL R11, RZ, 0x1, P3 ;  /* 0x00000001ff0b7807 */ /* 0x000fe40001800000 */
[----:B------:R-:W-:Y:S01]  /*0c40*/  LOP3.LUT P3, RZ, R4, 0x10, RZ, 0xc0, !PT ;  /* 0x0000001004ff7812 */ /* 0x000fe2000786c0ff */
[----:B------:R-:W-:Y:S01]  /*0c50*/  IMAD.IADD R158, R7, 0x1, R158 ;  /* 0x00000001079e7824 */ /* 0x000fe200078e029e */
[----:B------:R-:W-:Y:S01]  /*0c60*/  LEA R143, R143, UR31, 0x4 ;  /* 0x0000001f8f8f7c11 */ /* 0x000fe2000f8e20ff */
[----:B------:R-:W-:Y:S01]  /*0c70*/  IMAD.SHL.U32 R4, R6, 0x4, RZ ;  /* 0x0000000406047824 */ /* 0x000fe200078e00ff */
[----:B------:R-:W-:Y:S01]  /*0c80*/  LOP3.LUT R24, R25, 0x38, R10, 0xf8, !PT ;  /* 0x0000003819187812 */ /* 0x000fe200078ef80a */
[C---:B------:R-:W-:Y:S01]  /*0c90*/  VIADD R7, R5.reuse, UR14 ;  /* 0x0000000e05077c36 */ /* 0x040fe20008000000 */
[----:B------:R-:W-:Y:S01]  /*0ca0*/  LEA R142, R142, UR31, 0x4 ;  /* 0x0000001f8e8e7c11 */ /* 0x000fe2000f8e20ff */
[----:B------:R-:W-:Y:S01]  /*0cb0*/  @!PT LDS RZ, [RZ] ;  /* 0x00000000fffff984 */ /* 0x000fe20000000800 */
[----:B------:R-:W-:Y:S01]  /*0cc0*/  @!PT LDS RZ, [RZ] ;  /* 0x00000000fffff984 */ /* 0x000fe20000000800 */
[----:B------:R1:W-:Y:S01]  /*0cd0*/  LDGSTS.E.BYPASS.LTC128B.128 [R143], desc[UR24][R16.64], P0 ;  /* 0x00000000108f7fae */ /* 0x0003e20008181a18 */
[----:B------:R-:W-:Y:S01]  /*0ce0*/  LOP3.LUT P5, RZ, R4, 0x10, RZ, 0xc0, !PT ;  /* 0x0000001004ff7812 */ /* 0x000fe200078ac0ff */
[----:B------:R-:W3:Y:S01]  /*0cf0*/  LDCU.64 UR14, c[0x0][0x4d8] ;  /* 0x00009b00ff0e77ac */ /* 0x000ee20008000a00 */
[----:B------:R-:W-:Y:S01]  /*0d00*/  SHF.R.S32.HI R4, RZ, 0x1f, R7 ;  /* 0x0000001fff047819 */ /* 0x000fe20000011407 */
[----:B------:R-:W-:Y:S01]  /*0d10*/  IMAD.SHL.U32 R6, R6, 0x2, RZ ;  /* 0x0000000206067824 */ /* 0x000fe200078e00ff */
[----:B--2---:R-:W-:Y:S01]  /*0d20*/  IADD3 R18, P0, PT, R16, UR10, RZ ;  /* 0x0000000a10127c10 */ /* 0x004fe2000ff1e0ff */
[----:B------:R-:W-:Y:S01]  /*0d30*/  IMAD.SHL.U32 R5, R5, 0x80, RZ ;  /* 0x0000008005057824 */ /* 0x000fe200078e00ff */
[----:B------:R-:W-:Y:S01]  /*0d40*/  SHF.R.S32.HI R25, RZ, 0x1f, R24 ;  /* 0x0000001fff197819 */ /* 0x000fe20000011418 */
[----:B------:R-:W-:Y:S01]  /*0d50*/  IMAD R4, R4, UR16, RZ ;  /* 0x0000001004047c24 */ /* 0x000fe2000f8e02ff */
[----:B------:R-:W-:-:S02]  /*0d60*/  IADD3.X R19, PT, PT, R17, UR11, RZ, P0, !PT ;  /* 0x0000000b11137c10 */ /* 0x000fc400087fe4ff */
[----:B------:R-:W-:Y:S01]  /*0d70*/  ISETP.GE.AND P1, PT, R24, UR18, PT ;  /* 0x0000001218007c0c */ /* 0x000fe2000bf26270 */
[----:B------:R-:W-:Y:S01]  /*0d80*/  IMAD.WIDE.U32 R24, R7, UR16, R24 ;  /* 0x0000001007187c25 */ /* 0x000fe2000f8e0018 */
[----:B------:R-:W-:Y:S01]  /*0d90*/  IADD3 R13, PT, PT, R13, R12, R11 ;  /* 0x0000000c0d0d7210 */ /* 0x000fe20007ffe00b */
[----:B------:R2:W-:Y:S01]  /*0da0*/  LDGSTS.E.BYPASS.LTC128B.128 [R142], desc[UR24][R18.64], P3 ;  /* 0x00000000128e7fae */ /* 0x0005e20009981a18 */
[C---:B------:R-:W-:Y:S01]  /*0db0*/  ISETP.LT.AND P3, PT, R7.reuse, R8, !P1 ;  /* 0x000000080700720c */ /* 0x040fe20004f61270 */
[C---:B------:R-:W-:Y:S01]  /*0dc0*/  IMAD R4, R7.reuse, UR17, R4 ;  /* 0x0000001107047c24 */ /* 0x040fe2000f8e0204 */
[----:B------:R-:W-:Y:S01]  /*0dd0*/  LEA R20, P2, R24, UR8, 0x1 ;  /* 0x0000000818147c11 */ /* 0x000fe2000f8408ff */
[----:B------:R-:W-:Y:S01]  /*0de0*/  VIADD R11, R7, 0x4 ;  /* 0x00000004070b7836 */ /* 0x000fe20000000000 */
[----:B------:R-:W-:Y:S01]  /*0df0*/  SHF.R.S32.HI R7, RZ, 0x1f, R2 ;  /* 0x0000001fff077819 */ /* 0x000fe20000011402 */
[----:B------:R-:W-:Y:S01]  /*0e00*/  IMAD.IADD R4, R25, 0x1, R4 ;  /* 0x0000000119047824 */ /* 0x000fe200078e0204 */
[----:B------:R-:W-:-:S02]  /*0e10*/  SEL R157, RZ, 0x1, P1 ;  /* 0x00000001ff9d7807 */ /* 0x000fc40000800000 */
[----:B------:R-:W-:Y:S01]  /*0e20*/  SEL R156, RZ, 0x8, P6 ;  /* 0x00000008ff9c7807 */ /* 0x000fe20003000000 */
[----:B------:R-:W-:Y:S01]  /*0e30*/  IMAD R7, R7, UR4, RZ ;  /* 0x0000000407077c24 */ /* 0x000fe2000f8e02ff */
[----:B------:R-:W-:Y:S01]  /*0e40*/  LEA.HI.X R21, R24, UR9, R4, 0x1, P2 ;  /* 0x0000000918157c11 */ /* 0x000fe200090f0c04 */
[----:B------:R-:W4:Y:S01]  /*0e50*/  LDCU.64 UR8, c[0x0][0x3d8] ;  /* 0x00007b00ff0877ac */ /* 0x000f220008000a00 */
[----:B-1----:R-:W-:Y:S01]  /*0e60*/  IADD3 R16, P0, PT, R18, UR10, RZ ;  /* 0x0000000a12107c10 */ /* 0x002fe2000ff1e0ff */
[----:B------:R-:W-:Y:S01]  /*0e70*/  IMAD.IADD R156, R13, 0x1, R156 ;  /* 0x000000010d9c7824 */ /* 0x000fe200078e029c */
[----:B------:R-:W-:Y:S01]  /*0e80*/  ISETP.GE.AND P2, PT, R11, R8, PT ;  /* 0x000000080b00720c */ /* 0x000fe20003f46270 */
[----:B------:R-:W-:Y:S01]  /*0e90*/  IMAD R8, R2, UR5, R7 ;  /* 0x0000000502087c24 */ /* 0x000fe2000f8e0207 */
[----:B------:R-:W-:Y:S01]  /*0ea0*/  IADD3.X R17, PT, PT, R19, UR11, RZ, P0, !PT ;  /* 0x0000000b13117c10 */ /* 0x000fe200087fe4ff */
[----:B------:R-:W1:Y:S01]  /*0eb0*/  LDCU.128 UR4, c[0x0][0x3b0] ;  /* 0x00007600ff0477ac */ /* 0x000e620008000c00 */
[----:B------:R-:W-:Y:S01]  /*0ec0*/  SEL R4, RZ, 0x2, P1 ;  /* 0x00000002ff047807 */ /* 0x000fe20000800000 */
[----:B------:R-:W-:Y:S01]  /*0ed0*/  IMAD.IADD R8, R23, 0x1, R8 ;  /* 0x0000000117087824 */ /* 0x000fe200078e0208 */
[----:B------:R-:W-:Y:S01]  /*0ee0*/  SEL R11, RZ, 0x1, !P3 ;  /* 0x00000001ff0b7807 */ /* 0x000fe20005800000 */
[----:B------:R5:W-:Y:S01]  /*0ef0*/  LDGSTS.E.BYPASS.LTC128B.128 [R143+0xc00], desc[UR24][R16.64], P5 ;  /* 0x00c00000108f7fae */ /* 0x000be2000a981a18 */
[----:B------:R-:W-:Y:S01]  /*0f00*/  PLOP3.LUT P5, PT, PT, PT, UP0, 0x80, 0x8 ;  /* 0x000000000008781c */ /* 0x000fe20003faf008 */
[C---:B------:R-:W-:Y:S01]  /*0f10*/  IMAD.IADD R157, R4.reuse, 0x1, R157 ;  /* 0x00000001049d7824 */ /* 0x040fe200078e029d */
[----:B------:R-:W-:-:S02]  /*0f20*/  SEL R4, R4, RZ, !P2 ;  /* 0x000000ff04047207 */ /* 0x000fc40005000000 */
[----:B------:R-:W-:Y:S02]  /*0f30*/  CS2R R24, SRZ ;  /* 0x0000000000187805 */ /* 0x000fe4000001ff00 */
[----:B--2---:R-:W-:Y:S02]  /*0f40*/  IADD3 R18, P0, PT, R16, UR10, RZ ;  /* 0x0000000a10127c10 */ /* 0x004fe4000ff1e0ff */
[----:B------:R-:W-:Y:S01]  /*0f50*/  ISETP.LT.AND P2, PT, R2, UR18, !P4 ;  /* 0x0000001202007c0c */ /* 0x000fe2000e741270 */
[----:B------:R-:W-:Y:S01]  /*0f60*/  IMAD.IADD R11, R11, 0x1, R4 ;  /* 0x000000010b0b7824 */ /* 0x000fe200078e0204 */
[----:B------:R-:W-:Y:S02]  /*0f70*/  IADD3.X R19, PT, PT, R17, UR11, RZ, P0, !PT ;  /* 0x0000000b11137c10 */ /* 0x000fe400087fe4ff */
[----:B------:R-:W-:Y:S02]  /*0f80*/  SEL R158, R158, RZ, P5 ;  /* 0x000000ff9e9e7207 */ /* 0x000fe40002800000 */
[----:B------:R-:W-:-:S02]  /*0f90*/  ISETP.GE.AND P6, PT, R0, UR18, PT ;  /* 0x0000001200007c0c */ /* 0x000fc4000bfc6270 */
[----:B------:R-:W-:Y:S01]  /*0fa0*/  LOP3.LUT P1, RZ, R6, 0x10, RZ, 0xc0, !PT ;  /* 0x0000001006ff7812 */ /* 0x000fe2000782c0ff */
[C---:B------:R-:W-:Y:S01]  /*0fb0*/  IMAD.SHL.U32 R2, R158.reuse, 0x8, RZ ;  /* 0x000000089e027824 */ /* 0x040fe200078e00ff */
[----:B------:R-:W-:Y:S01]  /*0fc0*/  SEL R3, R3, RZ, !P6 ;  /* 0x000000ff03037207 */ /* 0x000fe20007000000 */
[----:B------:R-:W-:Y:S01]  /*0fd0*/  IMAD.SHL.U32 R4, R158, 0x10, RZ ;  /* 0x000000109e047824 */ /* 0x000fe200078e00ff */
[C---:B------:R-:W-:Y:S02]  /*0fe0*/  LOP3.LUT R141, R9.reuse, R146, RZ, 0x3c, !PT ;  /* 0x00000092098d7212 */ /* 0x040fe400078e3cff */
[----:B------:R-:W-:Y:S02]  /*0ff0*/  LOP3.LUT P6, RZ, R2, 0x10, RZ, 0xc0, !PT ;  /* 0x0000001002ff7812 */ /* 0x000fe400078cc0ff */
[----:B------:R-:W-:Y:S01]  /*1000*/  LOP3.LUT R146, R9, 0x3, R146, 0x48, !PT ;  /* 0x0000000309927812 */ /* 0x000fe200078e4892 */
[----:B------:R-:W-:Y:S01]  /*1010*/  IMAD.SHL.U32 R141, R141, 0x10, RZ ;  /* 0x000000108d8d7824 */ /* 0x000fe200078e00ff */
[----:B------:R-:W-:-:S02]  /*1020*/  SEL R156, R156, RZ, P5 ;  /* 0x000000ff9c9c7207 */ /* 0x000fc40002800000 */
[----:B-----5:R-:W-:Y:S01]  /*1030*/  LEA R16, P0, R22, UR12, 0x1 ;  /* 0x0000000c16107c11 */ /* 0x020fe2000f8008ff */
[----:B------:R2:W-:Y:S01]  /*1040*/  LDGSTS.E.BYPASS.LTC128B.128 [R142+0xc00], desc[UR24][R18.64], P1 ;  /* 0x00c00000128e7fae */ /* 0x0005e20008981a18 */
[----:B------:R-:W-:Y:S02]  /*1050*/  LOP3.LUT R146, R146, 0x4, R9, 0xf8, !PT ;  /* 0x0000000492927812 */ /* 0x000fe400078ef809 */
[----:B------:R-:W-:Y:S01]  /*1060*/  LEA.HI.X R17, R22, UR13, R8, 0x1, P0 ;  /* 0x0000000d16117c11 */ /* 0x000fe200080f0c08 */
[----:B------:R-:W3:Y:S01]  /*1070*/  LDCU.64 UR12, c[0x0][0x4e0] ;  /* 0x00009c00ff0c77ac */ /* 0x000ee20008000a00 */
[----:B------:R-:W-:Y:S02]  /*1080*/  PLOP3.LUT P0, PT, PT, PT, UP1, 0x40, 0x4 ;  /* 0x000000000004781c */ /* 0x000fe40003f0e818 */
[----:B------:R-:W-:Y:S02]  /*1090*/  CS2R R22, SRZ ;  /* 0x0000000000167805 */ /* 0x000fe4000001ff00 */
[----:B------:R-:W-:-:S02]  /*10a0*/  SEL R8, RZ, 0x1, !P2 ;  /* 0x00000001ff087807 */ /* 0x000fc40005000000 */
[----:B------:R-:W-:Y:S01]  /*10b0*/  SEL R0, R11, RZ, !P0 ;  /* 0x000000ff0b007207 */ /* 0x000fe20004000000 */
[----:B------:R-:W-:Y:S01]  /*10c0*/  IMAD.SHL.U32 R11, R156, 0x4, RZ ;  /* 0x000000049c0b7824 */ /* 0x000fe200078e00ff */
[----:B------:R-:W-:Y:S01]  /*10d0*/  PLOP3.LUT P0, PT, PT, PT, UP1, 0x40, 0x4 ;  /* 0x000000000004781c */ /* 0x000fe20003f0e818 */
[----:B------:R-:W-:Y:S01]  /*10e0*/  IMAD.IADD R3, R8, 0x1, R3 ;  /* 0x0000000108037824 */ /* 0x000fe200078e0203 */
[----:B------:R-:W-:Y:S01]  /*10f0*/  SEL R157, R157, RZ, P5 ;  /* 0x000000ff9d9d7207 */ /* 0x000fe20002800000 */
[----:B------:R-:W-:Y:S01]  /*1100*/  IMAD.SHL.U32 R2, R0, 0x10, RZ ;  /* 0x0000001000027824 */ /* 0x000fe200078e00ff */
[----:B------:R-:W-:Y:S01]  /*1110*/  LOP3.LUT R133, R14, 0x3, R9, 0x78, !PT ;  /* 0x000000030e857812 */ /* 0x000fe200078e7809 */
[----:B------:R-:W-:Y:S01]  /*1120*/  IMAD.SHL.U32 R0, R0, 0x8, RZ ;  /* 0x0000000800007824 */ /* 0x000fe200078e00ff */
[----:B------:R-:W-:Y:S01]  /*1130*/  SEL R3, R3, RZ, !P0 ;  /* 0x000000ff03037207 */ /* 0x000fe20004000000 */
[----:B------:R-:W-:Y:S01]  /*1140*/  IMAD.SHL.U32 R8, R156, 0x8, RZ ;  /* 0x000000089c087824 */ /* 0x000fe200078e00ff */
[----:B------:R-:W-:Y:S01]  /*1150*/  LOP3.LUT P1, RZ, R2, 0x10, RZ, 0xc0, !PT ;  /* 0x0000001002ff7812 */ /* 0x000fe2000782c0ff */
[----:B------:R-:W-:Y:S01]  /*1160*/  IMAD.SHL.U32 R7, R157, 0x10, RZ ;  /* 0x000000109d077824 */ /* 0x000fe200078e00ff */
[----:B------:R-:W-:Y:S01]  /*1170*/  LOP3.LUT R2, R140, 0x40, RZ, 0xc, !PT ;  /* 0x000000408c027812 */ /* 0x000fe200078e0cff */
[----:B---3--:R-:W-:Y:S01]  /*1180*/  UIADD3 UR14, UP0, UPT, UR14, -UR12, URZ ;  /* 0x8000000c0e0e7290 */ /* 0x008fe2000ff1e0ff */
[----:B------:R-:W-:Y:S01]  /*1190*/  LOP3.LUT P2, RZ, R0, 0x10, RZ, 0xc0, !PT ;  /* 0x0000001000ff7812 */ /* 0x000fe2000784c0ff */
[----:B------:R-:W-:Y:S01]  /*11a0*/  IMAD.SHL.U32 R0, R3, 0x10, RZ ;  /* 0x0000001003007824 */ /* 0x000fe200078e00ff */
[----:B----4-:R-:W-:Y:S01]  /*11b0*/  IADD3 R12, P0, PT, R20, UR8, RZ ;  /* 0x00000008140c7c10 */ /* 0x010fe2000ff1e0ff */
[----:B------:R-:W-:Y:S01]  /*11c0*/  UIADD3.X UR15, UPT, UPT, UR15, ~UR13, URZ, UP0, !UPT ;  /* 0x8000000d0f0f7290 */ /* 0x000fe200087fe4ff */
[----:B------:R-:W-:Y:S01]  /*11d0*/  LOP3.LUT R2, R2, 0x30, R141, 0xf8, !PT ;  /* 0x0000003002027812 */ /* 0x000fe200078ef88d */
[----:B-1----:R-:W-:Y:S01]  /*11e0*/  UIADD3 UR34, UP0, UPT, UR4, -UR6, URZ ;  /* 0x8000000604227290 */ /* 0x002fe2000ff1e0ff */
[----:B------:R-:W-:Y:S01]  /*11f0*/  IADD3.X R13, PT, PT, R21, UR9, RZ, P0, !PT ;  /* 0x00000009150d7c10 */ /* 0x000fe200087fe4ff */
[----:B------:R-:W-:Y:S01]  /*1200*/  USHF.R.S32.HI UR6, URZ, 0x1f, UR29 ;  /* 0x0000001fff067899 */ /* 0x000fe2000801141d */
[----:B------:R-:W-:Y:S01]  /*1210*/  LOP3.LUT P0, RZ, R0, 0x10, RZ, 0xc0, !PT ;  /* 0x0000001000ff7812 */ /* 0x000fe2000780c0ff */
[----:B------:R-:W2:Y:S01]  /*1220*/  LDCU.64 UR12, c[0x0][0x4d0] ;  /* 0x00009a00ff0c77ac */ /* 0x000ea20008000a00 */
[----:B------:R-:W-:Y:S01]  /*1230*/  LOP3.LUT R2, R5, R2, RZ, 0xfc, !PT ;  /* 0x0000000205027212 */ /* 0x000fe200078efcff */
[----:B------:R-:W-:Y:S01]  /*1240*/  IMAD R5, R146, 0x10, R5 ;  /* 0x0000001092057824 */ /* 0x000fe200078e0205 */
[----:B------:R-:W-:Y:S01]  /*1250*/  LOP3.LUT P4, RZ, R8, 0x10, RZ, 0xc0, !PT ;  /* 0x0000001008ff7812 */ /* 0x000fe2000788c0ff */
[----:B------:R-:W-:Y:S01]  /*1260*/  ULEA.HI UR6, UR6, UR29, URZ, 0x2 ;  /* 0x0000001d06067291 */ /* 0x000fe2000f8f10ff */
[----:B------:R-:W-:Y:S01]  /*1270*/  IMAD.SHL.U32 R3, R3, 0x8, RZ ;  /* 0x0000000803037824 */ /* 0x000fe200078e00ff */
[----:B------:R-:W-:Y:S01]  /*1280*/  UIADD3.X UR35, UPT, UPT, UR5, ~UR7, URZ, UP0, !UPT ;  /* 0x8000000705237290 */ /* 0x000fe200087fe4ff */
[----:B------:R-:W-:Y:S01]  /*1290*/  VIADD R5, R5, UR31 ;  /* 0x0000001f05057c36 */ /* 0x000fe20008000000 */
[----:B------:R-:W-:Y:S01]  /*12a0*/  USHF.R.S32.HI UR7, URZ, 0x1f, UR30 ;  /* 0x0000001fff077899 */ /* 0x000fe2000801141e */
[----:B------:R-:W-:Y:S01]  /*12b0*/  VIADD R2, R2, UR31 ;  /* 0x0000001f02027c36 */ /* 0x000fe20008000000 */
[----:B------:R-:W-:Y:S01]  /*12c0*/  ULOP3.LUT UR32, UR6, 0xfffc, URZ, 0xc0, !UPT ;  /* 0x0000fffc06207892 */ /* 0x000fe2000f8ec0ff */
[----:B------:R-:W-:Y:S01]  /*12d0*/  LOP3.LUT P3, RZ, R3, 0x10, RZ, 0xc0, !PT ;  /* 0x0000001003ff7812 */ /* 0x000fe2000786c0ff */
[----:B------:R-:W-:Y:S01]  /*12e0*/  UIMAD UR7, UR7, UR16, URZ ;  /* 0x00000010070772a4 */ /* 0x000fe2000f8e02ff */
[----:B------:R-:W-:Y:S01]  /*12f0*/  LEA R3, R145, UR31, 0x4 ;  /* 0x0000001f91037c11 */ /* 0x000fe2000f8e20ff */
[----:B------:R-:W-:Y:S01]  /*1300*/  UIADD3 UR32, UPT, UPT, UR29, -UR32, URZ ;  /* 0x800000201d207290 */ /* 0x000fe2000fffe0ff */
[----:B------:R-:W-:Y:S01]  /*1310*/  LDGSTS.E.BYPASS.LTC128B.128 [R5+0x6000], desc[UR24][R20.64], P1 ;  /* 0x0600000014057fae */ /* 0x000fe20008981a18 */
[----:B------:R-:W-:Y:S01]  /*1320*/  UIMAD UR7, UR30, UR17, UR7 ;  /* 0x000000111e0772a4 */ /* 0x000fe2000f8e0207 */
[C---:B------:R-:W-:Y:S01]  /*1330*/  IMAD.SHL.U32 R0, R156.reuse, 0x10, RZ ;  /* 0x000000109c007824 */ /* 0x040fe200078e00ff */
[----:B------:R-:W-:Y:S01]  /*1340*/  UIMAD.WIDE UR34, UR30, 0x2, UR34 ;  /* 0x000000021e2278a5 */ /* 0x000fe2000f8e0222 */
[----:B------:R-:W-:Y:S01]  /*1350*/  LDGSTS.E.BYPASS.LTC128B.128 [R2+0x6200], desc[UR24][R12.64], P2 ;  /* 0x062000000c027fae */ /* 0x000fe20009181a18 */
[----:B------:R-:W-:Y:S01]  /*1360*/  UIMAD.WIDE UR16, UR30, 0x2, UR14 ;  /* 0x000000021e1078a5 */ /* 0x000fe2000f8e020e */
[----:B------:R-:W-:Y:S01]  /*1370*/  IMAD.SHL.U32 R8, R156, 0x2, RZ ;  /* 0x000000029c087824 */ /* 0x000fe200078e00ff */
[----:B------:R-:W-:Y:S01]  /*1380*/  ULOP3.LUT UR14, UR32, 0x80, URZ, 0xc0, !UPT ;  /* 0x00000080200e7892 */ /* 0x000fe2000f8ec0ff */
[----:B------:R1:W-:Y:S01]  /*1390*/  LDGSTS.E.BYPASS.LTC128B.128 [R3+0x9000], desc[UR24][R16.64], P0 ;  /* 0x0900000010037fae */ /* 0x0003e20008181a18 */
[----:B------:R-:W-:Y:S01]  /*13a0*/  IADD3 R150, P0, PT, R18, UR34, RZ ;  /* 0x0000002212967c10 */ /* 0x000fe2000ff1e0ff */
[----:B------:R-:W-:Y:S01]  /*13b0*/  ULEA UR23, UP0, UR36, UR23, 0x1 ;  /* 0x0000001724177291 */ /* 0x000fe2000f8008ff */
[----:B--2---:R-:W-:Y:S01]  /*13c0*/  IADD3 R18, P1, PT, R16, UR12, RZ ;  /* 0x0000000c10127c10 */ /* 0x004fe2000ff3e0ff */
[----:B------:R-:W-:Y:S01]  /*13d0*/  ULEA.HI UR14, UR14, UR32, URZ, 0x19 ;  /* 0x000000200e0e7291 */ /* 0x000fe2000f8fc8ff */
[----:B------:R-:W-:Y:S01]  /*13e0*/  LOP3.LUT P2, RZ, R0, 0x10, RZ, 0xc0, !PT ;  /* 0x0000001000ff7812 */ /* 0x000fe2000784c0ff */
[----:B------:R-:W-:Y:S01]  /*13f0*/  UIADD3 UR15, UPT, UPT, UR37, UR7, URZ ;  /* 0x00000007250f7290 */ /* 0x000fe2000fffe0ff */
[----:B------:R-:W-:Y:S01]  /*1400*/  IADD3.X R151, PT, PT, R19, UR35, RZ, P0, !PT ;  /* 0x0000002313977c10 */ /* 0x000fe200087fe4ff */
[----:B------:R-:W-:Y:S01]  /*1410*/  UPRMT UR7, UR14, 0x8880, URZ ;  /* 0x000088800e077896 */ /* 0x000fe200080000ff */
[----:B------:R-:W-:Y:S01]  /*1420*/  IADD3.X R19, PT, PT, R17, UR13, RZ, P1, !PT ;  /* 0x0000000d11137c10 */ /* 0x000fe20008ffe4ff */
[----:B------:R-:W-:Y:S01]  /*1430*/  ULEA.HI.X UR15, UR36, UR27, UR15, 0x1, UP0 ;  /* 0x0000001b240f7291 */ /* 0x000fe200080f0c0f */
[----:B------:R-:W-:Y:S01]  /*1440*/  IADD3 R152, P1, PT, R12, UR23, RZ ;  /* 0x000000170c987c10 */ /* 0x000fe2000ff3e0ff */
[----:B------:R-:W-:Y:S01]  /*1450*/  USHF.R.S32.HI UR7, URZ, 0x1, UR7 ;  /* 0x00000001ff077899 */ /* 0x000fe20008011407 */
[----:B------:R-:W-:Y:S01]  /*1460*/  IADD3 R100, P0, PT, R18, UR16, RZ ;  /* 0x0000001012647c10 */ /* 0x000fe2000ff1e0ff */
[----:B------:R-:W-:Y:S01]  /*1470*/  IMAD.SHL.U32 R6, R157, 0x8, RZ ;  /* 0x000000089d067824 */ /* 0x000fe200078e00ff */
[----:B------:R-:W-:Y:S01]  /*1480*/  LEA R0, R144, UR31, 0x4 ;  /* 0x0000001f90007c11 */ /* 0x000fe2000f8e20ff */
[----:B------:R-:W-:Y:S01]  /*1490*/  USHF.R.S32.HI UR27, URZ, 0x2, UR6 ;  /* 0x00000002ff1b7899 */ /* 0x000fe20008011406 */
[----:B------:R-:W-:Y:S01]  /*14a0*/  IADD3.X R153, PT, PT, R13, UR15, RZ, P1, !PT ;  /* 0x0000000f0d997c10 */ /* 0x000fe20008ffe4ff */
[----:B------:R-:W-:Y:S01]  /*14b0*/  USHF.L.U32 UR15, UR7, 0x2, URZ ;  /* 0x00000002070f7899 */ /* 0x000fe200080006ff */
[----:B------:R-:W-:Y:S01]  /*14c0*/  IADD3.X R101, PT, PT, R19, UR17, RZ, P0, !PT ;  /* 0x0000001113657c10 */ /* 0x000fe200087fe4ff */
[----:B------:R2:W-:Y:S01]  /*14d0*/  LDGSTS.E.BYPASS.LTC128B.128 [R0+0x9000], desc[UR24][R18.64], P3 ;  /* 0x0900000012007fae */ /* 0x0005e20009981a18 */
[----:B------:R-:W-:Y:S01]  /*14e0*/  LOP3.LUT P1, RZ, R11, 0x10, RZ, 0xc0, !PT ;  /* 0x000000100bff7812 */ /* 0x000fe2000782c0ff */
[----:B------:R-:W-:Y:S01]  /*14f0*/  UPRMT UR23, UR7, 0x9910, URZ ;  /* 0x0000991007177896 */ /* 0x000fe200080000ff */
[--C-:B------:R-:W-:Y:S01]  /*1500*/  LOP3.LUT R132, R132, 0x3, R9.reuse, 0x78, !PT ;  /* 0x0000000384847812 */ /* 0x100fe200078e7809 */
[----:B------:R-:W0:Y:S01]  /*1510*/  LDGDEPBAR ;  /* 0x00000000000079af */ /* 0x000e220000000000 */
[----:B------:R-:W-:Y:S01]  /*1520*/  LOP3.LUT P3, RZ, R6, 0x10, RZ, 0xc0, !PT ;  /* 0x0000001006ff7812 */ /* 0x000fe2000786c0ff */
[----:B------:R-:W-:Y:S01]  /*1530*/  UIADD3 UR7, UPT, UPT, UR31, 0x6000, URZ ;  /* 0x000060001f077890 */ /* 0x000fe2000fffe0ff */
[----:B-1----:R-:W-:Y:S01]  /*1540*/  IADD3 R16, P0, PT, R150, UR10, RZ ;  /* 0x0000000a96107c10 */ /* 0x002fe2000ff1e0ff */
[----:B------:R-:W-:Y:S01]  /*1550*/  LDGSTS.E.BYPASS.LTC128B.128 [R143+0x80], desc[UR24][R150.64], P2 ;  /* 0x00080000968f7fae */ /* 0x000fe20009181a18 */
[----:B------:R-:W-:Y:S01]  /*1560*/  LOP3.LUT P2, RZ, R8, 0x10, RZ, 0xc0, !PT ;  /* 0x0000001008ff7812 */ /* 0x000fe2000784c0ff */
[----:B------:R-:W-:Y:S01]  /*1570*/  IMAD.U32 R8, RZ, RZ, UR15 ;  /* 0x0000000fff087e24 */ /* 0x000fe2000f8e00ff */
[----:B------:R-:W-:Y:S01]  /*1580*/  IADD3.X R17, PT, PT, R151, UR11, RZ, P0, !PT ;  /* 0x0000000b97117c10 */ /* 0x000fe200087fe4ff */
[----:B------:R-:W-:Y:S01]  /*1590*/  USHF.L.U32 UR15, UR27, 0x3, URZ ;  /* 0x000000031b0f7899 */ /* 0x000fe200080006ff */
[----:B------:R-:W-:Y:S01]  /*15a0*/  IADD3 R12, P0, PT, R16, UR10, RZ ;  /* 0x0000000a100c7c10 */ /* 0x000fe2000ff1e0ff */
[----:B------:R-:W-:Y:S01]  /*15b0*/  UISETP.GE.AND UP0, UPT, UR26, 0x20, UPT ;  /* 0x000000201a00788c */ /* 0x000fe2000bf06270 */
[----:B------:R-:W-:Y:S01]  /*15c0*/  LOP3.LUT R8, R8, 0x4, R9, 0x48, !PT ;  /* 0x0000000408087812 */ /* 0x000fe200078e4809 */
[----:B------:R1:W-:Y:S01]  /*15d0*/  LDGSTS.E.BYPASS.LTC128B.128 [R142+0x80], desc[UR24][R16.64], P4 ;  /* 0x00080000108e7fae */ /* 0x0003e2000a181a18 */
[----:B------:R-:W-:-:S02]  /*15e0*/  IADD3.X R13, PT, PT, R17, UR11, RZ, P0, !PT ;  /* 0x0000000b110d7c10 */ /* 0x000fc400087fe4ff */
[----:B------:R-:W-:Y:S02]  /*15f0*/  CS2R R20, SRZ ;  /* 0x0000000000147805 */ /* 0x000fe4000001ff00 */
[----:B------:R-:W-:Y:S02]  /*1600*/  LOP3.LUT P4, RZ, R7, 0x10, RZ, 0xc0, !PT ;  /* 0x0000001007ff7812 */ /* 0x000fe4000788c0ff */
[----:B------:R-:W-:Y:S02]  /*1610*/  CS2R R6, SRZ ;  /* 0x0000000000067805 */ /* 0x000fe4000001ff00 */
[----:B------:R-:W-:Y:S01]  /*1620*/  LOP3.LUT R9, R10, 0x78, RZ, 0xc0, !PT ;  /* 0x000000780a097812 */ /* 0x000fe200078ec0ff */
[----:B------:R3:W-:Y:S01]  /*1630*/  LDGSTS.E.BYPASS.LTC128B.128 [R143+0xc80], desc[UR24][R12.64], P1 ;  /* 0x00c800000c8f7fae */ /* 0x0007e20008981a18 */
[----:B------:R-:W-:Y:S02]  /*1640*/  IADD3 R10, P0, PT, R12, UR10, RZ ;  /* 0x0000000a0c0a7c10 */ /* 0x000fe4000ff1e0ff */
[----:B------:R-:W-:-:S02]  /*1650*/  LOP3.LUT P5, RZ, R4, 0x10, RZ, 0xc0, !PT ;  /* 0x0000001004ff7812 */ /* 0x000fc400078ac0ff */
[----:B------:R-:W-:Y:S02]  /*1660*/  IADD3 R14, P1, PT, R152, UR8, RZ ;  /* 0x00000008980e7c10 */ /* 0x000fe4000ff3e0ff */
[----:B--2---:R-:W-:Y:S02]  /*1670*/  CS2R R18, SRZ ;  /* 0x0000000000127805 */ /* 0x004fe4000001ff00 */
[----:B------:R-:W-:Y:S02]  /*1680*/  IADD3.X R11, PT, PT, R13, UR11, RZ, P0, !PT ;  /* 0x0000000b0d0b7c10 */ /* 0x000fe400087fe4ff */
[C-C-:B------:R-:W-:Y:S02]  /*1690*/  LOP3.LUT R133, R9.reuse, R133, R8.reuse, 0xfe, !PT ;  /* 0x0000008509857212 */ /* 0x140fe400078efe08 */
[----:B------:R-:W-:Y:S01]  /*16a0*/  LOP3.LUT R132, R9, R132, R8, 0xfe, !PT ;  /* 0x0000008409847212 */ /* 0x000fe200078efe08 */
[----:B------:R2:W-:Y:S01]  /*16b0*/  LDGSTS.E.BYPASS.LTC128B.128 [R142+0xc80], desc[UR24][R10.64], P2 ;  /* 0x00c800000a8e7fae */ /* 0x0005e20009181a18 */
[----:B------:R-:W-:Y:S01]  /*16c0*/  IADD3 R8, P0, PT, R100, UR12, RZ ;  /* 0x0000000c64087c10 */ /* 0x000fe2000ff1e0ff */
[----:B------:R-:W-:Y:S01]  /*16d0*/  UIADD3 UR12, UPT, UPT, UR31, 0x9000, URZ ;  /* 0x000090001f0c7890 */ /* 0x000fe2000fffe0ff */
[----:B------:R-:W-:Y:S01]  /*16e0*/  IADD3.X R15, PT, PT, R153, UR9, RZ, P1, !PT ;  /* 0x00000009990f7c10 */ /* 0x000fe20008ffe4ff */
[----:B------:R4:W-:Y:S01]  /*16f0*/  LDGSTS.E.BYPASS.LTC128B.128 [R5+0x7000], desc[UR24][R152.64], P4 ;  /* 0x0700000098057fae */ /* 0x0009e2000a181a18 */
[----:B------:R-:W-:Y:S01]  /*1700*/  IADD3.X R9, PT, PT, R101, UR13, RZ, P0, !PT ;  /* 0x0000000d65097c10 */ /* 0x000fe200087fe4ff */
[----:B------:R-:W-:Y:S01]  /*1710*/  ULOP3.LUT UR13, UR14, 0xfffe, URZ, 0xc0, !UPT ;  /* 0x0000fffe0e0d7892 */ /* 0x000fe2000f8ec0ff */
[----:B------:R-:W-:Y:S01]  /*1720*/  LEA R133, R133, UR7, 0x4 ;  /* 0x0000000785857c11 */ /* 0x000fe2000f8e20ff */
[----:B------:R5:W-:Y:S01]  /*1730*/  LDGSTS.E.BYPASS.LTC128B.128 [R2+0x7200], desc[UR24][R14.64], P3 ;  /* 0x072000000e027fae */ /* 0x000be20009981a18 */
[----:B------:R-:W-:Y:S01]  /*1740*/  USHF.L.U32 UR14, UR23, 0x6, URZ ;  /* 0x00000006170e7899 */ /* 0x000fe200080006ff */
[----:B------:R-:W-:Y:S01]  /*1750*/  LEA R132, R132, UR7, 0x4 ;  /* 0x0000000784847c11 */ /* 0x000fe2000f8e20ff */
[----:B------:R-:W-:Y:S01]  /*1760*/  UIADD3 UR13, UPT, UPT, URZ, -UR13, URZ ;  /* 0x8000000dff0d7290 */ /* 0x000fe2000fffe0ff */
[----:B------:R-:W-:Y:S01]  /*1770*/  LDGSTS.E.BYPASS.LTC128B.128 [R3+0x9080], desc[UR24][R100.64], P5 ;  /* 0x0908000064037fae */ /* 0x000fe2000a981a18 */
[----:B------:R-:W-:Y:S01]  /*1780*/  ULOP3.LUT UR14, UR14, 0xffffff80, URZ, 0xc0, !UPT ;  /* 0xffffff800e0e7892 */ /* 0x000fe2000f8ec0ff */
[----:B-1----:R-:W-:Y:S01]  /*1790*/  CS2R R16, SRZ ;  /* 0x0000000000107805 */ /* 0x002fe2000001ff00 */
[----:B------:R-:W-:Y:S01]  /*17a0*/  UPRMT UR13, UR13, 0x7710, URZ ;  /* 0x000077100d0d7896 */ /* 0x000fe200080000ff */
[----:B------:R1:W-:Y:S01]  /*17b0*/  LDGSTS.E.BYPASS.LTC128B.128 [R0+0x9080], desc[UR24][R8.64], P6 ;  /* 0x0908000008007fae */ /* 0x0003e2000b181a18 */
[----:B------:R-:W-:Y:S01]  /*17c0*/  ULEA UR14, UR27, UR14, 0xc ;  /* 0x0000000e1b0e7291 */ /* 0x000fe2000f8e60ff */
[----:B---3--:R-:W-:Y:S01]  /*17d0*/  CS2R R12, SRZ ;  /* 0x00000000000c7805 */ /* 0x008fe2000001ff00 */
[----:B------:R-:W-:Y:S01]  /*17e0*/  UIADD3 UR32, UPT, UPT, UR32, UR13, URZ ;  /* 0x0000000d20207290 */ /* 0x000fe2000fffe0ff */
[----:B------:R-:W0:Y:S01]  /*17f0*/  LDGDEPBAR ;  /* 0x00000000000079af */ /* 0x000e220000000000 */
[----:B------:R-:W-:-:S02]  /*1800*/  UIMAD UR13, UR23, 0x180, UR15 ;  /* 0x00000180170d78a4 */ /* 0x000fc4000f8e020f */
[----:B------:R-:W-:Y:S02]  /*1810*/  UPRMT UR6, UR32, 0x8880, URZ ;  /* 0x0000888020067896 */ /* 0x000fe400080000ff */
[----:B------:R-:W-:Y:S02]  /*1820*/  ULEA UR13, UR13, UR12, 0x4 ;  /* 0x0000000c0d0d7291 */ /* 0x000fe4000f8e20ff */
[----:B------:R-:W-:Y:S01]  /*1830*/  UIMAD UR6, UR6, 0x300, UR15 ;  /* 0x00000300060678a4 */ /* 0x000fe2000f8e020f */
[----:B--2---:R-:W-:Y:S01]  /*1840*/  CS2R R10, SRZ ;  /* 0x00000000000a7805 */ /* 0x004fe2000001ff00 */
[----:B------:R-:W-:Y:S02]  /*1850*/  ULOP3.LUT UR32, UR32, 0xffff, URZ, 0xc0, !UPT ;  /* 0x0000ffff20207892 */ /* 0x000fe4000f8ec0ff */
[----:B------:R-:W-:Y:S01]  /*1860*/  ULEA UR6, UR6, UR31, 0x4 ;  /* 0x0000001f06067291 */ /* 0x000fe2000f8e20ff */
[----:B----4-:R-:W-:Y:S01]  /*1870*/  CS2R R4, SRZ ;  /* 0x0000000000047805 */ /* 0x010fe2000001ff00 */
[----:B------:R-:W-:Y:S01]  /*1880*/  UPRMT UR32, UR32, 0x8880, URZ ;  /* 0x0000888020207896 */ /* 0x000fe200080000ff */
[----:B-----5:R-:W-:-:S03]  /*1890*/  CS2R R14, SRZ ;  /* 0x00000000000e7805 */ /* 0x020fc6000001ff00 */
[----:B------:R-:W-:-:S03]  /*18a0*/  LEA R2, R67, UR6, 0x4 ;  /* 0x0000000643027c11 */ /* 0x000fc6000f8e20ff */
[----:B------:R-:W-:Y:S01]  /*18b0*/  UMOV UR26, UR32 ;  /* 0x00000020001a7c82 */ /* 0x000fe20008000000 */
[----:B-1----:R-:W-:Y:S01]  /*18c0*/  LEA R0, R147, UR13, 0x4 ;  /* 0x0000000d93007c11 */ /* 0x002fe2000f8e20ff */
[----:B------:R-:W-:-:S04]  /*18d0*/  DEPBAR.LE SB0, 0x1 ;  /* 0x000080400000791a */ /* 0x000fc80000000000 */
[----:B------:R-:W-:Y:S01]  /*18e0*/  BAR.SYNC.DEFER_BLOCKING 0x0 ;  /* 0x0000000000007b1d */ /* 0x000fe20000010000 */
[----:B------:R-:W-:-:S05]  /*18f0*/  CS2R R8, SRZ ;  /* 0x0000000000087805 */ /* 0x000fca000001ff00 */
[----:B------:R-:W1:Y:S04]  /*1900*/  LDSM.16.M88.4 R92, [R0] ;  /* 0x00000000005c783b */ /* 0x000e680000000200 */
[----:B------:R-:W2:Y:S04]  /*1910*/  LDSM.16.M88.4 R96, [R0+0xc00] ;  /* 0x000c00000060783b */ /* 0x000ea80000000200 */
[----:B------:R-:W3:Y:S04]  /*1920*/  LDSM.16.MT88.4 R72, [R133+UR14] ;  /* 0x0000000e8548783b */ /* 0x000ee80008004200 */
[----:B------:R-:W4:Y:S04]  /*1930*/  LDSM.16.MT88.4 R76, [R132+UR14] ;  /* 0x0000000e844c783b */ /* 0x000f280008004200 */
[----:B------:R-:W1:Y:S04]  /*1940*/  LDSM.16.M88.4 R68, [R2] ;  /* 0x000000000244783b */ /* 0x000e680000000200 */
[----:B------:R-:W1:Y:S04]  /*1950*/  LDSM.16.M88.4 R80, [R2+0xc00] ;  /* 0x000c00000250783b */ /* 0x000e680000000200 */
[----:B------:R-:W1:Y:S04]  /*1960*/  LDSM.16.M88.4 R84, [R2+0x1800] ;  /* 0x001800000254783b */ /* 0x000e680000000200 */
[----:B------:R5:W1:Y:S02]  /*1970*/  LDSM.16.M88.4 R88, [R2+0x2400] ;  /* 0x002400000258783b */ /* 0x000a640000000200 */
[----:B-----5:R-:W-:Y:S01]  /*1980*/  CS2R R2, SRZ ;  /* 0x0000000000027805 */ /* 0x020fe2000001ff00 */
[----:B--234-:R-:W-:Y:S06]  /*1990*/  BRA.U !UP0, `(.L_x_69) ;  /* 0x0000000d08347547 */ /* 0x01cfec000b800000 */
[----:B------:R-:W-:Y:S01]  /*19a0*/  ULEA UR30, UP0, UR10, UR4, 0x1 ;  /* 0x000000040a1e7291 */ /* 0x000fe2000f8008ff */
[----:B------:R-:W-:Y:S01]  /*19b0*/  IMAD.SHL.U32 R67, R67, 0x10, RZ ;  /* 0x0000001043437824 */ /* 0x000fe200078e00ff */
[----:B------:R-:W-:Y:S01]  /*19c0*/  ISETP.NE.AND P0, PT, RZ, UR40, PT ;  /* 0x00000028ff007c0c */ /* 0x000fe2000bf05270 */
[----:B------:R-:W-:Y:S01]  /*19d0*/  IMAD.SHL.U32 R0, R147, 0x10, RZ ;  /* 0x0000001093007824 */ /* 0x000fe200078e00ff */
[----:B------:R-:W-:Y:S01]  /*19e0*/  ULEA.HI.X UR29, UR10, UR5, UR11, 0x1, UP0 ;  /* 0x000000050a1d7291 */ /* 0x000fe200080f0c0b */
[----:B------:R-:W-:Y:S01]  /*19f0*/  IMAD.MOV.U32 R149, RZ, RZ, R151 ;  /* 0x000000ffff957224 */ /* 0x000fe200078e0097 */
[----:B------:R-:W-:Y:S01]  /*1a00*/  UIADD3 UR30, UP0, UPT, UR30, UR10, URZ ;  /* 0x0000000a1e1e7290 */ /* 0x000fe2000ff1e0ff */
[----:B------:R-:W-:Y:S01]  /*1a10*/  IMAD.MOV.U32 R155, RZ, RZ, R100 ;  /* 0x000000ffff9b7224 */ /* 0x000fe200078e0064 */
[----:B------:R-:W-:Y:S01]  /*1a20*/  LOP3.LUT R0, R0, 0x20, RZ, 0x3c, !PT ;  /* 0x0000002000007812 */ /* 0x000fe200078e3cff */
[----:B------:R-:W-:Y:S01]  /*1a30*/  IMAD.MOV.U32 R154, RZ, RZ, R101 ;  /* 0x000000ffff9a7224 */ /* 0x000fe200078e0065 */
[----:B------:R-:W-:Y:S01]  /*1a40*/  LOP3.LUT R66, R67, 0x20, RZ, 0x3c, !PT ;  /* 0x0000002043427812 */ /* 0x000fe200078e3cff */
[----:B------:R-:W-:Y:S01]  /*1a50*/  IMAD.MOV.U32 R41, RZ, RZ, RZ ;  /* 0x000000ffff297224 */ /* 0x000fe200078e00ff */
[----:B------:R-:W-:Y:S01]  /*1a60*/  SEL R158, R158, RZ, P0 ;  /* 0x000000ff9e9e7207 */ /* 0x000fe20000000000 */
[----:B------:R-:W-:Y:S01]  /*1a70*/  UMOV UR5, UR14 ;  /* 0x0000000e00057c82 */ /* 0x000fe20008000000 */
[----:B------:R-:W-:Y:S01]  /*1a80*/  SEL R157, R157, RZ, P0 ;  /* 0x000000ff9d9d7207 */ /* 0x000fe20000000000 */
[----:B------:R-:W-:Y:S01]  /*1a90*/  UMOV UR4, UR13 ;  /* 0x0000000d00047c82 */ /* 0x000fe20008000000 */
[----:B------:R-:W-:Y:S01]  /*1aa0*/  SEL R156, R156, RZ, P0 ;  /* 0x000000ff9c9c7207 */ /* 0x000fe20000000000 */
[----:B------:R-:W-:Y:S01]  /*1ab0*/  UMOV UR39, 0x2 ;  /* 0x0000000200277882 */ /* 0x000fe20000000000 */
[----:B------:R-:W-:Y:S01]  /*1ac0*/  UMOV UR38, 0x2000 ;  /* 0x0000200000267882 */ /* 0x000fe20000000000 */
[----:B------:R-:W-:Y:S01]  /*1ad0*/  UMOV UR37, 0x100 ;  /* 0x0000010000257882 */ /* 0x000fe20000000000 */
[----:B------:R-:W-:Y:S01]  /*1ae0*/  UIADD3.X UR29, UPT, UPT, UR29, UR11, URZ, UP0, !UPT ;  /* 0x0000000b1d1d7290 */ /* 0x000fe200087fe4ff */
[----:B------:R-:W-:Y:S01]  /*1af0*/  UMOV UR36, 0x100 ;  /* 0x0000010000247882 */ /* 0x000fe20000000000 */
[----:B------:R-:W-:Y:S01]  /*1b00*/  UMOV UR35, URZ ;  /* 0x000000ff00237c82 */ /* 0x000fe20008000000 */
[----:B------:R-:W2:Y:S08]  /*1b10*/  LDC.64 R138, c[0x0][0x4d0] ;  /* 0x00013400ff8a7b82 */ /* 0x000eb00000000a00 */
[----:B------:R-:W3:Y:S08]  /*1b20*/  LDC.64 R136, c[0x0][0x4d8] ;  /* 0x00013600ff887b82 */ /* 0x000ef00000000a00 */
[----:B------:R-:W4:Y:S02]  /*1b30*/  LDC.64 R134, c[0x0][0x3e0] ;  /* 0x0000f800ff867b82 */ /* 0x000f240000000a00 */
.L_x_70:
[C---:B-1-3--:R-:W-:Y:S01]  /*1b40*/  HMMA.16816.F16 R64, R68.reuse, R72, R64 ;  /* 0x000000484440723c */ /* 0x04afe20000000840 */
[----:B------:R-:W-:Y:S01]  /*1b50*/  LDSM.16.M88.4 R100, [R66+UR6] ;  /* 0x000000064264783b */ /* 0x000fe20008000200 */
[----:B------:R-:W-:Y:S02]  /*1b60*/  UISETP.NE.AND UP0, UPT, UR35, 0x2, UPT ;  /* 0x000000022300788c */ /* 0x000fe4000bf05270 */
[----:B------:R-:W-:Y:S01]  /*1b70*/  IADD3 R150, P0, PT, R150, UR30, RZ ;  /* 0x0000001e96967c10 */ /* 0x000fe2000ff1e0ff */
[----:B------:R-:W-:Y:S01]  /*1b80*/  UMOV UR31, UR6 ;  /* 0x00000006001f7c82 */ /* 0x000fe20008000000 */
[----:B----4-:R-:W-:Y:S01]  /*1b90*/  IADD3 R152, P2, P1, R152, UR8, R134 ;  /* 0x0000000898987c10 */ /* 0x010fe2000f95e086 */
[----:B------:R-:W-:Y:S01]  /*1ba0*/  UMOV UR32, UR5 ;  /* 0x0000000500207c82 */ /* 0x000fe20008000000 */
[C---:B------:R-:W-:Y:S01]  /*1bb0*/  HMMA.16816.F16 R62, R68.reuse, R74, R62 ;  /* 0x0000004a443e723c */ /* 0x040fe2000000083e */
[----:B--2---:R-:W2:Y:S01]  /*1bc0*/  LDSM.16.MT88.4 R104, [R133+UR5+0x800] ;  /* 0x000800058568783b */ /* 0x004ea20008004200 */
[----:B------:R-:W-:Y:S01]  /*1bd0*/  IADD3.X R153, PT, PT, R153, UR9, R135, P2, P1 ;  /* 0x0000000999997c10 */ /* 0x000fe200097e2487 */
[----:B------:R-:W-:Y:S01]  /*1be0*/  UMOV UR33, UR4 ;  /* 0x0000000400217c82 */ /* 0x000fe20008000000 */
[----:B------:R-:W-:Y:S01]  /*1bf0*/  LOP3.LUT P2, RZ, R157, 0x1, RZ, 0xc0, !PT ;  /* 0x000000019dff7812 */ /* 0x000fe2000784c0ff */
[----:B------:R-:W-:Y:S01]  /*1c00*/  UMOV UR13, UR35 ;  /* 0x00000023000d7c82 */ /* 0x000fe20008000000 */
[----:B------:R-:W-:Y:S01]  /*1c10*/  IADD3.X R149, PT, PT, R149, UR29, RZ, P0, !PT ;  /* 0x0000001d95957c10 */ /* 0x000fe200087fe4ff */
[----:B------:R-:W-:Y:S01]  /*1c20*/  @!UP0 UMOV UR35, URZ ;  /* 0x000000ff00238c82 */ /* 0x000fe20008000000 */
[C---:B------:R-:W-:Y:S01]  /*1c30*/  HMMA.16816.F16 R60, R68.reuse, R76, R60 ;  /* 0x0000004c443c723c */ /* 0x040fe2000000083c */
[----:B------:R-:W2:Y:S01]  /*1c40*/  LDSM.16.MT88.4 R108, [R132+UR5+0x800] ;  /* 0x00080005846c783b */ /* 0x000ea20008004200 */
[----:B------:R-:W-:Y:S01]  /*1c50*/  @!UP0 UIADD3 UR5, UPT, UPT, UR5, -0x2000, URZ ;  /* 0xffffe00005058890 */ /* 0x000fe2000fffe0ff */
[----:B------:R-:W-:Y:S01]  /*1c60*/  LOP3.LUT P0, RZ, R156, 0x1, RZ, 0xc0, !PT ;  /* 0x000000019cff7812 */ /* 0x000fe2000780c0ff */
[----:B------:R-:W-:Y:S01]  /*1c70*/  @UP0 UIADD3 UR5, UPT, UPT, UR32, 0x1000, URZ ;  /* 0x0000100020050890 */ /* 0x000fe2000fffe0ff */
[----:B---3--:R-:W-:Y:S01]  /*1c80*/  IADD3 R155, P4, P3, R155, R138, R136 ;  /* 0x0000008a9b9b7210 */ /* 0x008fe20007b9e088 */
[----:B------:R-:W-:Y:S01]  /*1c90*/  @UP0 UIADD3 UR35, UPT, UPT, UR13, 0x1, URZ ;  /* 0x000000010d230890 */ /* 0x000fe2000fffe0ff */
[--C-:B------:R-:W-:Y:S01]  /*1ca0*/  SHF.R.U32.HI R151, RZ, 0x1, R156.reuse ;  /* 0x00000001ff977819 */ /* 0x100fe2000001169c */
[-C--:B------:R-:W-:Y:S01]  /*1cb0*/  HMMA.16816.F16 R58, R68, R78.reuse, R58 ;  /* 0x0000004e443a723c */ /* 0x080fe2000000083a */
[----:B------:R-:W2:Y:S01]  /*1cc0*/  LDSM.16.M88.4 R112, [R66+UR6+0xc00] ;  /* 0x000c00064270783b */ /* 0x000ea20008000200 */
[----:B------:R-:W-:Y:S01]  /*1cd0*/  IADD3.X R154, PT, PT, R154, R139, R137, P4, P3 ;  /* 0x0000008b9a9a7210 */ /* 0x000fe200027e6489 */
[----:B------:R-:W-:Y:S01]  /*1ce0*/  UIADD3 UR34, UPT, UPT, UR40, -0x1, URZ ;  /* 0xffffffff28227890 */ /* 0x000fe2000fffe0ff */
[----:B------:R-:W-:Y:S01]  /*1cf0*/  LOP3.LUT P3, RZ, R151, 0x1, RZ, 0xc0, !PT ;  /* 0x0000000197ff7812 */ /* 0x000fe2000786c0ff */
[----:B------:R-:W-:Y:S01]  /*1d00*/  UISETP.NE.AND UP1, UPT, UR39, 0x2, UPT ;  /* 0x000000022700788c */ /* 0x000fe2000bf25270 */
[--C-:B------:R-:W-:Y:S01]  /*1d10*/  SHF.R.U32.HI R159, RZ, 0x2, R156.reuse ;  /* 0x00000002ff9f7819 */ /* 0x100fe2000001169c */
[----:B------:R-:W-:Y:S01]  /*1d20*/  UMOV UR14, UR36 ;  /* 0x00000024000e7c82 */ /* 0x000fe20008000000 */
[C---:B------:R-:W-:Y:S01]  /*1d30*/  HMMA.16816.F16 R56, R80.reuse, R78, R56 ;  /* 0x0000004e5038723c */ /* 0x040fe20000000838 */
[----:B------:R-:W2:Y:S01]  /*1d40*/  LDSM.16.M88.4 R116, [R66+UR6+0x1800] ;  /* 0x001800064274783b */ /* 0x000ea20008000200 */
[----:B------:R-:W-:Y:S01]  /*1d50*/  UMOV UR17, UR39 ;  /* 0x0000002700117c82 */ /* 0x000fe20008000000 */
[----:B------:R-:W-:Y:S01]  /*1d60*/  LOP3.LUT P5, RZ, R159, 0x1, RZ, 0xc0, !PT ;  /* 0x000000019fff7812 */ /* 0x000fe200078ac0ff */
[----:B------:R-:W-:Y:S01]  /*1d70*/  VIADD R159, R143, UR36 ;  /* 0x000000248f9f7c36 */ /* 0x000fe20008000000 */
[----:B------:R-:W-:Y:S01]  /*1d80*/  SHF.R.U32.HI R151, RZ, 0x3, R156 ;  /* 0x00000003ff977819 */ /* 0x000fe2000001169c */
[----:B------:R-:W-:Y:S01]  /*1d90*/  UMOV UR15, UR37 ;  /* 0x00000025000f7c82 */ /* 0x000fe20008000000 */
[----:B------:R-:W-:Y:S01]  /*1da0*/  SHF.R.U32.HI R161, RZ, 0x1, R157 ;  /* 0x00000001ffa17819 */ /* 0x000fe2000001169d */
[C---:B------:R-:W-:Y:S01]  /*1db0*/  HMMA.16816.F16 R54, R80.reuse, R76, R54 ;  /* 0x0000004c5036723c */ /* 0x040fe20000000836 */
[----:B------:R-:W2:Y:S01]  /*1dc0*/  LDSM.16.M88.4 R120, [R66+UR6+0x2400] ;  /* 0x002400064278783b */ /* 0x000ea20008000200 */
[----:B------:R-:W-:Y:S01]  /*1dd0*/  @!UP0 UIADD3 UR6, UPT, UPT, UR6, -0x100, URZ ;  /* 0xffffff0006068890 */ /* 0x000fe2000fffe0ff */
[----:B------:R-:W-:Y:S01]  /*1de0*/  LOP3.LUT P4, RZ, R151, 0x1, RZ, 0xc0, !PT ;  /* 0x0000000197ff7812 */ /* 0x000fe2000788c0ff */
[----:B------:R-:W-:Y:S01]  /*1df0*/  @P0 IMAD.MOV.U32 R151, RZ, RZ, R149 ;  /* 0x000000ffff970224 */ /* 0x000fe200078e0095 */
[----:B------:R-:W-:Y:S01]  /*1e00*/  @UP0 UIADD3 UR6, UPT, UPT, UR31, 0x80, URZ ;  /* 0x000000801f060890 */ /* 0x000fe2000fffe0ff */
[----:B------:R-:W-:Y:S01]  /*1e10*/  LOP3.LUT P1, RZ, R161, 0x1, RZ, 0xc0, !PT ;  /* 0x00000001a1ff7812 */ /* 0x000fe2000782c0ff */
[----:B------:R-:W-:Y:S01]  /*1e20*/  VIADD R161, R142, UR36 ;  /* 0x000000248ea17c36 */ /* 0x000fe20008000000 */
[C---:B------:R-:W-:Y:S01]  /*1e30*/  HMMA.16816.F16 R52, R80.reuse, R74, R52 ;  /* 0x0000004a5034723c */ /* 0x040fe20000000834 */
[----:B------:R-:W1:Y:S01]  /*1e40*/  LDSM.16.M88.4 R124, [R0+UR4] ;  /* 0x00000004007c783b */ /* 0x000e620008000200 */
[----:B------:R-:W-:Y:S01]  /*1e50*/  SHF.R.U32.HI R160, RZ, 0x1, R158 ;  /* 0x00000001ffa07819 */ /* 0x000fe2000001169e */
[----:B------:R-:W-:Y:S01]  /*1e60*/  UMOV UR16, UR38 ;  /* 0x0000002600107c82 */ /* 0x000fe20008000000 */
[----:B------:R-:W-:Y:S01]  /*1e70*/  LOP3.LUT R165, R140, 0x180, RZ, 0xc0, !PT ;  /* 0x000001808ca57812 */ /* 0x000fe200078ec0ff */
[----:B------:R-:W-:Y:S01]  /*1e80*/  @!UP1 UIADD3 UR36, UPT, UPT, UR36, -0x100, URZ ;  /* 0xffffff0024249890 */ /* 0x000fe2000fffe0ff */
[----:B------:R-:W-:Y:S01]  /*1e90*/  LOP3.LUT P6, RZ, R160, 0x1, RZ, 0xc0, !PT ;  /* 0x00000001a0ff7812 */ /* 0x000fe200078cc0ff */
[----:B------:R-:W-:Y:S01]  /*1ea0*/  @!UP1 UMOV UR39, URZ ;  /* 0x000000ff00279c82 */ /* 0x000fe20008000000 */
[-C--:B------:R-:W-:Y:S01]  /*1eb0*/  HMMA.16816.F16 R50, R80, R72.reuse, R50 ;  /* 0x000000485032723c */ /* 0x080fe20000000832 */
[----:B------:R-:W1:Y:S01]  /*1ec0*/  LDSM.16.M88.4 R128, [R0+UR4+0xc00] ;  /* 0x000c00040080783b */ /* 0x000e620008000200 */
[----:B------:R-:W-:Y:S01]  /*1ed0*/  @!UP0 UIADD3 UR4, UPT, UPT, UR4, -0x100, URZ ;  /* 0xffffff0004048890 */ /* 0x000fe2000fffe0ff */
[----:B------:R-:W-:Y:S01]  /*1ee0*/  P2R R160, PR, RZ, 0x2 ;  /* 0x00000002ffa07803 */ /* 0x000fe20000000000 */
[----:B------:R-:W-:Y:S01]  /*1ef0*/  @UP0 UIADD3 UR4, UPT, UPT, UR33, 0x80, URZ ;  /* 0x0000008021040890 */ /* 0x000fe2000fffe0ff */
[----:B------:R-:W-:Y:S01]  /*1f00*/  LOP3.LUT P1, RZ, R158, 0x1, RZ, 0xc0, !PT ;  /* 0x000000019eff7812 */ /* 0x000fe2000782c0ff */
[----:B------:R-:W-:Y:S01]  /*1f10*/  IMAD R165, R148, 0x400, R165 ;  /* 0x0000040094a57824 */ /* 0x000fe200078e02a5 */
[----:B------:R-:W-:Y:S01]  /*1f20*/  LOP3.LUT R164, R140, 0x40, RZ, 0xc, !PT ;  /* 0x000000408ca47812 */ /* 0x000fe200078e0cff */
[C---:B------:R-:W-:Y:S01]  /*1f30*/  HMMA.16816.F16 R48, R84.reuse, R72, R48 ;  /* 0x000000485430723c */ /* 0x040fe20000000830 */
[----:B------:R-:W-:Y:S01]  /*1f40*/  @!PT LDS RZ, [RZ] ;  /* 0x00000000fffff984 */ /* 0x000fe20000000800 */
[----:B------:R-:W-:Y:S01]  /*1f50*/  @!PT LDS RZ, [RZ] ;  /* 0x00000000fffff984 */ /* 0x000fe20000000800 */
[----:B------:R-:W-:Y:S01]  /*1f60*/  @!PT LDS RZ, [RZ] ;  /* 0x00000000fffff984 */ /* 0x000fe20000000800 */
[----:B------:R3:W-:Y:S01]  /*1f70*/  @P0 LDGSTS.E.BYPASS.LTC128B.128 [R159], desc[UR24][R150.64] ;  /* 0x00000000969f0fae */ /* 0x0007e2000b981a18 */
[----:B------:R-:W-:Y:S01]  /*1f80*/  UISETP.GT.AND UP0, UPT, UR40, -0x1, UPT ;  /* 0xffffffff2800788c */ /* 0x000fe2000bf04270 */
[----:B------:R-:W-:Y:S01]  /*1f90*/  IADD3 R162, P0, PT, R150, UR10, RZ ;  /* 0x0000000a96a27c10 */ /* 0x000fe2000ff1e0ff */
[----:B------:R-:W-:Y:S01]  /*1fa0*/  @UP1 UIADD3 UR36, UPT, UPT, UR14, 0x80, URZ ;  /* 0x000000800e241890 */ /* 0x000fe2000fffe0ff */
[----:B------:R-:W-:Y:S01]  /*1fb0*/  LOP3.LUT R164, R164, 0x30, R141, 0xf8, !PT ;  /* 0x00000030a4a47812 */ /* 0x000fe200078ef88d */
[----:B------:R-:W-:Y:S01]  /*1fc0*/  @UP1 UIADD3 UR39, UPT, UPT, UR17, 0x1, URZ ;  /* 0x0000000111271890 */ /* 0x000fe2000fffe0ff */
[----:B------:R-:W-:Y:S01]  /*1fd0*/  IADD3.X R163, PT, PT, R149, UR11, RZ, P0, !PT ;  /* 0x0000000b95a37c10 */ /* 0x000fe200087fe4ff */
[C---:B------:R-:W-:Y:S01]  /*1fe0*/  HMMA.16816.F16 R46, R84.reuse, R74, R46 ;  /* 0x0000004a542e723c */ /* 0x040fe2000000082e */
[----:B------:R-:W-:Y:S01]  /*1ff0*/  UMOV UR40, UR34 ;  /* 0x0000002200287c82 */ /* 0x000fe20008000000 */
[----:B------:R-:W-:Y:S01]  /*2000*/  LOP3.LUT R164, R165, R164, RZ, 0xfc, !PT ;  /* 0x000000a4a5a47212 */ /* 0x000fe200078efcff */
[----:B------:R-:W-:Y:S01]  /*2010*/  IMAD R165, R146, 0x10, R165 ;  /* 0x0000001092a57824 */ /* 0x000fe200078e02a5 */
[----:B------:R4:W-:Y:S01]  /*2020*/  @P3 LDGSTS.E.BYPASS.LTC128B.128 [R161], desc[UR24][R162.64] ;  /* 0x00000000a2a13fae */ /* 0x0009e2000b981a18 */
[----:B------:R-:W-:Y:S02]  /*2030*/  ISETP.NE.AND P3, PT, R160, RZ, PT ;  /* 0x000000ffa000720c */ /* 0x000fe40003f65270 */
[----:B------:R-:W-:Y:S01]  /*2040*/  LEA R160, R145, UR12, 0x4 ;  /* 0x0000000c91a07c11 */ /* 0x000fe2000f8e20ff */
[C---:B------:R-:W-:Y:S04]  /*2050*/  HMMA.16816.F16 R44, R84.reuse, R76, R44 ;  /* 0x0000004c542c723c */ /* 0x040fe8000000082c */
[----:B------:R-:W-:Y:S04]  /*2060*/  VIADD R160, R160, UR37 ;  /* 0x00000025a0a07c36 */ /* 0x000fe80008000000 */
[-C--:B------:R-:W-:Y:S01]  /*2070*/  HMMA.16816.F16 R42, R84, R78.reuse, R42 ;  /* 0x0000004e542a723c */ /* 0x080fe2000000082a */
[----:B---3--:R-:W-:Y:S07]  /*2080*/  IMAD.U32 R151, RZ, RZ, UR7 ;  /* 0x00000007ff977e24 */ /* 0x008fee000f8e00ff */
[C---:B------:R-:W-:Y:S03]  /*2090*/  HMMA.16816.F16 R40, R88.reuse, R78, R40 ;  /* 0x0000004e5828723c */ /* 0x040fe60000000828 */
[C---:B------:R-:W-:Y:S02]  /*20a0*/  IADD3 R165, PT, PT, R151.reuse, UR38, R165 ;  /* 0x0000002697a57c10 */ /* 0x040fe4000fffe0a5 */
[----:B------:R-:W-:Y:S01]  /*20b0*/  IADD3 R151, PT, PT, R151, UR38, R164 ;  /* 0x0000002697977c10 */ /* 0x000fe2000fffe0a4 */
[----:B------:R-:W-:Y:S01]  /*20c0*/  @!UP1 UIADD3 UR38, UPT, UPT, UR38, -0x2000, URZ ;  /* 0xffffe00026269890 */ /* 0x000fe2000fffe0ff */
[----:B----4-:R-:W-:Y:S01]  /*20d0*/  IADD3 R162, P0, PT, R162, UR10, RZ ;  /* 0x0000000aa2a27c10 */ /* 0x010fe2000ff1e0ff */
[C---:B------:R-:W-:Y:S01]  /*20e0*/  HMMA.16816.F16 R38, R88.reuse, R76, R38 ;  /* 0x0000004c5826723c */ /* 0x040fe20000000826 */
[----:B------:R3:W-:Y:S01]  /*20f0*/  @P2 LDGSTS.E.BYPASS.LTC128B.128 [R165], desc[UR24][R152.64] ;  /* 0x0000000098a52fae */ /* 0x0007e2000b981a18 */
[----:B------:R-:W-:Y:S01]  /*2100*/  @UP1 UIADD3 UR38, UPT, UPT, UR16, 0x1000, URZ ;  /* 0x0000100010261890 */ /* 0x000fe2000fffe0ff */
[----:B------:R-:W-:Y:S02]  /*2110*/  IADD3.X R163, PT, PT, R163, UR11, RZ, P0, !PT ;  /* 0x0000000ba3a37c10 */ /* 0x000fe400087fe4ff */
[----:B------:R-:W-:Y:S03]  /*2120*/  IADD3 R164, P0, PT, R162, UR10, RZ ;  /* 0x0000000aa2a47c10 */ /* 0x000fe6000ff1e0ff */
[C---:B------:R-:W-:Y:S02]  /*2130*/  HMMA.16816.F16 R36, R88.reuse, R74, R36 ;  /* 0x0000004a5824723c */ /* 0x040fe40000000824 */
[----:B------:R-:W-:Y:S02]  /*2140*/  @P1 IMAD.MOV.U32 R74, RZ, RZ, R155 ;  /* 0x000000ffff4a1224 */ /* 0x000fe400078e009b */
[----:B------:R-:W-:Y:S04]  /*2150*/  @P1 IMAD.MOV.U32 R75, RZ, RZ, R154 ;  /* 0x000000ffff4b1224 */ /* 0x000fe800078e009a */
[----:B------:R-:W-:Y:S01]  /*2160*/  HMMA.16816.F16 R34, R88, R72, R34 ;  /* 0x000000485822723c */ /* 0x000fe20000000822 */
[----:B------:R4:W-:Y:S07]  /*2170*/  @P1 LDGSTS.E.BYPASS.LTC128B.128 [R160], desc[UR24][R74.64] ;  /* 0x000000004aa01fae */ /* 0x0009ee000b981a18 */
[C---:B------:R-:W-:Y:S01]  /*2180*/  HMMA.16816.F16 R32, R68.reuse, R92, R32 ;  /* 0x0000005c4420723c */ /* 0x040fe20000000820 */
[----:B------:R5:W-:Y:S03]  /*2190*/  @P5 LDGSTS.E.BYPASS.LTC128B.128 [R159+0xc00], desc[UR24][R162.64] ;  /* 0x00c00000a29f5fae */ /* 0x000be6000b981a18 */
[----:B---3--:R-:W-:Y:S04]  /*21a0*/  IADD3.X R165, PT, PT, R163, UR11, RZ, P0, !PT ;  /* 0x0000000ba3a57c10 */ /* 0x008fe800087fe4ff */
[C---:B------:R-:W-:Y:S01]  /*21b0*/  HMMA.16816.F16 R30, R68.reuse, R94, R30 ;  /* 0x0000005e441e723c */ /* 0x040fe2000000081e */
[----:B------:R3:W-:Y:S07]  /*21c0*/  @P4 LDGSTS.E.BYPASS.LTC128B.128 [R161+0xc00], desc[UR24][R164.64] ;  /* 0x00c00000a4a14fae */ /* 0x0007ee000b981a18 */
[C---:B------:R-:W-:Y:S02]  /*21d0*/  HMMA.16816.F16 R28, R68.reuse, R96, R28 ;  /* 0x00000060441c723c */ /* 0x040fe4000000081c */
[----:B----4-:R-:W-:Y:S06]  /*21e0*/  IADD3 R160, P0, PT, R152, UR8, RZ ;  /* 0x0000000898a07c10 */ /* 0x010fec000ff1e0ff */
[-C--:B------:R-:W-:Y:S02]  /*21f0*/  HMMA.16816.F16 R26, R68, R98.reuse, R26 ;  /* 0x00000062441a723c */ /* 0x080fe4000000081a */
[----:B-----5:R-:W-:Y:S06]  /*2200*/  LEA R159, R144, UR12, 0x4 ;  /* 0x0000000c909f7c11 */ /* 0x020fec000f8e20ff */
[C---:B------:R-:W-:Y:S03]  /*2210*/  HMMA.16816.F16 R24, R80.reuse, R98, R24 ;  /* 0x000000625018723c */ /* 0x040fe60000000818 */
[----:B---3--:R-:W-:Y:S02]  /*2220*/  IADD3.X R161, PT, PT, R153, UR9, RZ, P0, !PT ;  /* 0x0000000999a17c10 */ /* 0x008fe400087fe4ff */
[----:B------:R-:W-:Y:S03]  /*2230*/  IADD3 R162, P0, PT, R155, R138, RZ ;  /* 0x0000008a9ba27210 */ /* 0x000fe60007f1e0ff */
[C---:B------:R-:W-:Y:S01]  /*2240*/  HMMA.16816.F16 R22, R80.reuse, R96, R22 ;  /* 0x000000605016723c */ /* 0x040fe20000000816 */
[----:B------:R3:W-:Y:S01]  /*2250*/  @P3 LDGSTS.E.BYPASS.LTC128B.128 [R151+0x200], desc[UR24][R160.64] ;  /* 0x00200000a0973fae */ /* 0x0007e2000b981a18 */
[----:B------:R-:W-:Y:S01]  /*2260*/  IMAD.X R163, R154, 0x1, R139, P0 ;  /* 0x000000019aa37824 */ /* 0x000fe200000e068b */
[----:B------:R-:W-:Y:S05]  /*2270*/  ISETP.NE.AND P0, PT, RZ, UR34, PT ;  /* 0x00000022ff007c0c */ /* 0x000fea000bf05270 */
[C---:B------:R-:W-:Y:S02]  /*2280*/  HMMA.16816.F16 R20, R80.reuse, R94, R20 ;  /* 0x0000005e5014723c */ /* 0x040fe40000000814 */
[----:B------:R-:W-:Y:S02]  /*2290*/  SEL R156, R156, RZ, P0 ;  /* 0x000000ff9c9c7207 */ /* 0x000fe40000000000 */
[----:B------:R-:W-:Y:S02]  /*22a0*/  SEL R157, R157, RZ, P0 ;  /* 0x000000ff9d9d7207 */ /* 0x000fe40000000000 */
[----:B------:R-:W-:Y:S02]  /*22b0*/  SEL R158, R158, RZ, P0 ;  /* 0x000000ff9e9e7207 */ /* 0x000fe40000000000 */
[-C--:B------:R-:W-:Y:S08]  /*22c0*/  HMMA.16816.F16 R18, R80, R92.reuse, R18 ;  /* 0x0000005c5012723c */ /* 0x080ff00000000812 */
[C---:B------:R-:W-:Y:S03]  /*22d0*/  HMMA.16816.F16 R16, R84.reuse, R92, R16 ;  /* 0x0000005c5410723c */ /* 0x040fe60000000810 */
[----:B---3--:R-:W-:Y:S01]  /*22e0*/  VIADD R151, R159, UR37 ;  /* 0x000000259f977c36 */ /* 0x008fe20008000000 */
[----:B------:R-:W-:Y:S02]  /*22f0*/  @!UP1 UIADD3 UR37, UPT, UPT, UR37, -0x100, URZ ;  /* 0xffffff0025259890 */ /* 0x000fe4000fffe0ff */
[----:B------:R-:W-:Y:S02]  /*2300*/  @UP1 UIADD3 UR37, UPT, UPT, UR15, 0x80, URZ ;  /* 0x000000800f251890 */ /* 0x000fe4000fffe0ff */
[C---:B------:R-:W-:Y:S01]  /*2310*/  HMMA.16816.F16 R14, R84.reuse, R94, R14 ;  /* 0x0000005e540e723c */ /* 0x040fe2000000080e */
[----:B------:R3:W-:Y:S07]  /*2320*/  @P6 LDGSTS.E.BYPASS.LTC128B.128 [R151], desc[UR24][R162.64] ;  /* 0x00000000a2976fae */ /* 0x0007ee000b981a18 */
[C---:B------:R-:W-:Y:S01]  /*2330*/  HMMA.16816.F16 R12, R84.reuse, R96, R12 ;  /* 0x00000060540c723c */ /* 0x040fe2000000080c */
[----:B------:R-:W0:Y:S07]  /*2340*/  LDGDEPBAR ;  /* 0x00000000000079af */ /* 0x000e2e0000000000 */
[-C--:B------:R-:W-:Y:S08]  /*2350*/  HMMA.16816.F16 R10, R84, R98.reuse, R10 ;  /* 0x00000062540a723c */ /* 0x080ff0000000080a */
[C---:B------:R-:W-:Y:S03]  /*2360*/  HMMA.16816.F16 R8, R88.reuse, R98, R8 ;  /* 0x000000625808723c */ /* 0x040fe60000000808 */
[----:B---3--:R-:W-:Y:S05]  /*2370*/  LEA R151, R147, UR4, 0x4 ;  /* 0x0000000493977c11 */ /* 0x008fea000f8e20ff */
[C---:B------:R-:W-:Y:S01]  /*2380*/  HMMA.16816.F16 R6, R88.reuse, R96, R6 ;  /* 0x000000605806723c */ /* 0x040fe20000000806 */
[----:B------:R-:W-:Y:S04]  /*2390*/  DEPBAR.LE SB0, 0x1 ;  /* 0x000080400000791a */ /* 0x000fe80000000000 */
[----:B------:R-:W-:Y:S03]  /*23a0*/  BAR.SYNC.DEFER_BLOCKING 0x0 ;  /* 0x0000000000007b1d */ /* 0x000fe60000010000 */
[C---:B------:R-:W-:Y:S08]  /*23b0*/  HMMA.16816.F16 R4, R88.reuse, R94, R4 ;  /* 0x0000005e5804723c */ /* 0x040ff00000000804 */
[----:B------:R-:W-:-:S08]  /*23c0*/  HMMA.16816.F16 R2, R88, R92, R2 ;  /* 0x0000005c5802723c */ /* 0x000fd00000000802 */
[C---:B--2---:R-:W-:Y:S08]  /*23d0*/  HMMA.16816.F16 R64, R100.reuse, R104, R64 ;  /* 0x000000686440723c */ /* 0x044ff00000000840 */
[C---:B------:R-:W-:Y:S08]  /*23e0*/  HMMA.16816.F16 R62, R100.reuse, R106, R62 ;  /* 0x0000006a643e723c */ /* 0x040ff0000000083e */
[C---:B------:R-:W-:Y:S08]  /*23f0*/  HMMA.16816.F16 R60, R100.reuse, R108, R60 ;  /* 0x0000006c643c723c */ /* 0x040ff0000000083c */
[-C--:B------:R-:W-:Y:S08]  /*2400*/  HMMA.16816.F16 R58, R100, R110.reuse, R58 ;  /* 0x0000006e643a723c */ /* 0x080ff0000000083a */
[C---:B------:R-:W-:Y:S08]  /*2410*/  HMMA.16816.F16 R56, R112.reuse, R110, R56 ;  /* 0x0000006e7038723c */ /* 0x040ff00000000838 */
        /* <DEDUP_REMOVED lines=10> */
[----:B------:R-:W-:Y:S01]  /*24c0*/  HMMA.16816.F16 R34, R120, R104, R34 ;  /* 0x000000687822723c */ /* 0x000fe20000000822 */
[----:B------:R2:W3:Y:S07]  /*24d0*/  LDSM.16.M88.4 R68, [R67+UR6] ;  /* 0x000000064344783b */ /* 0x0004ee0008000200 */
[C---:B-1----:R-:W-:Y:S01]  /*24e0*/  HMMA.16816.F16 R32, R100.reuse, R124, R32 ;  /* 0x0000007c6420723c */ /* 0x042fe20000000820 */
[----:B------:R2:W3:Y:S07]  /*24f0*/  LDSM.16.M88.4 R80, [R67+UR6+0xc00] ;  /* 0x000c00064350783b */ /* 0x0004ee0008000200 */
[C---:B------:R-:W-:Y:S01]  /*2500*/  HMMA.16816.F16 R30, R100.reuse, R126, R30 ;  /* 0x0000007e641e723c */ /* 0x040fe2000000081e */
[----:B------:R2:W3:Y:S07]  /*2510*/  LDSM.16.M88.4 R84, [R67+UR6+0x1800] ;  /* 0x001800064354783b */ /* 0x0004ee0008000200 */
[C---:B------:R-:W-:Y:S01]  /*2520*/  HMMA.16816.F16 R28, R100.reuse, R128, R28 ;  /* 0x00000080641c723c */ /* 0x040fe2000000081c */
[----:B------:R2:W3:Y:S07]  /*2530*/  LDSM.16.M88.4 R88, [R67+UR6+0x2400] ;  /* 0x002400064358783b */ /* 0x0004ee0008000200 */
[-C--:B------:R-:W-:Y:S01]  /*2540*/  HMMA.16816.F16 R26, R100, R130.reuse, R26 ;  /* 0x00000082641a723c */ /* 0x080fe2000000081a */
[----:B------:R2:W3:Y:S07]  /*2550*/  LDSM.16.MT88.4 R72, [R133+UR5] ;  /* 0x000000058548783b */ /* 0x0004ee0008004200 */
[C---:B------:R-:W-:Y:S01]  /*2560*/  HMMA.16816.F16 R24, R112.reuse, R130, R24 ;  /* 0x000000827018723c */ /* 0x040fe20000000818 */
[----:B------:R2:W3:Y:S07]  /*2570*/  LDSM.16.MT88.4 R76, [R132+UR5] ;  /* 0x00000005844c783b */ /* 0x0004ee0008004200 */
[C---:B------:R-:W-:Y:S01]  /*2580*/  HMMA.16816.F16 R22, R112.reuse, R128, R22 ;  /* 0x000000807016723c */ /* 0x040fe20000000816 */
[----:B------:R2:W3:Y:S07]  /*2590*/  LDSM.16.M88.4 R92, [R151] ;  /* 0x00000000975c783b */ /* 0x0004ee0000000200 */
[C---:B------:R-:W-:Y:S01]  /*25a0*/  HMMA.16816.F16 R20, R112.reuse, R126, R20 ;  /* 0x0000007e7014723c */ /* 0x040fe20000000814 */
[----:B------:R2:W3:Y:S07]  /*25b0*/  LDSM.16.M88.4 R96, [R151+0xc00] ;  /* 0x000c00009760783b */ /* 0x0004ee0000000200 */
        /* <DEDUP_REMOVED lines=9> */
[----:B------:R-:W-:Y:S02]  /*2650*/  @!UPT UIADD3 URZ, UPT, UPT, URZ, URZ, URZ ;  /* 0x000000fffffff290 */ /* 0x000fe4000fffe0ff */
[----:B------:R-:W-:Y:S11]  /*2660*/  BRA.U UP0, `(.L_x_70) ;  /* 0xfffffff500347547 */ /* 0x000ff6000b83ffff */
.L_x_69:
[----:B------:R-:W0:Y:S01]  /*2670*/  LDGDEPBAR ;  /* 0x00000000000079af */ /* 0x000e220000000000 */
[----:B------:R-:W4:Y:S03]  /*2680*/  LDCU.64 UR4, c[0x0][0x4b8] ;  /* 0x00009700ff0477ac */ /* 0x000f260008000a00 */
[----:B------:R-:W0:Y:S01]  /*2690*/  LDGDEPBAR ;  /* 0x00000000000079af */ /* 0x000e220000000000 */
[----:B----4-:R-:W-:-:S04]  /*26a0*/  UISETP.NE.U32.AND UP0, UPT, UR4, URZ, UPT ;  /* 0x000000ff0400728c */ /* 0x010fc8000bf05070 */
[----:B------:R-:W-:Y:S01]  /*26b0*/  UISETP.NE.AND.EX UP0, UPT, UR5, URZ, UPT, UP0 ;  /* 0x000000ff0500728c */ /* 0x000fe2000bf05300 */
[----:B------:R-:W-:-:S04]  /*26c0*/  DEPBAR.LE SB0, 0x0 ;  /* 0x000080000000791a */ /* 0x000fc80000000000 */
[----:B------:R-:W-:Y:S06]  /*26d0*/  BAR.SYNC.DEFER_BLOCKING 0x0 ;  /* 0x0000000000007b1d */ /* 0x000fec0000010000 */
[----:B------:R-:W-:Y:S05]  /*26e0*/  BRA.U !UP0, `(.L_x_71) ;  /* 0x00000001081c7547 */ /* 0x000fea000b800000 */
[----:B--2---:R-:W2:Y:S02]  /*26f0*/  LDC.64 R66, c[0x0][0x4b8] ;  /* 0x00012e00ff427b82 */ /* 0x004ea40000000a00 */
[----:B--2---:R-:W2:Y:S02]  /*2700*/  LDG.E.64 R66, desc[UR24][R66.64] ;  /* 0x0000001842427981 */ /* 0x004ea4000c1e1b00 */
[----:B--2---:R-:W-:-:S04]  /*2710*/  ISETP.NE.U32.AND P0, PT, R66, RZ, PT ;  /* 0x000000ff4200720c */ /* 0x004fc80003f05070 */
[----:B------:R-:W-:-:S13]  /*2720*/  ISETP.NE.AND.EX P0, PT, R67, RZ, PT, P0 ;  /* 0x000000ff4300720c */ /* 0x000fda0003f05300 */
[----:B------:R-:W-:Y:S05]  /*2730*/  @!P0 BRA `(.L_x_71) ;  /* 0x0000000000088947 */ /* 0x000fea0003800000 */
[----:B------:R2:W5:Y:S01]  /*2740*/  LD.E.U16 R67, desc[UR24][R66.64] ;  /* 0x0000001842437980 */ /* 0x000562000c101500 */
[----:B------:R-:W-:Y:S05]  /*2750*/  BRA `(.L_x_72) ;  /* 0x0000000000247947 */ /* 0x000fea0003800000 */
.L_x_71:
[----:B------:R-:W4:Y:S02]  /*2760*/  LDCU.64 UR4, c[0x0][0x4a8] ;  /* 0x00009500ff0477ac */ /* 0x000f240008000a00 */
[----:B----4-:R-:W-:-:S04]  /*2770*/  UISETP.NE.U32.AND UP0, UPT, UR4, URZ, UPT ;  /* 0x000000ff0400728c */ /* 0x010fc8000bf05070 */
[----:B------:R-:W-:-:S09]  /*2780*/  UISETP.NE.AND.EX UP0, UPT, UR5, URZ, UPT, UP0 ;  /* 0x000000ff0500728c */ /* 0x000fd2000bf05300 */
[----:B------:R-:W-:Y:S05]  /*2790*/  BRA.U !UP0, `(.L_x_73) ;  /* 0x00000001080c7547 */ /* 0x000fea000b800000 */
[----:B--2---:R-:W2:Y:S02]  /*27a0*/  LDC.64 R66, c[0x0][0x4a8] ;  /* 0x00012a00ff427b82 */ /* 0x004ea40000000a00 */
[----:B--2---:R4:W5:Y:S01]  /*27b0*/  LDG.E.U16 R67, desc[UR24][R66.64] ;  /* 0x0000001842437981 */ /* 0x004962000c1e1500 */
[----:B------:R-:W-:Y:S05]  /*27c0*/  BRA `(.L_x_72) ;  /* 0x0000000000087947 */ /* 0x000fea0003800000 */
.L_x_73:
[----:B------:R-:W2:Y:S02]  /*27d0*/  LDCU.U16 UR4, c[0x0][0x4a0] ;  /* 0x00009400ff0477ac */ /* 0x000ea40008000400 */
[----:B--2---:R-:W-:-:S07]  /*27e0*/  MOV R67, UR4 ;  /* 0x0000000400437c02 */ /* 0x004fce0008000f00 */
.L_x_72:
[----:B------:R-:W1:Y:S02]  /*27f0*/  LDCU.64 UR4, c[0x0][0x5b0] ;  /* 0x0000b600ff0477ac */ /* 0x000e640008000a00 */
[----:B-1----:R-:W-:-:S04]  /*2800*/  UISETP.NE.U32.AND UP0, UPT, UR4, URZ, UPT ;  /* 0x000000ff0400728c */ /* 0x002fc8000bf05070 */
[----:B------:R-:W-:-:S09]  /*2810*/  UISETP.NE.AND.EX UP0, UPT, UR5, URZ, UPT, UP0 ;  /* 0x000000ff0500728c */ /* 0x000fd2000bf05300 */
[----:B------:R-:W-:Y:S05]  /*2820*/  BRA.U !UP0, `(.L_x_74) ;  /* 0x00000001081c7547 */ /* 0x000fea000b800000 */
[----:B---3--:R-:W1:Y:S02]  /*2830*/  LDC.64 R68, c[0x0][0x5b0] ;  /* 0x00016c00ff447b82 */ /* 0x008e640000000a00 */
[----:B-1----:R-:W3:Y:S02]  /*2840*/  LDG.E.64 R68, desc[UR24][R68.64] ;  /* 0x0000001844447981 */ /* 0x002ee4000c1e1b00 */
[----:B---3--:R-:W-:-:S04]  /*2850*/  ISETP.NE.U32.AND P0, PT, R68, RZ, PT ;  /* 0x000000ff4400720c */ /* 0x008fc80003f05070 */
[----:B------:R-:W-:-:S13]  /*2860*/  ISETP.NE.AND.EX P0, PT, R69, RZ, PT, P0 ;  /* 0x000000ff4500720c */ /* 0x000fda0003f05300 */
[----:B------:R-:W-:Y:S05]  /*2870*/  @!P0 BRA `(.L_x_74) ;  /* 0x0000000000088947 */ /* 0x000fea0003800000 */
[----:B--2-4-:R1:W5:Y:S01]  /*2880*/  LD.E.U16 R66, desc[UR24][R68.64] ;  /* 0x0000001844427980 */ /* 0x014362000c101500 */
[----:B------:R-:W-:Y:S05]  /*2890*/  BRA `(.L_x_75) ;  /* 0x0000000000247947 */ /* 0x000fea0003800000 */
.L_x_74:
[----:B------:R-:W1:Y:S02]  /*28a0*/  LDCU.64 UR4, c[0x0][0x5a0] ;  /* 0x0000b400ff0477ac */ /* 0x000e640008000a00 */
[----:B-1----:R-:W-:-:S04]  /*28b0*/  UISETP.NE.U32.AND UP0, UPT, UR4, URZ, UPT ;  /* 0x000000ff0400728c */ /* 0x002fc8000bf05070 */
[----:B------:R-:W-:-:S09]  /*28c0*/  UISETP.NE.AND.EX UP0, UPT, UR5, URZ, UPT, UP0 ;  /* 0x000000ff0500728c */ /* 0x000fd2000bf05300 */
[----:B------:R-:W-:Y:S05]  /*28d0*/  BRA.U !UP0, `(.L_x_76) ;  /* 0x00000001080c7547 */ /* 0x000fea000b800000 */
[----:B---3--:R-:W2:Y:S02]  /*28e0*/  LDC.64 R68, c[0x0][0x5a0] ;  /* 0x00016800ff447b82 */ /* 0x008ea40000000a00 */
[----:B--2-4-:R2:W5:Y:S01]  /*28f0*/  LDG.E.U16 R66, desc[UR24][R68.64] ;  /* 0x0000001844427981 */ /* 0x014562000c1e1500 */
[----:B------:R-:W-:Y:S05]  /*2900*/  BRA `(.L_x_75) ;  /* 0x0000000000087947 */ /* 0x000fea0003800000 */
.L_x_76:
[----:B------:R-:W2:Y:S02]  /*2910*/  LDCU.U16 UR4, c[0x0][0x598] ;  /* 0x0000b300ff0477ac */ /* 0x000ea40008000400 */
[----:B--2-4-:R-:W-:Y:S02]  /*2920*/  MOV R66, UR4 ;  /* 0x0000000400427c02 */ /* 0x014fe40008000f00 */
.L_x_75:
[----:B------:R-:W-:Y:S01]  /*2930*/  UISETP.NE.AND UP0, UPT, UR28, 0x1, UPT ;  /* 0x000000011c00788c */ /* 0x000fe2000bf05270 */
[----:B------:R-:W4:Y:S01]  /*2940*/  LDCU.64 UR16, c[0x0][0x440] ;  /* 0x00008800ff1077ac */ /* 0x000f220008000a00 */
[----:B------:R-:W1:Y:S01]  /*2950*/  LDCU.64 UR14, c[0x0][0x538] ;  /* 0x0000a700ff0e77ac */ /* 0x000e620008000a00 */
[----:B------:R-:W1:Y:S01]  /*2960*/  LDCU.64 UR12, c[0x0][0x490] ;  /* 0x00009200ff0c77ac */ /* 0x000e620008000a00 */
[----:B------:R-:W1:Y:S01]  /*2970*/  LDCU.64 UR10, c[0x0][0x588] ;  /* 0x0000b100ff0a77ac */ /* 0x000e620008000a00 */
[----:B------:R-:W1:Y:S04]  /*2980*/  LDCU.64 UR8, c[0x0][0x600] ;  /* 0x0000c000ff0877ac */ /* 0x000e680008000a00 */
[----:B------:R-:W-:Y:S05]  /*2990*/  BRA.U UP0, `(.L_x_77) ;  /* 0x0000000100607547 */ /* 0x000fea000b800000 */
[----:B------:R-:W3:Y:S01]  /*29a0*/  LDCU.128 UR4, c[0x0][0x640] ;  /* 0x0000c800ff0477ac */ /* 0x000ee20008000c00 */
[----:B----4-:R-:W4:Y:S01]  /*29b0*/  LDCU.64 UR16, c[0x0][0x440] ;  /* 0x00008800ff1077ac */ /* 0x010f220008000a00 */
[----:B-1----:R-:W1:Y:S01]  /*29c0*/  LDCU.64 UR14, c[0x0][0x538] ;  /* 0x0000a700ff0e77ac */ /* 0x002e620008000a00 */
[----:B------:R-:W2:Y:S01]  /*29d0*/  LDCU.64 UR12, c[0x0][0x490] ;  /* 0x00009200ff0c77ac */ /* 0x000ea20008000a00 */
[----:B------:R-:W2:Y:S01]  /*29e0*/  LDCU.64 UR10, c[0x0][0x588] ;  /* 0x0000b100ff0a77ac */ /* 0x000ea20008000a00 */
[----:B------:R-:W2:Y:S01]  /*29f0*/  LDCU.64 UR8, c[0x0][0x600] ;  /* 0x0000c000ff0877ac */ /* 0x000ea20008000a00 */
[----:B---3--:R-:W-:Y:S02]  /*2a00*/  UIMAD.WIDE.U32 UR28, UR20, UR6, URZ ;  /* 0x00000006141c72a5 */ /* 0x008fe4000f8e00ff */
[----:B------:R-:W-:Y:S02]  /*2a10*/  UIMAD.WIDE.U32 UR30, UR20, UR4, URZ ;  /* 0x00000004141e72a5 */ /* 0x000fe4000f8e00ff */
[----:B------:R-:W-:-:S02]  /*2a20*/  UIMAD UR4, UR20, UR7, UR29 ;  /* 0x00000007140472a4 */ /* 0x000fc4000f8e021d */
[----:B------:R-:W-:Y:S02]  /*2a30*/  UIMAD UR5, UR20, UR5, UR31 ;  /* 0x00000005140572a4 */ /* 0x000fe4000f8e021f */
[----:B------:R-:W-:Y:S02]  /*2a40*/  USHF.L.U32 UR7, UR30, 0x1, URZ ;  /* 0x000000011e077899 */ /* 0x000fe400080006ff */
[----:B------:R-:W-:Y:S02]  /*2a50*/  USHF.L.U32 UR6, UR28, 0x1, URZ ;  /* 0x000000011c067899 */ /* 0x000fe400080006ff */
[----:B------:R-:W-:Y:S02]  /*2a60*/  USHF.L.U64.HI UR5, UR30, 0x1, UR5 ;  /* 0x000000011e057899 */ /* 0x000fe40008010205 */
[----:B----4-:R-:W-:Y:S02]  /*2a70*/  UIADD3 UR16, UP4, UPT, UR7, UR16, URZ ;  /* 0x0000001007107290 */ /* 0x010fe4000ff9e0ff */
[----:B-1----:R-:W-:-:S02]  /*2a80*/  UIADD3 UR14, UP3, UPT, UR7, UR14, URZ ;  /* 0x0000000e070e7290 */ /* 0x002fc4000ff7e0ff */
[----:B------:R-:W-:Y:S02]  /*2a90*/  USHF.L.U64.HI UR4, UR28, 0x1, UR4 ;  /* 0x000000011c047899 */ /* 0x000fe40008010204 */
[----:B--2---:R-:W-:Y:S02]  /*2aa0*/  UIADD3 UR12, UP2, UPT, UR6, UR12, URZ ;  /* 0x0000000c060c7290 */ /* 0x004fe4000ff5e0ff */
[----:B------:R-:W-:Y:S02]  /*2ab0*/  UIADD3 UR10, UP1, UPT, UR6, UR10, URZ ;  /* 0x0000000a060a7290 */ /* 0x000fe4000ff3e0ff */
[----:B------:R-:W-:Y:S02]  /*2ac0*/  UIADD3 UR8, UP0, UPT, UR6, UR8, URZ ;  /* 0x0000000806087290 */ /* 0x000fe4000ff1e0ff */
[----:B------:R-:W-:Y:S02]  /*2ad0*/  UIADD3.X UR17, UPT, UPT, UR5, UR17, URZ, UP4, !UPT ;  /* 0x0000001105117290 */ /* 0x000fe4000a7fe4ff */
[----:B------:R-:W-:-:S02]  /*2ae0*/  UIADD3.X UR15, UPT, UPT, UR5, UR15, URZ, UP3, !UPT ;  /* 0x0000000f050f7290 */ /* 0x000fc40009ffe4ff */
[----:B------:R-:W-:Y:S02]  /*2af0*/  UIADD3.X UR13, UPT, UPT, UR4, UR13, URZ, UP2, !UPT ;  /* 0x0000000d040d7290 */ /* 0x000fe400097fe4ff */
[----:B------:R-:W-:Y:S02]  /*2b00*/  UIADD3.X UR11, UPT, UPT, UR4, UR11, URZ, UP1, !UPT ;  /* 0x0000000b040b7290 */ /* 0x000fe40008ffe4ff */
[----:B------:R-:W-:-:S12]  /*2b10*/  UIADD3.X UR9, UPT, UPT, UR4, UR9, URZ, UP0, !UPT ;  /* 0x0000000904097290 */ /* 0x000fd800087fe4ff */
.L_x_77:
[----:B---3--:R-:W1:Y:S01]  /*2b20*/  S2R R85, SR_TID.X ;  /* 0x0000000000557919 */ /* 0x008e620000002100 */
[----:B------:R-:W-:Y:S01]  /*2b30*/  IMAD.U32 R0, RZ, RZ, UR21 ;  /* 0x00000015ff007e24 */ /* 0x000fe2000f8e00ff */
[----:B------:R-:W3:Y:S01]  /*2b40*/  LDCU.64 UR4, c[0x0][0x400] ;  /* 0x00008000ff0477ac */ /* 0x000ee20008000a00 */
[----:B----4-:R-:W-:Y:S02]  /*2b50*/  ISETP.NE.U32.AND P0, PT, RZ, UR16, PT ;  /* 0x00000010ff007c0c */ /* 0x010fe4000bf05070 */
[----:B------:R-:W-:Y:S02]  /*2b60*/  CS2R R72, SRZ ;  /* 0x0000000000487805 */ /* 0x000fe4000001ff00 */
[----:B------:R-:W-:Y:S01]  /*2b70*/  CS2R R74, SRZ ;  /* 0x00000000004a7805 */ /* 0x000fe2000001ff00 */
[----:B------:R-:W-:Y:S02]  /*2b80*/  ULEA UR26, UR27, UR26, 0x1 ;  /* 0x0000001a1b1a7291 */ /* 0x000fe4000f8e08ff */
[----:B------:R-:W-:Y:S01]  /*2b90*/  USHF.L.U32 UR23, UR23, 0x4, URZ ;  /* 0x0000000417177899 */ /* 0x000fe200080006ff */
[----:B------:R-:W-:Y:S01]  /*2ba0*/  LOP3.LUT R77, R140, 0x70, RZ, 0xc0, !PT ;  /* 0x000000708c4d7812 */ /* 0x000fe200078ec0ff */
[----:B------:R-:W4:Y:S01]  /*2bb0*/  LDCU.64 UR6, c[0x0][0x548] ;  /* 0x0000a900ff0677ac */ /* 0x000f220008000a00 */
[----:B-12---:R-:W-:Y:S01]  /*2bc0*/  IMAD.SHL.U32 R69, R85, 0x8, RZ ;  /* 0x0000000855457824 */ /* 0x006fe200078e00ff */
[----:B------:R-:W-:Y:S01]  /*2bd0*/  SHF.R.U32.HI R86, RZ, 0x3, R85 ;  /* 0x00000003ff567819 */ /* 0x000fe20000011655 */
[----:B------:R-:W1:Y:S03]  /*2be0*/  LDCU.64 UR20, c[0x0][0x420] ;  /* 0x00008400ff1477ac */ /* 0x000e660008000a00 */
[----:B------:R-:W-:-:S05]  /*2bf0*/  LOP3.LUT R69, R69, 0x38, RZ, 0xc0, !PT ;  /* 0x0000003845457812 */ /* 0x000fca00078ec0ff */
[----:B------:R-:W-:Y:S01]  /*2c00*/  IMAD R0, R0, 0x40, R69 ;  /* 0x0000004000007824 */ /* 0x000fe200078e0245 */
[----:B------:R-:W-:-:S03]  /*2c10*/  LOP3.LUT R69, R85, 0x3c0, RZ, 0xc0, !PT ;  /* 0x000003c055457812 */ /* 0x000fc600078ec0ff */
[C---:B------:R-:W-:Y:S01]  /*2c20*/  IMAD.WIDE R70, R0.reuse, 0x2, RZ ;  /* 0x0000000200467825 */ /* 0x040fe200078e02ff */
[--C-:B------:R-:W-:Y:S02]  /*2c30*/  LOP3.LUT R69, R69, 0x3, R86.reuse, 0xf8, !PT ;  /* 0x0000000345457812 */ /* 0x100fe400078ef856 */
[----:B------:R-:W-:Y:S01]  /*2c40*/  ISETP.GE.AND P6, PT, R0, UR18, PT ;  /* 0x0000001200007c0c */ /* 0x000fe2000bfc6270 */
[----:B------:R-:W-:Y:S01]  /*2c50*/  IMAD.U32 R0, RZ, RZ, UR22 ;  /* 0x00000016ff007e24 */ /* 0x000fe2000f8e00ff */
[----:B------:R-:W-:Y:S02]  /*2c60*/  LOP3.LUT R69, R69, 0x4, R86, 0xf8, !PT ;  /* 0x0000000445457812 */ /* 0x000fe400078ef856 */
[----:B------:R-:W-:Y:S02]  /*2c70*/  LOP3.LUT R88, R70, 0xfffffff0, RZ, 0xc0, !PT ;  /* 0xfffffff046587812 */ /* 0x000fe400078ec0ff */
[----:B------:R-:W-:Y:S01]  /*2c80*/  LOP3.LUT R89, R71, 0x1fffffff, RZ, 0xc0, !PT ;  /* 0x1fffffff47597812 */ /* 0x000fe200078ec0ff */
[----:B------:R-:W-:Y:S01]  /*2c90*/  IMAD R0, R0, 0x80, R69 ;  /* 0x0000008000007824 */ /* 0x000fe200078e0245 */
[----:B------:R-:W-:-:S03]  /*2ca0*/  ISETP.NE.AND.EX P1, PT, RZ, UR17, !P6, P0 ;  /* 0x00000011ff007c0c */ /* 0x000fc6000f725300 */
[C---:B---3--:R-:W-:Y:S01]  /*2cb0*/  IMAD.WIDE.U32 R92, R0.reuse, UR4, R88 ;  /* 0x00000004005c7c25 */ /* 0x048fe2000f8e0058 */
[----:B------:R-:W-:Y:S02]  /*2cc0*/  P2R R84, PR, RZ, 0x2 ;  /* 0x00000002ff547803 */ /* 0x000fe40000000000 */
[C---:B------:R-:W-:Y:S01]  /*2cd0*/  ISETP.LT.AND P1, PT, R0.reuse, UR19, P1 ;  /* 0x0000001300007c0c */ /* 0x040fe20008f21270 */
[----:B------:R-:W-:Y:S01]  /*2ce0*/  IMAD R68, R0, UR5, R93 ;  /* 0x0000000500447c24 */ /* 0x000fe2000f8e025d */
[----:B------:R-:W-:Y:S01]  /*2cf0*/  IADD3 R92, P0, PT, R92, UR16, RZ ;  /* 0x000000105c5c7c10 */ /* 0x000fe2000ff1e0ff */
[----:B------:R-:W2:Y:S03]  /*2d00*/  LDCU.64 UR4, c[0x0][0x4f8] ;  /* 0x00009f00ff0477ac */ /* 0x000ea60008000a00 */
[----:B------:R-:W-:Y:S01]  /*2d10*/  IADD3.X R93, PT, PT, R68, UR17, RZ, P0, !PT ;  /* 0x00000011445d7c10 */ /* 0x000fe200087fe4ff */
[----:B------:R-:W3:Y:S01]  /*2d20*/  S2UR UR18, SR_CgaCtaId ;  /* 0x00000000001279c3 */ /* 0x000ee20000008800 */
[C---:B------:R-:W-:Y:S01]  /*2d30*/  LOP3.LUT R70, R85.reuse, 0x1f, RZ, 0xc0, !PT ;  /* 0x0000001f55467812 */ /* 0x040fe200078ec0ff */
[----:B------:R-:W-:Y:S01]  /*2d40*/  USHF.L.U32 UR26, UR26, 0x3, URZ ;  /* 0x000000031a1a7899 */ /* 0x000fe200080006ff */
[----:B------:R-:W-:Y:S01]  /*2d50*/  IMAD R86, R86, 0xa0, R77 ;  /* 0x000000a056567824 */ /* 0x000fe200078e024d */
[----:B------:R-:W1:Y:S02]  /*2d60*/  LDCU.64 UR16, c[0x0][0x518] ;  /* 0x0000a300ff1077ac */ /* 0x000e640008000a00 */
[----:B------:R-:W4:Y:S01]  /*2d70*/  @P1 LDG.E.LTC128B.128 R72, desc[UR24][R92.64] ;  /* 0x000000185c481981 */ /* 0x000f22000c1e1d20 */
[----:B------:R-:W-:Y:S01]  /*2d80*/  ISETP.NE.U32.AND P1, PT, RZ, UR14, PT ;  /* 0x0000000eff007c0c */ /* 0x000fe2000bf25070 */
[----:B------:R-:W-:Y:S01]  /*2d90*/  UIMAD UR23, UR26, 0x28, UR23 ;  /* 0x000000281a1778a4 */ /* 0x000fe2000f8e0217 */
[----:B------:R-:W-:-:S02]  /*2da0*/  LOP3.LUT R85, R85, 0x3, RZ, 0xc0, !PT ;  /* 0x0000000355557812 */ /* 0x000fc400078ec0ff */
[----:B------:R-:W-:Y:S02]  /*2db0*/  ISETP.NE.AND.EX P2, PT, RZ, UR15, !P6, P1 ;  /* 0x0000000fff007c0c */ /* 0x000fe4000f745310 */
[----:B------:R-:W-:Y:S01]  /*2dc0*/  SHF.R.U32.HI R70, RZ, 0x2, R70 ;  /* 0x00000002ff467819 */ /* 0x000fe20000011646 */
[C---:B--2---:R-:W-:Y:S01]  /*2dd0*/  IMAD.WIDE.U32 R94, R0.reuse, UR4, R88 ;  /* 0x00000004005e7c25 */ /* 0x044fe2000f8e0058 */
[----:B------:R-:W-:Y:S01]  /*2de0*/  UMOV UR4, 0x400 ;  /* 0x0000040000047882 */ /* 0x000fe20000000000 */
[----:B------:R-:W-:Y:S02]  /*2df0*/  P2R R91, PR, RZ, 0x4 ;  /* 0x00000004ff5b7803 */ /* 0x000fe40000000000 */
[----:B------:R-:W-:Y:S01]  /*2e00*/  IMAD R68, R0, UR5, R95 ;  /* 0x0000000500447c24 */ /* 0x000fe2000f8e025f */
[----:B------:R-:W-:Y:S01]  /*2e10*/  IADD3 R94, P0, PT, R94, UR14, RZ ;  /* 0x0000000e5e5e7c10 */ /* 0x000fe2000ff1e0ff */
[----:B------:R-:W-:Y:S01]  /*2e20*/  IMAD R85, R70, 0x28, R85 ;  /* 0x0000002846557824 */ /* 0x000fe200078e0255 */
[----:B------:R-:W-:-:S02]  /*2e30*/  CS2R R70, SRZ ;  /* 0x0000000000467805 */ /* 0x000fc4000001ff00 */
[----:B------:R-:W-:Y:S02]  /*2e40*/  IADD3.X R95, PT, PT, R68, UR15, RZ, P0, !PT ;  /* 0x0000000f445f7c10 */ /* 0x000fe400087fe4ff */
[----:B------:R-:W-:Y:S02]  /*2e50*/  CS2R R68, SRZ ;  /* 0x0000000000447805 */ /* 0x000fe4000001ff00 */
[----:B------:R-:W-:Y:S01]  /*2e60*/  ISETP.LT.AND P0, PT, R0, UR19, P2 ;  /* 0x0000001300007c0c */ /* 0x000fe20009701270 */
[----:B---3--:R-:W-:Y:S01]  /*2e70*/  ULEA UR18, UR18, UR4, 0x18 ;  /* 0x0000000412127291 */ /* 0x008fe2000f8ec0ff */
[----:B------:R-:W-:Y:S01]  /*2e80*/  VIADD R85, R85, UR23 ;  /* 0x0000001755557c36 */ /* 0x000fe20008000000 */
[----:B------:R-:W2:Y:S04]  /*2e90*/  LDCU.64 UR14, c[0x0][0x450] ;  /* 0x00008a00ff0e77ac */ /* 0x000ea80008000a00 */
[----:B------:R-:W-:Y:S01]  /*2ea0*/  LEA R85, R85, UR18, 0x2 ;  /* 0x0000001255557c11 */ /* 0x000fe2000f8e10ff */
[----:B------:R-:W3:Y:S05]  /*2eb0*/  LDCU.64 UR4, c[0x0][0x5c0] ;  /* 0x0000b800ff0477ac */ /* 0x000eea0008000a00 */
[----:B------:R-:W3:Y:S01]  /*2ec0*/  @P0 LDG.E.LTC128B.128 R68, desc[UR24][R94.64] ;  /* 0x000000185e440981 */ /* 0x000ee2000c1e1d20 */
[----:B------:R-:W-:Y:S06]  /*2ed0*/  BAR.SYNC.DEFER_BLOCKING 0x0 ;  /* 0x0000000000007b1d */ /* 0x000fec0000010000 */
[----:B------:R-:W-:Y:S04]  /*2ee0*/  STS [R85], R64 ;  /* 0x0000004055007388 */ /* 0x000fe80000000800 */
[----:B------:R-:W-:Y:S04]  /*2ef0*/  STS [R85+0x10], R62 ;  /* 0x0000103e55007388 */ /* 0x000fe80000000800 */
[----:B------:R-:W-:Y:S04]  /*2f00*/  STS [R85+0x20], R60 ;  /* 0x0000203c55007388 */ /* 0x000fe80000000800 */
[----:B------:R-:W-:Y:S04]  /*2f10*/  STS [R85+0x30], R58 ;  /* 0x0000303a55007388 */ /* 0x000fe80000000800 */
[----:B------:R-:W-:Y:S04]  /*2f20*/  STS [R85+0xa00], R32 ;  /* 0x000a002055007388 */ /* 0x000fe80000000800 */
[----:B------:R-:W-:Y:S04]  /*2f30*/  STS [R85+0xa10], R30 ;  /* 0x000a101e55007388 */ /* 0x000fe80000000800 */
[----:B------:R-:W-:Y:S04]  /*2f40*/  STS [R85+0xa20], R28 ;  /* 0x000a201c55007388 */ /* 0x000fe80000000800 */
[----:B------:R-:W-:Y:S01]  /*2f50*/  STS [R85+0xa30], R26 ;  /* 0x000a301a55007388 */ /* 0x000fe20000000800 */
[----:B------:R-:W-:Y:S06]  /*2f60*/  BAR.SYNC.DEFER_BLOCKING 0x0 ;  /* 0x0000000000007b1d */ /* 0x000fec0000010000 */
[----:B------:R-:W4:Y:S02]  /*2f70*/  LDS.128 R76, [R86+UR18] ;  /* 0x00000012564c7984 */ /* 0x000f240008000c00 */
[----:B----45:R-:W-:-:S02]  /*2f80*/  HFMA2 R80, R67.H0_H0, R76, R72 ;  /* 0x0000004c43507231 */ /* 0x030fc40000000848 */
[C---:B------:R-:W-:Y:S02]  /*2f90*/  HFMA2 R81, R67.reuse.H0_H0, R77, R73 ;  /* 0x0000004d43517231 */ /* 0x040fe40000000849 */
[----:B------:R-:W-:Y:S02]  /*2fa0*/  HFMA2 R82, R67.H0_H0, R78, R74 ;  /* 0x0000004e43527231 */ /* 0x000fe4000000084a */
[--C-:B------:R-:W-:Y:S01]  /*2fb0*/  HADD2.F32 R83, -RZ, -R80.reuse.H1_H1 ;  /* 0xb0000050ff537230 */ /* 0x100fe20000004100 */
[----:B------:R-:W-:Y:S01]  /*2fc0*/  HSET2.BF.EQ.AND R28, -R80, 0.007297515869140625, 0.007297515869140625, PT ;  /* 0x1f791f79501c7433 */ /* 0x000fe20003802180 */
[----:B------:R-:W-:Y:S02]  /*2fd0*/  HADD2.F32 R64, -RZ, -R80.H0_H0 ;  /* 0xa0000050ff407230 */ /* 0x000fe40000004100 */
[--C-:B------:R-:W-:Y:S02]  /*2fe0*/  HADD2.F32 R32, -RZ, -R81.reuse.H0_H0 ;  /* 0xa0000051ff207230 */ /* 0x100fe40000004100 */
[----:B------:R-:W-:Y:S01]  /*2ff0*/  FFMA R83, R83, 1.4426950216293334961, -RZ ;  /* 0x3fb8aa3b53537823 */ /* 0x000fe200000008ff */
[----:B------:R-:W-:-:S02]  /*3000*/  HADD2.F32 R77, -RZ, -R81.H1_H1 ;  /* 0xb0000051ff4d7230 */ /* 0x000fc40000004100 */
[----:B------:R-:W-:Y:S01]  /*3010*/  FFMA R60, R64, 1.4426950216293334961, -RZ ;  /* 0x3fb8aa3b403c7823 */ /* 0x000fe200000008ff */
[----:B------:R-:W-:Y:S02]  /*3020*/  HADD2.F32 R30, -RZ, -R82.H1_H1 ;  /* 0xb0000052ff1e7230 */ /* 0x000fe40000004100 */
[----:B------:R-:W-:Y:S01]  /*3030*/  FFMA R32, R32, 1.4426950216293334961, -RZ ;  /* 0x3fb8aa3b20207823 */ /* 0x000fe200000008ff */
[----:B------:R-:W-:Y:S01]  /*3040*/  MUFU.EX2 R58, R60 ;  /* 0x0000003c003a7308 */ /* 0x000fe20000000800 */
[----:B------:R-:W-:Y:S01]  /*3050*/  FFMA R77, R77, 1.4426950216293334961, -RZ ;  /* 0x3fb8aa3b4d4d7823 */ /* 0x000fe200000008ff */
[----:B------:R-:W-:Y:S01]  /*3060*/  FFMA R87, R30, 1.4426950216293334961, -RZ ;  /* 0x3fb8aa3b1e577823 */ /* 0x000fe200000008ff */
[----:B------:R-:W-:-:S05]  /*3070*/  HSET2.BF.EQ.AND R30, -R80, -2.615234375, -2.615234375, PT ;  /* 0xc13bc13b501e7433 */ /* 0x000fca0003802180 */
[----:B------:R-:W4:Y:S08]  /*3080*/  MUFU.EX2 R83, R83 ;  /* 0x0000005300537308 */ /* 0x000f300000000800 */
[----:B------:R-:W-:Y:S08]  /*3090*/  MUFU.EX2 R32, R32 ;  /* 0x0000002000207308 */ /* 0x000ff00000000800 */
[----:B------:R-:W1:Y:S01]  /*30a0*/  MUFU.EX2 R77, R77 ;  /* 0x0000004d004d7308 */ /* 0x000e620000000800 */
[----:B----4-:R-:W-:Y:S01]  /*30b0*/  F2FP.F16.F32.PACK_AB R26, R83, R58 ;  /* 0x0000003a531a723e */ /* 0x010fe200000000ff */
[----:B------:R-:W-:-:S02]  /*30c0*/  HADD2.F32 R58, -RZ, -R82.H0_H0 ;  /* 0xa0000052ff3a7230 */ /* 0x000fc40000004100 */
[----:B------:R-:W-:Y:S02]  /*30d0*/  HFMA2 R83, R67.H0_H0, R79, R75 ;  /* 0x0000004f43537231 */ /* 0x000fe4000000084b */
[----:B------:R-:W-:Y:S01]  /*30e0*/  HFMA2 R26, R28, -0.0009765625, -0.0009765625, R26 ;  /* 0x940094001c1a7831 */ /* 0x000fe2000000001a */
[----:B------:R-:W-:Y:S01]  /*30f0*/  HSET2.BF.EQ.AND R28, -R80, 0.0226898193359375, 0.0226898193359375, PT ;  /* 0x25cf25cf501c7433 */ /* 0x000fe20003802180 */
[----:B------:R-:W-:Y:S01]  /*3100*/  FFMA R58, R58, 1.4426950216293334961, -RZ ;  /* 0x3fb8aa3b3a3a7823 */ /* 0x000fe200000008ff */
[----:B------:R-:W-:Y:S01]  /*3110*/  MUFU.EX2 R87, R87 ;  /* 0x0000005700577308 */ /* 0x000fe20000000800 */
[--C-:B------:R-:W-:Y:S02]  /*3120*/  HADD2.F32 R62, -RZ, -R83.reuse.H0_H0 ;  /* 0xa0000053ff3e7230 */ /* 0x100fe40000004100 */
[----:B------:R-:W-:Y:S02]  /*3130*/  HFMA2 R28, R28, -0.0009765625, -0.0009765625, R26 ;  /* 0x940094001c1c7831 */ /* 0x000fe4000000001a */
[----:B------:R-:W-:-:S02]  /*3140*/  HADD2.F32 R99, -RZ, -R83.H1_H1 ;  /* 0xb0000053ff637230 */ /* 0x000fc40000004100 */
[----:B------:R-:W-:Y:S01]  /*3150*/  FFMA R62, R62, 1.4426950216293334961, -RZ ;  /* 0x3fb8aa3b3e3e7823 */ /* 0x000fe200000008ff */
[----:B------:R-:W-:Y:S01]  /*3160*/  HFMA2 R30, R30, 6.103515625e-05, 6.103515625e-05, R28 ;  /* 0x040004001e1e7831 */ /* 0x000fe2000000001c */
[----:B------:R-:W-:Y:S01]  /*3170*/  HSET2.BF.EQ.AND R28, -R80, -2.966796875, -2.966796875, PT ;  /* 0xc1efc1ef501c7433 */ /* 0x000fe20003802180 */
[----:B------:R-:W4:Y:S01]  /*3180*/  MUFU.EX2 R58, R58 ;  /* 0x0000003a003a7308 */ /* 0x000f220000000800 */
[----:B-1----:R-:W-:Y:S01]  /*3190*/  F2FP.F16.F32.PACK_AB R26, R77, R32 ;  /* 0x000000204d1a723e */ /* 0x002fe200000000ff */
[----:B------:R-:W-:Y:S01]  /*31a0*/  FFMA R99, R99, 1.4426950216293334961, -RZ ;  /* 0x3fb8aa3b63637823 */ /* 0x000fe200000008ff */
[C---:B------:R-:W-:Y:S01]  /*31b0*/  HSET2.BF.EQ.AND R32, -R81.reuse, 0.007297515869140625, 0.007297515869140625, PT ;  /* 0x1f791f7951207433 */ /* 0x040fe20003802180 */
[----:B------:R-:W-:Y:S01]  /*31c0*/  HFMA2 R30, R28, 3.0517578125e-05, 3.0517578125e-05, R30 ;  /* 0x020002001c1e7831 */ /* 0x000fe2000000001e */
[----:B------:R-:W-:-:S03]  /*31d0*/  HSET2.BF.EQ.AND R28, -R81, 0.0226898193359375, 0.0226898193359375, PT ;  /* 0x25cf25cf511c7433 */ /* 0x000fc60003802180 */
[----:B------:R-:W-:Y:S01]  /*31e0*/  HFMA2 R32, R32, -0.0009765625, -0.0009765625, R26 ;  /* 0x9400940020207831 */ /* 0x000fe2000000001a */
[C---:B------:R-:W-:Y:S01]  /*31f0*/  HSET2.BF.EQ.AND R26, -R81.reuse, -2.615234375, -2.615234375, PT ;  /* 0xc13bc13b511a7433 */ /* 0x040fe20003802180 */
[----:B------:R-:W-:Y:S01]  /*3200*/  HADD2 R30, R30, 1, 1 ;  /* 0x3c003c001e1e7430 */ /* 0x000fe20000000000 */
[----:B------:R-:W-:Y:S01]  /*3210*/  MUFU.EX2 R62, R62 ;  /* 0x0000003e003e7308 */ /* 0x000fe20000000800 */
[----:B------:R-:W-:Y:S01]  /*3220*/  HFMA2 R32, R28, -0.0009765625, -0.0009765625, R32 ;  /* 0x940094001c207831 */ /* 0x000fe20000000020 */
[----:B------:R-:W-:Y:S02]  /*3230*/  HSET2.BF.EQ.AND R28, -R81, -2.966796875, -2.966796875, PT ;  /* 0xc1efc1ef511c7433 */ /* 0x000fe40003802180 */
[----:B------:R-:W-:Y:S02]  /*3240*/  HADD2.F32 R76, -RZ, R30.H0_H0 ;  /* 0x2000001eff4c7230 */ /* 0x000fe40000004100 */
[----:B------:R-:W-:Y:S02]  /*3250*/  HFMA2 R26, R26, 6.103515625e-05, 6.103515625e-05, R32 ;  /* 0x040004001a1a7831 */ /* 0x000fe40000000020 */
[----:B------:R-:W-:Y:S01]  /*3260*/  HADD2.F32 R78, -RZ, R30.H1_H1 ;  /* 0x3000001eff4e7230 */ /* 0x000fe20000004100 */
[----:B------:R-:W-:Y:S01]  /*3270*/  HSET2.BF.EQ.AND R30, -R82, -2.615234375, -2.615234375, PT ;  /* 0xc13bc13b521e7433 */ /* 0x000fe20003802180 */
[----:B------:R-:W1:Y:S01]  /*3280*/  MUFU.RCP R77, R76 ;  /* 0x0000004c004d7308 */ /* 0x000e620000001000 */
[----:B------:R-:W-:Y:S01]  /*3290*/  HFMA2 R26, R28, 3.0517578125e-05, 3.0517578125e-05, R26 ;  /* 0x020002001c1a7831 */ /* 0x000fe2000000001a */
[----:B----4-:R-:W-:-:S02]  /*32a0*/  F2FP.F16.F32.PACK_AB R28, R87, R58 ;  /* 0x0000003a571c723e */ /* 0x010fc400000000ff */
[----:B------:R-:W-:Y:S01]  /*32b0*/  HSET2.BF.EQ.AND R58, -R82, 0.0226898193359375, 0.0226898193359375, PT ;  /* 0x25cf25cf523a7433 */ /* 0x000fe20003802180 */
[----:B------:R-:W-:Y:S01]  /*32c0*/  HADD2 R60, R26, 1, 1 ;  /* 0x3c003c001a3c7430 */ /* 0x000fe20000000000 */
[----:B------:R-:W-:Y:S02]  /*32d0*/  HSET2.BF.EQ.AND R26, -R82, 0.007297515869140625, 0.007297515869140625, PT ;  /* 0x1f791f79521a7433 */ /* 0x000fe40003802180 */
[----:B------:R-:W4:Y:S01]  /*32e0*/  MUFU.RCP R79, R78 ;  /* 0x0000004e004f7308 */ /* 0x000f220000001000 */
[----:B------:R-:W-:Y:S01]  /*32f0*/  HSET2.BF.EQ.AND R32, -R83, 0.007297515869140625, 0.007297515869140625, PT ;  /* 0x1f791f7953207433 */ /* 0x000fe20003802180 */
[----:B------:R-:W-:Y:S02]  /*3300*/  HADD2.F32 R97, -RZ, R60.H0_H0 ;  /* 0x2000003cff617230 */ /* 0x000fe40000004100 */
[----:B------:R-:W-:-:S04]  /*3310*/  HFMA2 R28, R26, -0.0009765625, -0.0009765625, R28 ;  /* 0x940094001a1c7831 */ /* 0x000fc8000000001c */
[----:B------:R-:W-:Y:S01]  /*3320*/  HFMA2 R58, R58, -0.0009765625, -0.0009765625, R28 ;  /* 0x940094003a3a7831 */ /* 0x000fe2000000001c */
[----:B------:R-:W2:Y:S01]  /*3330*/  MUFU.EX2 R99, R99 ;  /* 0x0000006300637308 */ /* 0x000ea20000000800 */
[----:B-1----:R-:W-:Y:S02]  /*3340*/  F2FP.F16.F32.PACK_AB R87, RZ, R77 ;  /* 0x0000004dff57723e */ /* 0x002fe400000000ff */
[----:B------:R-:W-:Y:S01]  /*3350*/  HSET2.BF.EQ.AND R28, -R82, -2.966796875, -2.966796875, PT ;  /* 0xc1efc1ef521c7433 */ /* 0x000fe20003802180 */
[----:B------:R-:W-:Y:S02]  /*3360*/  HFMA2 R30, R30, 6.103515625e-05, 6.103515625e-05, R58 ;  /* 0x040004001e1e7831 */ /* 0x000fe4000000003a */
[----:B------:R-:W-:Y:S01]  /*3370*/  HADD2.F32 R58, -RZ, R60.H1_H1 ;  /* 0x3000003cff3a7230 */ /* 0x000fe20000004100 */
[C---:B------:R-:W-:Y:S01]  /*3380*/  HSETP2.GEU.AND P0, PT, |R87|.reuse.H0_H0, 8.523464202880859375e-06, 8.523464202880859375e-06, PT ;  /* 0x008f008f57007434 */ /* 0x040fe20003f0ea00 */
[----:B------:R-:W1:Y:S01]  /*3390*/  MUFU.RCP R90, R97 ;  /* 0x00000061005a7308 */ /* 0x000e620000001000 */
[----:B----4-:R-:W-:Y:S01]  /*33a0*/  F2FP.F16.F32.PACK_AB R64, RZ, R79 ;  /* 0x0000004fff40723e */ /* 0x010fe200000000ff */
[----:B------:R-:W-:Y:S01]  /*33b0*/  HFMA2 R28, R28, 3.0517578125e-05, 3.0517578125e-05, R30 ;  /* 0x020002001c1c7831 */ /* 0x000fe2000000001e */
[----:B------:R-:W-:-:S02]  /*33c0*/  HSETP2.GT.AND P1, PT, |R87|.H0_H0, RZ.H0_H0, PT ;  /* 0x200000ff57007234 */ /* 0x000fc40003f24a00 */
[C---:B------:R-:W-:Y:S01]  /*33d0*/  HSET2.BF.EQ.AND R30, -R83.reuse, 0.0226898193359375, 0.0226898193359375, PT ;  /* 0x25cf25cf531e7433 */ /* 0x040fe20003802180 */
[----:B------:R-:W-:Y:S01]  /*33e0*/  HADD2 R28, R28, 1, 1 ;  /* 0x3c003c001c1c7430 */ /* 0x000fe20000000000 */
[C---:B------:R-:W-:Y:S02]  /*33f0*/  HSETP2.GEU.AND P3, PT, |R64|.reuse.H0_H0, 8.523464202880859375e-06, 8.523464202880859375e-06, PT ;  /* 0x008f008f40007434 */ /* 0x040fe40003f6ea00 */
[----:B--2---:R-:W-:Y:S02]  /*3400*/  F2FP.F16.F32.PACK_AB R26, R99, R62 ;  /* 0x0000003e631a723e */ /* 0x004fe400000000ff */
[----:B------:R-:W-:Y:S01]  /*3410*/  HSETP2.GT.AND P4, PT, |R64|.H0_H0, RZ.H0_H0, PT ;  /* 0x200000ff40007234 */ /* 0x000fe20003f84a00 */
[----:B------:R-:W-:Y:S01]  /*3420*/  MUFU.RCP R99, R58 ;  /* 0x0000003a00637308 */ /* 0x000fe20000001000 */
[----:B------:R-:W-:Y:S01]  /*3430*/  PLOP3.LUT P0, PT, P0, P1, PT, 0xf2, 0x2f ;  /* 0x00000000002f781c */ /* 0x000fe20000703e72 */
[----:B------:R-:W-:Y:S01]  /*3440*/  HFMA2 R26, R32, -0.0009765625, -0.0009765625, R26 ;  /* 0x94009400201a7831 */ /* 0x000fe2000000001a */
[C---:B------:R-:W-:Y:S01]  /*3450*/  HSET2.BF.EQ.AND R32, -R83.reuse, -2.615234375, -2.615234375, PT ;  /* 0xc13bc13b53207433 */ /* 0x040fe20003802180 */
[----:B------:R-:W-:Y:S01]  /*3460*/  HADD2.F32 R96, -RZ, R28.H0_H0 ;  /* 0x2000001cff607230 */ /* 0x000fe20000004100 */
[----:B-1----:R-:W-:Y:S01]  /*3470*/  F2FP.F16.F32.PACK_AB R62, RZ, R90 ;  /* 0x0000005aff3e723e */ /* 0x002fe200000000ff */
[----:B------:R-:W-:Y:S01]  /*3480*/  HFMA2 R30, R30, -0.0009765625, -0.0009765625, R26 ;  /* 0x940094001e1e7831 */ /* 0x000fe2000000001a */
[----:B------:R-:W-:Y:S01]  /*3490*/  PLOP3.LUT P1, PT, P3, P4, PT, 0xf2, 0x2f ;  /* 0x00000000002f781c */ /* 0x000fe20001f29e72 */
[----:B------:R-:W1:Y:S01]  /*34a0*/  MUFU.RCP R101, R96 ;  /* 0x0000006000657308 */ /* 0x000e620000001000 */
[----:B------:R-:W-:Y:S01]  /*34b0*/  HSET2.BF.EQ.AND R26, -R83, -2.966796875, -2.966796875, PT ;  /* 0xc1efc1ef531a7433 */ /* 0x000fe20003802180 */
[----:B------:R-:W-:Y:S01]  /*34c0*/  HFMA2 R30, R32, 6.103515625e-05, 6.103515625e-05, R30 ;  /* 0x04000400201e7831 */ /* 0x000fe2000000001e */
[C---:B------:R-:W-:Y:S01]  /*34d0*/  HSETP2.GEU.AND P2, PT, |R62|.reuse.H0_H0, 8.523464202880859375e-06, 8.523464202880859375e-06, PT ;  /* 0x008f008f3e007434 */ /* 0x040fe20003f4ea00 */
[----:B------:R-:W-:Y:S01]  /*34e0*/  HADD2.F32 R32, -RZ, R28.H1_H1 ;  /* 0x3000001cff207230 */ /* 0x000fe20000004100 */
[----:B------:R-:W-:Y:S01]  /*34f0*/  HSETP2.GT.AND P3, PT, |R62|.H0_H0, RZ.H0_H0, PT ;  /* 0x200000ff3e007234 */ /* 0x000fe20003f64a00 */
[----:B------:R-:W-:-:S02]  /*3500*/  HFMA2 R26, R26, 3.0517578125e-05, 3.0517578125e-05, R30 ;  /* 0x020002001a1a7831 */ /* 0x000fc4000000001e */
[----:B------:R-:W-:Y:S01]  /*3510*/  @!P0 FFMA R28, -R76, R77, 1 ;  /* 0x3f8000004c1c8423 */ /* 0x000fe2000000014d */
[----:B------:R-:W2:Y:S01]  /*3520*/  MUFU.RCP R103, R32 ;  /* 0x0000002000677308 */ /* 0x000ea20000001000 */
[----:B------:R-:W-:Y:S01]  /*3530*/  PLOP3.LUT P2, PT, P2, P3, PT, 0xf2, 0x2f ;  /* 0x00000000002f781c */ /* 0x000fe20001747e72 */
[----:B------:R-:W-:Y:S02]  /*3540*/  HADD2 R26, R26, 1, 1 ;  /* 0x3c003c001a1a7430 */ /* 0x000fe40000000000 */
[----:B------:R-:W-:Y:S01]  /*3550*/  @!P1 FFMA R78, -R78, R79, 1 ;  /* 0x3f8000004e4e9423 */ /* 0x000fe2000000014f */
[----:B------:R-:W-:-:S03]  /*3560*/  @!P0 FFMA R28, R77, R28, R77 ;  /* 0x0000001c4d1c8223 */ /* 0x000fc6000000004d */
[----:B------:R-:W-:Y:S01]  /*3570*/  @!P1 FFMA R79, R79, R78, R79 ;  /* 0x0000004e4f4f9223 */ /* 0x000fe2000000004f */
[----:B------:R-:W-:Y:S01]  /*3580*/  HADD2.F32 R76, -RZ, R26.H0_H0 ;  /* 0x2000001aff4c7230 */ /* 0x000fe20000004100 */
[----:B------:R-:W-:Y:S02]  /*3590*/  @!P0 F2FP.F16.F32.PACK_AB R87, RZ, R28 ;  /* 0x0000001cff57823e */ /* 0x000fe400000000ff */
[----:B-1----:R-:W-:Y:S01]  /*35a0*/  F2FP.F16.F32.PACK_AB R60, RZ, R101 ;  /* 0x00000065ff3c723e */ /* 0x002fe200000000ff */
[----:B------:R-:W1:Y:S01]  /*35b0*/  MUFU.RCP R77, R76 ;  /* 0x0000004c004d7308 */ /* 0x000e620000001000 */
[----:B------:R-:W-:Y:S01]  /*35c0*/  @!P1 F2FP.F16.F32.PACK_AB R64, RZ, R79 ;  /* 0x0000004fff40923e */ /* 0x000fe200000000ff */
[----:B------:R-:W-:Y:S01]  /*35d0*/  @!P2 FFMA R97, -R97, R90, 1 ;  /* 0x3f8000006161a423 */ /* 0x000fe2000000015a */
[----:B--2---:R-:W-:-:S03]  /*35e0*/  F2FP.F16.F32.PACK_AB R30, RZ, R103 ;  /* 0x00000067ff1e723e */ /* 0x004fc600000000ff */
[----:B------:R-:W-:Y:S01]  /*35f0*/  @!P2 FFMA R78, R90, R97, R90 ;  /* 0x000000615a4ea223 */ /* 0x000fe2000000005a */
[----:B------:R-:W-:Y:S02]  /*3600*/  F2FP.F16.F32.PACK_AB R90, RZ, R99 ;  /* 0x00000063ff5a723e */ /* 0x000fe400000000ff */
[----:B------:R-:W-:Y:S02]  /*3610*/  HSETP2.GT.AND P3, PT, |R60|.H0_H0, RZ.H0_H0, PT ;  /* 0x200000ff3c007234 */ /* 0x000fe40003f64a00 */
[----:B------:R-:W-:Y:S01]  /*3620*/  @!P2 F2FP.F16.F32.PACK_AB R62, RZ, R78 ;  /* 0x0000004eff3ea23e */ /* 0x000fe200000000ff */
[----:B------:R-:W-:Y:S01]  /*3630*/  HADD2.F32 R78, -RZ, R26.H1_H1 ;  /* 0x3000001aff4e7230 */ /* 0x000fe20000004100 */
[C---:B------:R-:W-:Y:S02]  /*3640*/  HSETP2.GEU.AND P0, PT, |R90|.reuse.H0_H0, 8.523464202880859375e-06, 8.523464202880859375e-06, PT ;  /* 0x008f008f5a007434 */ /* 0x040fe40003f0ea00 */
[----:B------:R-:W-:Y:S01]  /*3650*/  HSETP2.GT.AND P1, PT, |R90|.H0_H0, RZ.H0_H0, PT ;  /* 0x200000ff5a007234 */ /* 0x000fe20003f24a00 */
[----:B------:R-:W2:Y:S01]  /*3660*/  MUFU.RCP R97, R78 ;  /* 0x0000004e00617308 */ /* 0x000ea20000001000 */
[----:B------:R-:W-:-:S02]  /*3670*/  HSETP2.GEU.AND P2, PT, |R60|.H0_H0, 8.523464202880859375e-06, 8.523464202880859375e-06, PT ;  /* 0x008f008f3c007434 */ /* 0x000fc40003f4ea00 */
[----:B-1----:R-:W-:Y:S02]  /*3680*/  F2FP.F16.F32.PACK_AB R28, RZ, R77 ;  /* 0x0000004dff1c723e */ /* 0x002fe400000000ff */
[----:B------:R-:W-:Y:S02]  /*3690*/  PLOP3.LUT P4, PT, P0, P1, PT, 0xf2, 0x2f ;  /* 0x00000000002f781c */ /* 0x000fe40000783e72 */
[C---:B------:R-:W-:Y:S02]  /*36a0*/  HSETP2.GEU.AND P0, PT, |R30|.reuse.H0_H0, 8.523464202880859375e-06, 8.523464202880859375e-06, PT ;  /* 0x008f008f1e007434 */ /* 0x040fe40003f0ea00 */
[----:B------:R-:W-:Y:S02]  /*36b0*/  HSETP2.GT.AND P1, PT, |R30|.H0_H0, RZ.H0_H0, PT ;  /* 0x200000ff1e007234 */ /* 0x000fe40003f24a00 */
[----:B------:R-:W-:Y:S02]  /*36c0*/  PLOP3.LUT P3, PT, P2, P3, PT, 0xf2, 0x2f ;  /* 0x00000000002f781c */ /* 0x000fe40001767e72 */
[----:B------:R-:W-:-:S02]  /*36d0*/  PRMT R87, R87, 0x5410, R64 ;  /* 0x0000541057577816 */ /* 0x000fc40000000040 */
[----:B------:R-:W-:Y:S02]  /*36e0*/  PLOP3.LUT P2, PT, P0, P1, PT, 0xf2, 0x2f ;  /* 0x00000000002f781c */ /* 0x000fe40000743e72 */
[C---:B------:R-:W-:Y:S01]  /*36f0*/  HSETP2.GEU.AND P0, PT, |R28|.reuse.H0_H0, 8.523464202880859375e-06, 8.523464202880859375e-06, PT ;  /* 0x008f008f1c007434 */ /* 0x040fe20003f0ea00 */
[----:B------:R-:W-:Y:S01]  /*3700*/  @!P4 FFMA R58, -R58, R99, 1 ;  /* 0x3f8000003a3ac423 */ /* 0x000fe20000000163 */
[----:B------:R-:W-:Y:S02]  /*3710*/  HSETP2.GT.AND P1, PT, |R28|.H0_H0, RZ.H0_H0, PT ;  /* 0x200000ff1c007234 */ /* 0x000fe40003f24a00 */
[----:B--2---:R-:W-:Y:S01]  /*3720*/  F2FP.F16.F32.PACK_AB R26, RZ, R97 ;  /* 0x00000061ff1a723e */ /* 0x004fe200000000ff */
[----:B------:R-:W-:Y:S02]  /*3730*/  @!P4 FFMA R99, R99, R58, R99 ;  /* 0x0000003a6363c223 */ /* 0x000fe40000000063 */
[----:B------:R-:W-:Y:S01]  /*3740*/  PLOP3.LUT P0, PT, P0, P1, PT, 0xf2, 0x2f ;  /* 0x00000000002f781c */ /* 0x000fe20000703e72 */
[----:B------:R-:W-:Y:S01]  /*3750*/  @!P3 FFMA R96, -R96, R101, 1 ;  /* 0x3f8000006060b423 */ /* 0x000fe20000000165 */
[----:B------:R-:W-:-:S02]  /*3760*/  HSETP2.GEU.AND P1, PT, |R26|.H0_H0, 8.523464202880859375e-06, 8.523464202880859375e-06, PT ;  /* 0x008f008f1a007434 */ /* 0x000fc40003f2ea00 */
[----:B------:R-:W-:Y:S01]  /*3770*/  HSETP2.GT.AND P5, PT, |R26|.H0_H0, RZ.H0_H0, PT ;  /* 0x200000ff1a007234 */ /* 0x000fe20003fa4a00 */
[----:B------:R-:W-:Y:S01]  /*3780*/  @!P2 FFMA R58, -R32, R103, 1 ;  /* 0x3f800000203aa423 */ /* 0x000fe20000000167 */
[----:B------:R-:W-:Y:S01]  /*3790*/  @!P3 FFMA R101, R101, R96, R101 ;  /* 0x000000606565b223 */ /* 0x000fe20000000065 */
[----:B------:R-:W-:Y:S01]  /*37a0*/  @!P4 F2FP.F16.F32.PACK_AB R90, RZ, R99 ;  /* 0x00000063ff5ac23e */ /* 0x000fe200000000ff */
[----:B------:R-:W-:Y:S01]  /*37b0*/  IMAD.WIDE.U32 R98, R0, UR14, R88 ;  /* 0x0000000e00627c25 */ /* 0x000fe2000f8e0058 */
[----:B------:R-:W-:-:S03]  /*37c0*/  PLOP3.LUT P1, PT, P1, P5, PT, 0xf2, 0x2f ;  /* 0x00000000002f781c */ /* 0x000fc60000f2be72 */
[----:B------:R-:W-:Y:S01]  /*37d0*/  @!P2 FFMA R103, R103, R58, R103 ;  /* 0x0000003a6767a223 */ /* 0x000fe20000000067 */
[----:B------:R-:W-:Y:S01]  /*37e0*/  ISETP.NE.U32.AND P4, PT, RZ, UR12, PT ;  /* 0x0000000cff007c0c */ /* 0x000fe2000bf85070 */
[----:B------:R-:W-:Y:S01]  /*37f0*/  @!P0 FFMA R32, -R76, R77, 1 ;  /* 0x3f8000004c208423 */ /* 0x000fe2000000014d */
[----:B------:R-:W-:Y:S01]  /*3800*/  @!P3 F2FP.F16.F32.PACK_AB R60, RZ, R101 ;  /* 0x00000065ff3cb23e */ /* 0x000fe200000000ff */
[----:B------:R-:W-:Y:S01]  /*3810*/  IMAD.WIDE.U32 R100, R0, UR6, R88 ;  /* 0x0000000600647c25 */ /* 0x000fe2000f8e0058 */
[----:B------:R-:W-:-:S03]  /*3820*/  @!P2 F2FP.F16.F32.PACK_AB R30, RZ, R103 ;  /* 0x00000067ff1ea23e */ /* 0x000fc600000000ff */
[----:B------:R-:W-:Y:S01]  /*3830*/  @!P0 FFMA R32, R77, R32, R77 ;  /* 0x000000204d208223 */ /* 0x000fe2000000004d */
[C---:B------:R-:W-:Y:S02]  /*3840*/  ISETP.LT.AND P2, PT, R0.reuse, UR19, !P6 ;  /* 0x0000001300007c0c */ /* 0x040fe4000f741270 */
[----:B------:R-:W-:Y:S01]  /*3850*/  ISETP.NE.AND P5, PT, R91, RZ, PT ;  /* 0x000000ff5b00720c */ /* 0x000fe20003fa5270 */
[----:B------:R-:W-:Y:S02]  /*3860*/  IMAD R91, R0, UR7, R101 ;  /* 0x00000007005b7c24 */ /* 0x000fe4000f8e0265 */
[----:B------:R-:W-:Y:S01]  /*3870*/  @!P1 FFMA R58, -R78, R97, 1 ;  /* 0x3f8000004e3a9423 */ /* 0x000fe20000000161 */
[----:B------:R-:W-:Y:S01]  /*3880*/  ISETP.NE.AND.EX P3, PT, RZ, UR13, P2, P4 ;  /* 0x0000000dff007c0c */ /* 0x000fe20009765340 */
[----:B------:R-:W1:Y:S01]  /*3890*/  LDS.128 R76, [R86+UR18+0xa00] ;  /* 0x000a0012564c7984 */ /* 0x000e620008000c00 */
[----:B------:R-:W-:Y:S01]  /*38a0*/  @!P0 F2FP.F16.F32.PACK_AB R28, RZ, R32 ;  /* 0x00000020ff1c823e */ /* 0x000fe200000000ff */
[----:B------:R-:W-:Y:S01]  /*38b0*/  @!P1 FFMA R97, R97, R58, R97 ;  /* 0x0000003a61619223 */ /* 0x000fe20000000061 */
[----:B------:R-:W-:Y:S01]  /*38c0*/  IMAD R32, R0, UR15, R99 ;  /* 0x0000000f00207c24 */ /* 0x000fe2000f8e0263 */
[----:B------:R-:W-:Y:S01]  /*38d0*/  IADD3 R98, P0, PT, R98, UR12, RZ ;  /* 0x0000000c62627c10 */ /* 0x000fe2000ff1e0ff */
[----:B------:R-:W2:Y:S01]  /*38e0*/  LDCU.64 UR14, c[0x0][0x470] ;  /* 0x00008e00ff0e77ac */ /* 0x000ea20008000a00 */
[----:B------:R-:W-:-:S02]  /*38f0*/  PRMT R62, R62, 0x5410, R90 ;  /* 0x000054103e3e7816 */ /* 0x000fc4000000005a */
[----:B------:R-:W-:Y:S01]  /*3900*/  @!P1 F2FP.F16.F32.PACK_AB R26, RZ, R97 ;  /* 0x00000061ff1a923e */ /* 0x000fe200000000ff */
[----:B---3--:R-:W-:Y:S01]  /*3910*/  IMAD.WIDE.U32 R96, R0, UR4, R88 ;  /* 0x0000000400607c25 */ /* 0x008fe2000f8e0058 */
[----:B------:R-:W-:Y:S01]  /*3920*/  IADD3.X R99, PT, PT, R32, UR13, RZ, P0, !PT ;  /* 0x0000000d20637c10 */ /* 0x000fe200087fe4ff */
[----:B------:R-:W3:Y:S01]  /*3930*/  LDCU.64 UR6, c[0x0][0x568] ;  /* 0x0000ad00ff0677ac */ /* 0x000ee20008000a00 */
[----:B------:R-:W-:Y:S01]  /*3940*/  PRMT R60, R60, 0x5410, R30 ;  /* 0x000054103c3c7816 */ /* 0x000fe2000000001e */
[----:B------:R-:W-:Y:S01]  /*3950*/  IMAD R32, R0, UR5, R97 ;  /* 0x0000000500207c24 */ /* 0x000fe2000f8e0261 */
[----:B------:R-:W-:Y:S01]  /*3960*/  IADD3 R88, P0, PT, R96, UR8, RZ ;  /* 0x0000000860587c10 */ /* 0x000fe2000ff1e0ff */
[----:B------:R4:W-:Y:S01]  /*3970*/  @P3 STG.E.128 desc[UR24][R98.64], R80 ;  /* 0x0000005062003986 */ /* 0x0009e2000c101d18 */
[----:B------:R-:W-:Y:S01]  /*3980*/  ISETP.NE.U32.AND P3, PT, RZ, UR10, PT ;  /* 0x0000000aff007c0c */ /* 0x000fe2000bf65070 */
[----:B------:R-:W3:Y:S01]  /*3990*/  LDCU.64 UR4, c[0x0][0x5e0] ;  /* 0x0000bc00ff0477ac */ /* 0x000ee20008000a00 */
[----:B------:R-:W-:-:S02]  /*39a0*/  IADD3.X R89, PT, PT, R32, UR9, RZ, P0, !PT ;  /* 0x0000000920597c10 */ /* 0x000fc400087fe4ff */
[----:B------:R-:W-:Y:S02]  /*39b0*/  ISETP.NE.AND.EX P0, PT, RZ, UR11, P2, P3 ;  /* 0x0000000bff007c0c */ /* 0x000fe40009705330 */
[----:B------:R-:W-:Y:S02]  /*39c0*/  IADD3 R96, P1, PT, R100, UR10, RZ ;  /* 0x0000000a64607c10 */ /* 0x000fe4000ff3e0ff */
[----:B------:R-:W-:Y:S01]  /*39d0*/  PRMT R28, R28, 0x5410, R26 ;  /* 0x000054101c1c7816 */ /* 0x000fe2000000001a */
[----:B------:R-:W-:Y:S01]  /*39e0*/  VIADD R26, R0, 0x8 ;  /* 0x00000008001a7836 */ /* 0x000fe20000000000 */
[----:B------:R-:W-:Y:S02]  /*39f0*/  IADD3.X R97, PT, PT, R91, UR11, RZ, P1, !PT ;  /* 0x0000000b5b617c10 */ /* 0x000fe40008ffe4ff */
[----:B------:R-:W-:Y:S02]  /*3a00*/  ISETP.NE.U32.AND P1, PT, RZ, UR8, PT ;  /* 0x00000008ff007c0c */ /* 0x000fe4000bf25070 */
[----:B------:R-:W-:-:S02]  /*3a10*/  P2R R58, PR, RZ, 0x10 ;  /* 0x00000010ff3a7803 */ /* 0x000fc40000000000 */
[----:B------:R-:W-:Y:S02]  /*3a20*/  ISETP.NE.AND P4, PT, R84, RZ, PT ;  /* 0x000000ff5400720c */ /* 0x000fe40003f85270 */
[----:B------:R-:W-:Y:S02]  /*3a30*/  P2R R64, PR, RZ, 0x2 ;  /* 0x00000002ff407803 */ /* 0x000fe40000000000 */
[----:B------:R-:W-:Y:S01]  /*3a40*/  P2R R32, PR, RZ, 0x8 ;  /* 0x00000008ff207803 */ /* 0x000fe20000000000 */
[C---:B-1----:R-:W-:Y:S02]  /*3a50*/  HFMA2 R76, R66.reuse.H0_H0, R76, R68 ;  /* 0x0000004c424c7231 */ /* 0x042fe40000000844 */
[C---:B------:R-:W-:Y:S02]  /*3a60*/  HFMA2 R77, R66.reuse.H0_H0, R77, R69 ;  /* 0x0000004d424d7231 */ /* 0x040fe40000000845 */
[C---:B------:R-:W-:Y:S02]  /*3a70*/  HFMA2 R78, R66.reuse.H0_H0, R78, R70 ;  /* 0x0000004e424e7231 */ /* 0x040fe40000000846 */
[----:B------:R-:W-:-:S02]  /*3a80*/  HFMA2 R79, R66.H0_H0, R79, R71 ;  /* 0x0000004f424f7231 */ /* 0x000fc40000000847 */
[----:B----4-:R-:W-:Y:S02]  /*3a90*/  HMUL2 R80, R80, R87 ;  /* 0x0000005750507232 */ /* 0x010fe40000000000 */
[----:B------:R-:W-:Y:S01]  /*3aa0*/  HMUL2 R81, R81, R62 ;  /* 0x0000003e51517232 */ /* 0x000fe20000000000 */
[----:B------:R1:W-:Y:S01]  /*3ab0*/  @P0 STG.E.128 desc[UR24][R96.64], R76 ;  /* 0x0000004c60000986 */ /* 0x0003e2000c101d18 */
[----:B------:R-:W-:Y:S01]  /*3ac0*/  ISETP.NE.AND.EX P0, PT, RZ, UR9, P2, P1 ;  /* 0x00000009ff007c0c */ /* 0x000fe20009705310 */
[----:B------:R-:W-:Y:S01]  /*3ad0*/  HMUL2 R82, R82, R60 ;  /* 0x0000003c52527232 */ /* 0x000fe20000000000 */
[----:B------:R-:W-:Y:S01]  /*3ae0*/  ISETP.NE.AND P1, PT, R58, RZ, PT ;  /* 0x000000ff3a00720c */ /* 0x000fe20003f25270 */
[----:B------:R-:W-:Y:S02]  /*3af0*/  HMUL2 R83, R83, R28 ;  /* 0x0000001c53537232 */ /* 0x000fe40000000000 */
[----:B-1----:R-:W-:Y:S02]  /*3b00*/  HMUL2 R76, R80, R76 ;  /* 0x0000004c504c7232 */ /* 0x002fe40000000000 */
[----:B------:R-:W-:-:S02]  /*3b10*/  HMUL2 R77, R81, R77 ;  /* 0x0000004d514d7232 */ /* 0x000fc40000000000 */
[----:B------:R-:W-:Y:S02]  /*3b20*/  HMUL2 R78, R82, R78 ;  /* 0x0000004e524e7232 */ /* 0x000fe40000000000 */
[----:B------:R-:W-:-:S05]  /*3b30*/  HMUL2 R79, R83, R79 ;  /* 0x0000004f534f7232 */ /* 0x000fca0000000000 */
[----:B------:R-:W-:Y:S01]  /*3b40*/  @P0 STG.E.128 desc[UR24][R88.64], R76 ;  /* 0x0000004c58000986 */ /* 0x000fe2000c101d18 */
[----:B------:R-:W-:-:S04]  /*3b50*/  IADD3 R92, P0, PT, R92, UR20, RZ ;  /* 0x000000145c5c7c10 */ /* 0x000fc8000ff1e0ff */
[----:B------:R-:W-:Y:S02]  /*3b60*/  IADD3.X R93, PT, PT, R93, UR21, RZ, P0, !PT ;  /* 0x000000155d5d7c10 */ /* 0x000fe400087fe4ff */
[----:B------:R-:W-:-:S13]  /*3b70*/  ISETP.LT.AND P0, PT, R26, UR19, P4 ;  /* 0x000000131a007c0c */ /* 0x000fda000a701270 */
[----:B------:R-:W4:Y:S01]  /*3b80*/  @P0 LDG.E.LTC128B.128 R72, desc[UR24][R92.64] ;  /* 0x000000185c480981 */ /* 0x000f22000c1e1d20 */
[----:B------:R-:W-:-:S04]  /*3b90*/  IADD3 R90, P0, PT, R94, UR16, RZ ;  /* 0x000000105e5a7c10 */ /* 0x000fc8000ff1e0ff */
[----:B------:R-:W-:Y:S02]  /*3ba0*/  IADD3.X R91, PT, PT, R95, UR17, RZ, P0, !PT ;  /* 0x000000115f5b7c10 */ /* 0x000fe400087fe4ff */
[----:B------:R-:W-:-:S13]  /*3bb0*/  ISETP.LT.AND P0, PT, R26, UR19, P5 ;  /* 0x000000131a007c0c */ /* 0x000fda000af01270 */
[----:B------:R-:W4:Y:S01]  /*3bc0*/  @P0 LDG.E.LTC128B.128 R68, desc[UR24][R90.64] ;  /* 0x000000185a440981 */ /* 0x000f22000c1e1d20 */
[----:B------:R-:W-:Y:S01]  /*3bd0*/  BAR.SYNC.DEFER_BLOCKING 0x0 ;  /* 0x0000000000007b1d */ /* 0x000fe20000010000 */
[----:B------:R-:W-:Y:S02]  /*3be0*/  ISETP.LT.AND P4, PT, R26, UR19, !P6 ;  /* 0x000000131a007c0c */ /* 0x000fe4000f781270 */
[----:B--2---:R-:W-:-:S04]  /*3bf0*/  IADD3 R82, P0, PT, R98, UR14, RZ ;  /* 0x0000000e62527c10 */ /* 0x004fc8000ff1e0ff */
[----:B------:R-:W-:Y:S02]  /*3c00*/  IADD3.X R83, PT, PT, R99, UR15, RZ, P0, !PT ;  /* 0x0000000f63537c10 */ /* 0x000fe400087fe4ff */
[----:B---3--:R-:W-:-:S04]  /*3c10*/  IADD3 R80, P0, PT, R96, UR6, RZ ;  /* 0x0000000660507c10 */ /* 0x008fc8000ff1e0ff */
[----:B------:R-:W-:Y:S02]  /*3c20*/  IADD3.X R81, PT, PT, R97, UR7, RZ, P0, !PT ;  /* 0x0000000761517c10 */ /* 0x000fe400087fe4ff */
[----:B------:R-:W-:Y:S01]  /*3c30*/  ISETP.NE.AND.EX P0, PT, RZ, UR13, P4, P1 ;  /* 0x0000000dff007c0c */ /* 0x000fe2000a705310 */
        /* <DEDUP_REMOVED lines=10> */
[----:B----4-:R-:W-:-:S02]  /*3ce0*/  HFMA2 R60, R67.H0_H0, R76, R72 ;  /* 0x0000004c433c7231 */ /* 0x010fc40000000848 */
[C---:B------:R-:W-:Y:S02]  /*3cf0*/  HFMA2 R62, R67.reuse.H0_H0, R78, R74 ;  /* 0x0000004e433e7231 */ /* 0x040fe4000000084a */
[C---:B------:R-:W-:Y:S02]  /*3d00*/  HFMA2 R61, R67.reuse.H0_H0, R77, R73 ;  /* 0x0000004d433d7231 */ /* 0x040fe40000000849 */
[--C-:B------:R-:W-:Y:S01]  /*3d10*/  HADD2.F32 R26, -RZ, -R60.reuse.H0_H0 ;  /* 0xa000003cff1a7230 */ /* 0x100fe20000004100 */
[----:B------:R-:W-:Y:S01]  /*3d20*/  HSET2.BF.EQ.AND R28, -R60, 0.0226898193359375, 0.0226898193359375, PT ;  /* 0x25cf25cf3c1c7433 */ /* 0x000fe20003802180 */
[----:B------:R-:W-:Y:S02]  /*3d30*/  HADD2.F32 R27, -RZ, -R60.H1_H1 ;  /* 0xb000003cff1b7230 */ /* 0x000fe40000004100 */
[----:B------:R-:W-:Y:S01]  /*3d40*/  HFMA2 R63, R67.H0_H0, R79, R75 ;  /* 0x0000004f433f7231 */ /* 0x000fe2000000084b */
[----:B------:R-:W-:Y:S01]  /*3d50*/  HSET2.BF.EQ.AND R65, -R61, 0.0226898193359375, 0.0226898193359375, PT ;  /* 0x25cf25cf3d417433 */ /* 0x000fe20003802180 */
[----:B------:R-:W-:Y:S01]  /*3d60*/  FFMA R30, R26, 1.4426950216293334961, -RZ ;  /* 0x3fb8aa3b1a1e7823 */ /* 0x000fe200000008ff */
[----:B------:R-:W-:-:S02]  /*3d70*/  FFMA R29, R27, 1.4426950216293334961, -RZ ;  /* 0x3fb8aa3b1b1d7823 */ /* 0x000fc400000008ff */
[----:B------:R-:W-:Y:S01]  /*3d80*/  @P0 STG.E.128 desc[UR24][R82.64], R60 ;  /* 0x0000003c52000986 */ /* 0x000fe2000c101d18 */
[----:B------:R-:W-:Y:S08]  /*3d90*/  MUFU.EX2 R26, R30 ;  /* 0x0000001e001a7308 */ /* 0x000ff00000000800 */
[----:B------:R-:W1:Y:S02]  /*3da0*/  MUFU.EX2 R27, R29 ;  /* 0x0000001d001b7308 */ /* 0x000e640000000800 */
[----:B-1----:R-:W-:-:S02]  /*3db0*/  F2FP.F16.F32.PACK_AB R26, R27, R26 ;  /* 0x0000001a1b1a723e */ /* 0x002fc400000000ff */
[----:B------:R-:W-:-:S05]  /*3dc0*/  HSET2.BF.EQ.AND R27, -R60, 0.007297515869140625, 0.007297515869140625, PT ;  /* 0x1f791f793c1b7433 */ /* 0x000fca0003802180 */
[----:B------:R-:W-:Y:S01]  /*3dd0*/  HFMA2 R26, R27, -0.0009765625, -0.0009765625, R26 ;  /* 0x940094001b1a7831 */ /* 0x000fe2000000001a */
[----:B------:R-:W-:-:S03]  /*3de0*/  HSET2.BF.EQ.AND R27, -R60, -2.615234375, -2.615234375, PT ;  /* 0xc13bc13b3c1b7433 */ /* 0x000fc60003802180 */
[----:B------:R-:W-:Y:S01]  /*3df0*/  HFMA2 R28, R28, -0.0009765625, -0.0009765625, R26 ;  /* 0x940094001c1c7831 */ /* 0x000fe2000000001a */
[----:B------:R-:W-:-:S03]  /*3e00*/  HSET2.BF.EQ.AND R26, -R60, -2.966796875, -2.966796875, PT ;  /* 0xc1efc1ef3c1a7433 */ /* 0x000fc60003802180 */
[----:B------:R-:W-:Y:S02]  /*3e10*/  HFMA2 R27, R27, 6.103515625e-05, 6.103515625e-05, R28 ;  /* 0x040004001b1b7831 */ /* 0x000fe4000000001c */
[----:B------:R-:W1:Y:S02]  /*3e20*/  LDS.128 R28, [R86+UR18+0xa00] ;  /* 0x000a0012561c7984 */ /* 0x000e640008000c00 */
[----:B------:R-:W-:-:S04]  /*3e30*/  HFMA2 R26, R26, 3.0517578125e-05, 3.0517578125e-05, R27 ;  /* 0x020002001a1a7831 */ /* 0x000fc8000000001b */
[----:B------:R-:W-:-:S05]  /*3e40*/  HADD2 R26, R26, 1, 1 ;  /* 0x3c003c001a1a7430 */ /* 0x000fca0000000000 */
[--C-:B------:R-:W-:Y:S02]  /*3e50*/  HADD2.F32 R78, -RZ, R26.reuse.H0_H0 ;  /* 0x2000001aff4e7230 */ /* 0x100fe40000004100 */
[----:B------:R-:W-:Y:S02]  /*3e60*/  HADD2.F32 R76, -RZ, R26.H1_H1 ;  /* 0x3000001aff4c7230 */ /* 0x000fe40000004100 */
[----:B------:R-:W2:Y:S08]  /*3e70*/  MUFU.RCP R59, R78 ;  /* 0x0000004e003b7308 */ /* 0x000eb00000001000 */
[----:B------:R-:W3:Y:S01]  /*3e80*/  MUFU.RCP R33, R76 ;  /* 0x0000004c00217308 */ /* 0x000ee20000001000 */
[----:B--2---:R-:W-:-:S05]  /*3e90*/  F2FP.F16.F32.PACK_AB R27, RZ, R59 ;  /* 0x0000003bff1b723e */ /* 0x004fca00000000ff */
[C---:B------:R-:W-:Y:S02]  /*3ea0*/  HSETP2.GEU.AND P0, PT, |R27|.reuse.H0_H0, 8.523464202880859375e-06, 8.523464202880859375e-06, PT ;  /* 0x008f008f1b007434 */ /* 0x040fe40003f0ea00 */
[----:B------:R-:W-:Y:S01]  /*3eb0*/  HSETP2.GT.AND P1, PT, |R27|.H0_H0, RZ.H0_H0, PT ;  /* 0x200000ff1b007234 */ /* 0x000fe20003f24a00 */
[C---:B-1----:R-:W-:Y:S01]  /*3ec0*/  HFMA2 R28, R66.reuse.H0_H0, R28, R68 ;  /* 0x0000001c421c7231 */ /* 0x042fe20000000844 */
[----:B---3--:R-:W-:Y:S01]  /*3ed0*/  F2FP.F16.F32.PACK_AB R26, RZ, R33 ;  /* 0x00000021ff1a723e */ /* 0x008fe200000000ff */
[C---:B------:R-:W-:Y:S02]  /*3ee0*/  HFMA2 R29, R66.reuse.H0_H0, R29, R69 ;  /* 0x0000001d421d7231 */ /* 0x040fe40000000845 */
[----:B------:R-:W-:Y:S01]  /*3ef0*/  PLOP3.LUT P0, PT, P0, P1, PT, 0xf2, 0x2f ;  /* 0x00000000002f781c */ /* 0x000fe20000703e72 */
[----:B------:R-:W-:Y:S01]  /*3f00*/  HFMA2 R30, R66.H0_H0, R30, R70 ;  /* 0x0000001e421e7231 */ /* 0x000fe20000000846 */
[----:B------:R-:W-:Y:S01]  /*3f10*/  HSETP2.GEU.AND P1, PT, |R26|.H0_H0, 8.523464202880859375e-06, 8.523464202880859375e-06, PT ;  /* 0x008f008f1a007434 */ /* 0x000fe20003f2ea00 */
[----:B------:R-:W-:Y:S01]  /*3f20*/  HFMA2 R31, R66.H0_H0, R31, R71 ;  /* 0x0000001f421f7231 */ /* 0x000fe20000000847 */
[----:B------:R-:W-:-:S05]  /*3f30*/  HSETP2.GT.AND P2, PT, |R26|.H0_H0, RZ.H0_H0, PT ;  /* 0x200000ff1a007234 */ /* 0x000fca0003f44a00 */
[----:B------:R-:W-:Y:S02]  /*3f40*/  PLOP3.LUT P1, PT, P1, P2, PT, 0xf2, 0x2f ;  /* 0x00000000002f781c */ /* 0x000fe40000f25e72 */
[----:B------:R-:W-:Y:S02]  /*3f50*/  ISETP.NE.AND.EX P2, PT, RZ, UR11, P4, P3 ;  /* 0x0000000bff007c0c */ /* 0x000fe4000a745330 */
[----:B------:R-:W-:-:S04]  /*3f60*/  @!P0 FFMA R78, -R78, R59, 1 ;  /* 0x3f8000004e4e8423 */ /* 0x000fc8000000013b */
[----:B------:R-:W-:-:S05]  /*3f70*/  @!P0 FFMA R59, R59, R78, R59 ;  /* 0x0000004e3b3b8223 */ /* 0x000fca000000003b */
[----:B------:R-:W-:Y:S01]  /*3f80*/  @!P1 FFMA R76, -R76, R33, 1 ;  /* 0x3f8000004c4c9423 */ /* 0x000fe20000000121 */
[----:B------:R-:W-:Y:S01]  /*3f90*/  @!P0 F2FP.F16.F32.PACK_AB R27, RZ, R59 ;  /* 0x0000003bff1b823e */ /* 0x000fe200000000ff */
[----:B------:R-:W-:Y:S01]  /*3fa0*/  HADD2.F32 R59, -RZ, -R61.H1_H1 ;  /* 0xb000003dff3b7230 */ /* 0x000fe20000004100 */
[----:B------:R1:W-:Y:S01]  /*3fb0*/  @P2 STG.E.128 desc[UR24][R80.64], R28 ;  /* 0x0000001c50002986 */ /* 0x0003e2000c101d18 */
[----:B------:R-:W-:-:S03]  /*3fc0*/  @!P1 FFMA R33, R33, R76, R33 ;  /* 0x0000004c21219223 */ /* 0x000fc60000000021 */
[----:B------:R-:W-:Y:S01]  /*3fd0*/  FFMA R76, R59, 1.4426950216293334961, -RZ ;  /* 0x3fb8aa3b3b4c7823 */ /* 0x000fe200000008ff */
[----:B------:R-:W-:Y:S02]  /*3fe0*/  HSET2.BF.EQ.AND R59, -R61, 0.007297515869140625, 0.007297515869140625, PT ;  /* 0x1f791f793d3b7433 */ /* 0x000fe40003802180 */
[----:B------:R-:W-:Y:S01]  /*3ff0*/  @!P1 F2FP.F16.F32.PACK_AB R26, RZ, R33 ;  /* 0x00000021ff1a923e */ /* 0x000fe200000000ff */
[----:B------:R-:W-:Y:S02]  /*4000*/  HADD2.F32 R33, -RZ, -R61.H0_H0 ;  /* 0xa000003dff217230 */ /* 0x000fe40000004100 */
[----:B------:R-:W-:Y:S01]  /*4010*/  MUFU.EX2 R76, R76 ;  /* 0x0000004c004c7308 */ /* 0x000fe20000000800 */
[----:B------:R-:W-:Y:S01]  /*4020*/  PRMT R27, R27, 0x5410, R26 ;  /* 0x000054101b1b7816 */ /* 0x000fe2000000001a */
[----:B------:R-:W-:Y:S02]  /*4030*/  VIADD R26, R0, 0x10 ;  /* 0x00000010001a7836 */ /* 0x000fe40000000000 */
[----:B------:R-:W-:-:S02]  /*4040*/  FFMA R77, R33, 1.4426950216293334961, -RZ ;  /* 0x3fb8aa3b214d7823 */ /* 0x000fc400000008ff */
[----:B------:R-:W-:Y:S02]  /*4050*/  HMUL2 R60, R60, R27 ;  /* 0x0000001b3c3c7232 */ /* 0x000fe40000000000 */
[----:B------:R-:W2:Y:S02]  /*4060*/  MUFU.EX2 R33, R77 ;  /* 0x0000004d00217308 */ /* 0x000ea40000000800 */
[----:B-1----:R-:W-:Y:S01]  /*4070*/  HMUL2 R28, R60, R28 ;  /* 0x0000001c3c1c7232 */ /* 0x002fe20000000000 */
[----:B--2---:R-:W-:Y:S01]  /*4080*/  F2FP.F16.F32.PACK_AB R33, R76, R33 ;  /* 0x000000214c21723e */ /* 0x004fe200000000ff */
[----:B------:R-:W-:Y:S01]  /*4090*/  HADD2.F32 R76, -RZ, -R62.H1_H1 ;  /* 0xb000003eff4c7230 */ /* 0x000fe20000004100 */
[----:B------:R-:W-:-:S03]  /*40a0*/  HSET2.BF.EQ.AND R77, -R62, 0.0226898193359375, 0.0226898193359375, PT ;  /* 0x25cf25cf3e4d7433 */ /* 0x000fc60003802180 */
[----:B------:R-:W-:Y:S01]  /*40b0*/  HFMA2 R33, R59, -0.0009765625, -0.0009765625, R33 ;  /* 0x940094003b217831 */ /* 0x000fe20000000021 */
[----:B------:R-:W-:Y:S01]  /*40c0*/  HSET2.BF.EQ.AND R59, -R61, -2.615234375, -2.615234375, PT ;  /* 0xc13bc13b3d3b7433 */ /* 0x000fe20003802180 */
[----:B------:R-:W-:Y:S02]  /*40d0*/  FFMA R95, R76, 1.4426950216293334961, -RZ ;  /* 0x3fb8aa3b4c5f7823 */ /* 0x000fe400000008ff */
[----:B------:R-:W-:Y:S01]  /*40e0*/  HFMA2 R65, R65, -0.0009765625, -0.0009765625, R33 ;  /* 0x9400940041417831 */ /* 0x000fe20000000021 */
[----:B------:R-:W-:Y:S01]  /*40f0*/  HSET2.BF.EQ.AND R33, -R61, -2.966796875, -2.966796875, PT ;  /* 0xc1efc1ef3d217433 */ /* 0x000fe20003802180 */
[----:B------:R-:W-:Y:S02]  /*4100*/  MUFU.EX2 R76, R95 ;  /* 0x0000005f004c7308 */ /* 0x000fe40000000800 */
[----:B------:R-:W-:-:S04]  /*4110*/  HFMA2 R59, R59, 6.103515625e-05, 6.103515625e-05, R65 ;  /* 0x040004003b3b7831 */ /* 0x000fc80000000041 */
[----:B------:R-:W-:-:S04]  /*4120*/  HFMA2 R33, R33, 3.0517578125e-05, 3.0517578125e-05, R59 ;  /* 0x0200020021217831 */ /* 0x000fc8000000003b */
[----:B------:R-:W-:-:S05]  /*4130*/  HADD2 R33, R33, 1, 1 ;  /* 0x3c003c0021217430 */ /* 0x000fca0000000000 */
[--C-:B------:R-:W-:Y:S02]  /*4140*/  HADD2.F32 R94, -RZ, R33.reuse.H0_H0 ;  /* 0x20000021ff5e7230 */ /* 0x100fe40000004100 */
[----:B------:R-:W-:Y:S02]  /*4150*/  HADD2.F32 R79, -RZ, R33.H1_H1 ;  /* 0x30000021ff4f7230 */ /* 0x000fe40000004100 */
[----:B------:R-:W-:Y:S01]  /*4160*/  HADD2.F32 R33, -RZ, -R62.H0_H0 ;  /* 0xa000003eff217230 */ /* 0x000fe20000004100 */
[----:B------:R-:W1:Y:S04]  /*4170*/  MUFU.RCP R87, R94 ;  /* 0x0000005e00577308 */ /* 0x000e680000001000 */
[----:B------:R-:W-:-:S04]  /*4180*/  FFMA R96, R33, 1.4426950216293334961, -RZ ;  /* 0x3fb8aa3b21607823 */ /* 0x000fc800000008ff */
[----:B------:R-:W2:Y:S08]  /*4190*/  MUFU.EX2 R33, R96 ;  /* 0x0000006000217308 */ /* 0x000eb00000000800 */
[----:B------:R-:W3:Y:S01]  /*41a0*/  MUFU.RCP R78, R79 ;  /* 0x0000004f004e7308 */ /* 0x000ee20000001000 */
[----:B-1----:R-:W-:-:S05]  /*41b0*/  F2FP.F16.F32.PACK_AB R65, RZ, R87 ;  /* 0x00000057ff41723e */ /* 0x002fca00000000ff */
[C---:B------:R-:W-:Y:S02]  /*41c0*/  HSETP2.GEU.AND P0, PT, |R65|.reuse.H0_H0, 8.523464202880859375e-06, 8.523464202880859375e-06, PT ;  /* 0x008f008f41007434 */ /* 0x040fe40003f0ea00 */
[----:B------:R-:W-:Y:S02]  /*41d0*/  HSETP2.GT.AND P1, PT, |R65|.H0_H0, RZ.H0_H0, PT ;  /* 0x200000ff41007234 */ /* 0x000fe40003f24a00 */
[----:B--2---:R-:W-:Y:S02]  /*41e0*/  F2FP.F16.F32.PACK_AB R33, R76, R33 ;  /* 0x000000214c21723e */ /* 0x004fe400000000ff */
[----:B------:R-:W-:Y:S02]  /*41f0*/  HSET2.BF.EQ.AND R76, -R62, 0.007297515869140625, 0.007297515869140625, PT ;  /* 0x1f791f793e4c7433 */ /* 0x000fe40003802180 */
[----:B------:R-:W-:-:S03]  /*4200*/  PLOP3.LUT P2, PT, P0, P1, PT, 0xf2, 0x2f ;  /* 0x00000000002f781c */ /* 0x000fc60000743e72 */
[----:B------:R-:W-:Y:S01]  /*4210*/  HFMA2 R33, R76, -0.0009765625, -0.0009765625, R33 ;  /* 0x940094004c217831 */ /* 0x000fe20000000021 */
[C---:B------:R-:W-:Y:S02]  /*4220*/  HSET2.BF.EQ.AND R76, -R62.reuse, -2.615234375, -2.615234375, PT ;  /* 0xc13bc13b3e4c7433 */ /* 0x040fe40003802180 */
[----:B---3--:R-:W-:Y:S01]  /*4230*/  F2FP.F16.F32.PACK_AB R59, RZ, R78 ;  /* 0x0000004eff3b723e */ /* 0x008fe200000000ff */
[----:B------:R-:W-:Y:S01]  /*4240*/  HFMA2 R77, R77, -0.0009765625, -0.0009765625, R33 ;  /* 0x940094004d4d7831 */ /* 0x000fe20000000021 */
[----:B------:R-:W-:-:S03]  /*4250*/  HSET2.BF.EQ.AND R33, -R62, -2.966796875, -2.966796875, PT ;  /* 0xc1efc1ef3e217433 */ /* 0x000fc60003802180 */
[----:B------:R-:W-:Y:S01]  /*4260*/  HFMA2 R76, R76, 6.103515625e-05, 6.103515625e-05, R77 ;  /* 0x040004004c4c7831 */ /* 0x000fe2000000004d */
[C---:B------:R-:W-:Y:S01]  /*4270*/  HSETP2.GEU.AND P0, PT, |R59|.reuse.H0_H0, 8.523464202880859375e-06, 8.523464202880859375e-06, PT ;  /* 0x008f008f3b007434 */ /* 0x040fe20003f0ea00 */
[----:B------:R-:W-:Y:S01]  /*4280*/  @!P2 FFMA R94, -R94, R87, 1 ;  /* 0x3f8000005e5ea423 */ /* 0x000fe20000000157 */
[----:B------:R-:W-:Y:S01]  /*4290*/  HSETP2.GT.AND P1, PT, |R59|.H0_H0, RZ.H0_H0, PT ;  /* 0x200000ff3b007234 */ /* 0x000fe20003f24a00 */
[----:B------:R-:W-:Y:S02]  /*42a0*/  HFMA2 R76, R33, 3.0517578125e-05, 3.0517578125e-05, R76 ;  /* 0x02000200214c7831 */ /* 0x000fe4000000004c */
[----:B------:R-:W-:Y:S02]  /*42b0*/  @!P2 FFMA R87, R87, R94, R87 ;  /* 0x0000005e5757a223 */ /* 0x000fe40000000057 */
[----:B------:R-:W-:Y:S01]  /*42c0*/  HADD2 R76, R76, 1, 1 ;  /* 0x3c003c004c4c7430 */ /* 0x000fe20000000000 */
[----:B------:R-:W-:Y:S02]  /*42d0*/  PLOP3.LUT P0, PT, P0, P1, PT, 0xf2, 0x2f ;  /* 0x00000000002f781c */ /* 0x000fe40000703e72 */
[----:B------:R-:W-:-:S02]  /*42e0*/  @!P2 F2FP.F16.F32.PACK_AB R65, RZ, R87 ;  /* 0x00000057ff41a23e */ /* 0x000fc400000000ff */
[--C-:B------:R-:W-:Y:S02]  /*42f0*/  HADD2.F32 R96, -RZ, R76.reuse.H0_H0 ;  /* 0x2000004cff607230 */ /* 0x100fe40000004100 */
[----:B------:R-:W-:Y:S02]  /*4300*/  HADD2.F32 R94, -RZ, R76.H1_H1 ;  /* 0x3000004cff5e7230 */ /* 0x000fe40000004100 */
[----:B------:R-:W1:Y:S05]  /*4310*/  MUFU.RCP R77, R96 ;  /* 0x00000060004d7308 */ /* 0x000e6a0000001000 */
[----:B------:R-:W-:-:S03]  /*4320*/  @!P0 FFMA R79, -R79, R78, 1 ;  /* 0x3f8000004f4f8423 */ /* 0x000fc6000000014e */
[----:B------:R-:W2:Y:S01]  /*4330*/  MUFU.RCP R87, R94 ;  /* 0x0000005e00577308 */ /* 0x000ea20000001000 */
[----:B------:R-:W-:Y:S01]  /*4340*/  @!P0 FFMA R78, R78, R79, R78 ;  /* 0x0000004f4e4e8223 */ /* 0x000fe2000000004e */
[----:B------:R-:W-:-:S04]  /*4350*/  HSET2.BF.EQ.AND R79, -R63, 0.0226898193359375, 0.0226898193359375, PT ;  /* 0x25cf25cf3f4f7433 */ /* 0x000fc80003802180 */
[----:B------:R-:W-:Y:S01]  /*4360*/  @!P0 F2FP.F16.F32.PACK_AB R59, RZ, R78 ;  /* 0x0000004eff3b823e */ /* 0x000fe200000000ff */
[----:B------:R-:W-:Y:S01]  /*4370*/  HADD2.F32 R78, -RZ, -R63.H1_H1 ;  /* 0xb000003fff4e7230 */ /* 0x000fe20000004100 */
[----:B-1----:R-:W-:Y:S02]  /*4380*/  F2FP.F16.F32.PACK_AB R33, RZ, R77 ;  /* 0x0000004dff21723e */ /* 0x002fe400000000ff */
[----:B------:R-:W-:Y:S02]  /*4390*/  PRMT R65, R65, 0x5410, R59 ;  /* 0x0000541041417816 */ /* 0x000fe4000000003b */
[----:B------:R-:W-:Y:S01]  /*43a0*/  FFMA R95, R78, 1.4426950216293334961, -RZ ;  /* 0x3fb8aa3b4e5f7823 */ /* 0x000fe200000008ff */
[C---:B------:R-:W-:Y:S02]  /*43b0*/  HSETP2.GEU.AND P1, PT, |R33|.reuse.H0_H0, 8.523464202880859375e-06, 8.523464202880859375e-06, PT ;  /* 0x008f008f21007434 */ /* 0x040fe40003f2ea00 */
[----:B------:R-:W-:Y:S01]  /*43c0*/  HSETP2.GT.AND P3, PT, |R33|.H0_H0, RZ.H0_H0, PT ;  /* 0x200000ff21007234 */ /* 0x000fe20003f64a00 */
[----:B------:R-:W-:Y:S01]  /*43d0*/  MUFU.EX2 R78, R95 ;  /* 0x0000005f004e7308 */ /* 0x000fe20000000800 */
[----:B--2---:R-:W-:Y:S01]  /*43e0*/  F2FP.F16.F32.PACK_AB R76, RZ, R87 ;  /* 0x00000057ff4c723e */ /* 0x004fe200000000ff */
[----:B------:R-:W-:-:S02]  /*43f0*/  HMUL2 R61, R61, R65 ;  /* 0x000000413d3d7232 */ /* 0x000fc40000000000 */
[----:B------:R-:W-:Y:S02]  /*4400*/  PLOP3.LUT P1, PT, P1, P3, PT, 0xf2, 0x2f ;  /* 0x00000000002f781c */ /* 0x000fe40000f27e72 */
[----:B------:R-:W-:Y:S01]  /*4410*/  HSETP2.GEU.AND P0, PT, |R76|.H0_H0, 8.523464202880859375e-06, 8.523464202880859375e-06, PT ;  /* 0x008f008f4c007434 */ /* 0x000fe20003f0ea00 */
[----:B------:R-:W-:-:S10]  /*4420*/  HMUL2 R29, R61, R29 ;  /* 0x0000001d3d1d7232 */ /* 0x000fd40000000000 */
[----:B------:R-:W-:-:S04]  /*4430*/  @!P1 FFMA R96, -R96, R77, 1 ;  /* 0x3f80000060609423 */ /* 0x000fc8000000014d */
[----:B------:R-:W-:-:S05]  /*4440*/  @!P1 FFMA R77, R77, R96, R77 ;  /* 0x000000604d4d9223 */ /* 0x000fca000000004d */
[----:B------:R-:W-:Y:S01]  /*4450*/  @!P1 F2FP.F16.F32.PACK_AB R33, RZ, R77 ;  /* 0x0000004dff21923e */ /* 0x000fe200000000ff */
[----:B------:R-:W-:Y:S01]  /*4460*/  HADD2.F32 R77, -RZ, -R63.H0_H0 ;  /* 0xa000003fff4d7230 */ /* 0x000fe20000004100 */
[----:B------:R-:W-:-:S04]  /*4470*/  HSETP2.GT.AND P1, PT, |R76|.H0_H0, RZ.H0_H0, PT ;  /* 0x200000ff4c007234 */ /* 0x000fc80003f24a00 */
[----:B------:R-:W-:Y:S01]  /*4480*/  FFMA R96, R77, 1.4426950216293334961, -RZ ;  /* 0x3fb8aa3b4d607823 */ /* 0x000fe200000008ff */
[----:B------:R-:W-:-:S03]  /*4490*/  PLOP3.LUT P2, PT, P0, P1, PT, 0xf2, 0x2f ;  /* 0x00000000002f781c */ /* 0x000fc60000743e72 */
[----:B------:R-:W1:Y:S10]  /*44a0*/  MUFU.EX2 R77, R96 ;  /* 0x00000060004d7308 */ /* 0x000e740000000800 */
[----:B------:R-:W-:-:S04]  /*44b0*/  @!P2 FFMA R94, -R94, R87, 1 ;  /* 0x3f8000005e5ea423 */ /* 0x000fc80000000157 */
[----:B------:R-:W-:Y:S01]  /*44c0*/  @!P2 FFMA R87, R87, R94, R87 ;  /* 0x0000005e5757a223 */ /* 0x000fe20000000057 */
[----:B-1----:R-:W-:Y:S02]  /*44d0*/  F2FP.F16.F32.PACK_AB R77, R78, R77 ;  /* 0x0000004d4e4d723e */ /* 0x002fe400000000ff */
[----:B------:R-:W-:-:S05]  /*44e0*/  HSET2.BF.EQ.AND R78, -R63, 0.007297515869140625, 0.007297515869140625, PT ;  /* 0x1f791f793f4e7433 */ /* 0x000fca0003802180 */
[----:B------:R-:W-:Y:S01]  /*44f0*/  HFMA2 R77, R78, -0.0009765625, -0.0009765625, R77 ;  /* 0x940094004e4d7831 */ /* 0x000fe2000000004d */
[----:B------:R-:W-:-:S03]  /*4500*/  HSET2.BF.EQ.AND R78, -R63, -2.615234375, -2.615234375, PT ;  /* 0xc13bc13b3f4e7433 */ /* 0x000fc60003802180 */
[----:B------:R-:W-:Y:S01]  /*4510*/  HFMA2 R79, R79, -0.0009765625, -0.0009765625, R77 ;  /* 0x940094004f4f7831 */ /* 0x000fe2000000004d */
[----:B------:R-:W-:-:S03]  /*4520*/  HSET2.BF.EQ.AND R77, -R63, -2.966796875, -2.966796875, PT ;  /* 0xc1efc1ef3f4d7433 */ /* 0x000fc60003802180 */
[----:B------:R-:W-:-:S04]  /*4530*/  HFMA2 R78, R78, 6.103515625e-05, 6.103515625e-05, R79 ;  /* 0x040004004e4e7831 */ /* 0x000fc8000000004f */
[----:B------:R-:W-:-:S04]  /*4540*/  HFMA2 R78, R77, 3.0517578125e-05, 3.0517578125e-05, R78 ;  /* 0x020002004d4e7831 */ /* 0x000fc8000000004e */
[----:B------:R-:W-:-:S05]  /*4550*/  HADD2 R78, R78, 1, 1 ;  /* 0x3c003c004e4e7430 */ /* 0x000fca0000000000 */
[--C-:B------:R-:W-:Y:S02]  /*4560*/  HADD2.F32 R98, -RZ, R78.reuse.H0_H0 ;  /* 0x2000004eff627230 */ /* 0x100fe40000004100 */
[----:B------:R-:W-:Y:S01]  /*4570*/  HADD2.F32 R96, -RZ, R78.H1_H1 ;  /* 0x3000004eff607230 */ /* 0x000fe20000004100 */
[----:B------:R-:W-:Y:S01]  /*4580*/  PRMT R78, R76, 0x7610, R78 ;  /* 0x000076104c4e7816 */ /* 0x000fe2000000004e */
[----:B------:R-:W1:Y:S01]  /*4590*/  MUFU.RCP R97, R98 ;  /* 0x0000006200617308 */ /* 0x000e620000001000 */
[----:B------:R-:W-:Y:S02]  /*45a0*/  @!P2 F2FP.F16.F32.PACK_AB R78, RZ, R87 ;  /* 0x00000057ff4ea23e */ /* 0x000fe400000000ff */
[----:B------:R-:W-:Y:S02]  /*45b0*/  ISETP.NE.AND P2, PT, R64, RZ, PT ;  /* 0x000000ff4000720c */ /* 0x000fe40003f45270 */
[----:B------:R-:W-:-:S03]  /*45c0*/  PRMT R33, R33, 0x5410, R78 ;  /* 0x0000541021217816 */ /* 0x000fc6000000004e */
[----:B------:R-:W2:Y:S02]  /*45d0*/  MUFU.RCP R95, R96 ;  /* 0x00000060005f7308 */ /* 0x000ea40000001000 */
[----:B------:R-:W-:-:S04]  /*45e0*/  HMUL2 R62, R62, R33 ;  /* 0x000000213e3e7232 */ /* 0x000fc80000000000 */
[----:B------:R-:W-:Y:S01]  /*45f0*/  HMUL2 R30, R62, R30 ;  /* 0x0000001e3e1e7232 */ /* 0x000fe20000000000 */
[----:B-1----:R-:W-:-:S05]  /*4600*/  F2FP.F16.F32.PACK_AB R77, RZ, R97 ;  /* 0x00000061ff4d723e */ /* 0x002fca00000000ff */
[C---:B------:R-:W-:Y:S02]  /*4610*/  HSETP2.GEU.AND P0, PT, |R77|.reuse.H0_H0, 8.523464202880859375e-06, 8.523464202880859375e-06, PT ;  /* 0x008f008f4d007434 */ /* 0x040fe40003f0ea00 */
[----:B------:R-:W-:Y:S02]  /*4620*/  HSETP2.GT.AND P1, PT, |R77|.H0_H0, RZ.H0_H0, PT ;  /* 0x200000ff4d007234 */ /* 0x000fe40003f24a00 */
[----:B--2---:R-:W-:-:S03]  /*4630*/  F2FP.F16.F32.PACK_AB R79, RZ, R95 ;  /* 0x0000005fff4f723e */ /* 0x004fc600000000ff */
[----:B------:R-:W-:Y:S02]  /*4640*/  PLOP3.LUT P0, PT, P0, P1, PT, 0xf2, 0x2f ;  /* 0x00000000002f781c */ /* 0x000fe40000703e72 */
[C---:B------:R-:W-:Y:S02]  /*4650*/  HSETP2.GEU.AND P1, PT, |R79|.reuse.H0_H0, 8.523464202880859375e-06, 8.523464202880859375e-06, PT ;  /* 0x008f008f4f007434 */ /* 0x040fe40003f2ea00 */
[----:B------:R-:W-:Y:S02]  /*4660*/  HSETP2.GT.AND P3, PT, |R79|.H0_H0, RZ.H0_H0, PT ;  /* 0x200000ff4f007234 */ /* 0x000fe40003f64a00 */
[----:B------:R-:W-:-:S03]  /*4670*/  PRMT R76, R79, 0x7610, R76 ;  /* 0x000076104f4c7816 */ /* 0x000fc6000000004c */
[----:B------:R-:W-:Y:S02]  /*4680*/  PLOP3.LUT P1, PT, P1, P3, PT, 0xf2, 0x2f ;  /* 0x00000000002f781c */ /* 0x000fe40000f27e72 */
[----:B------:R-:W-:Y:S02]  /*4690*/  ISETP.NE.AND P3, PT, R84, RZ, PT ;  /* 0x000000ff5400720c */ /* 0x000fe40003f65270 */
[----:B------:R-:W-:-:S04]  /*46a0*/  @!P0 FFMA R98, -R98, R97, 1 ;  /* 0x3f80000062628423 */ /* 0x000fc80000000161 */
[----:B------:R-:W-:-:S05]  /*46b0*/  @!P0 FFMA R97, R97, R98, R97 ;  /* 0x0000006261618223 */ /* 0x000fca0000000061 */
[----:B------:R-:W-:Y:S01]  /*46c0*/  @!P1 FFMA R96, -R96, R95, 1 ;  /* 0x3f80000060609423 */ /* 0x000fe2000000015f */
[----:B------:R-:W-:Y:S02]  /*46d0*/  @!P0 F2FP.F16.F32.PACK_AB R77, RZ, R97 ;  /* 0x00000061ff4d823e */ /* 0x000fe400000000ff */
[----:B------:R-:W-:Y:S01]  /*46e0*/  IADD3 R88, P0, PT, R88, UR4, RZ ;  /* 0x0000000458587c10 */ /* 0x000fe2000ff1e0ff */
[----:B------:R-:W-:-:S03]  /*46f0*/  @!P1 FFMA R95, R95, R96, R95 ;  /* 0x000000605f5f9223 */ /* 0x000fc6000000005f */
[----:B------:R-:W-:Y:S02]  /*4700*/  IADD3.X R89, PT, PT, R89, UR5, RZ, P0, !PT ;  /* 0x0000000559597c10 */ /* 0x000fe400087fe4ff */
[----:B------:R-:W-:Y:S02]  /*4710*/  @!P1 F2FP.F16.F32.PACK_AB R76, RZ, R95 ;  /* 0x0000005fff4c923e */ /* 0x000fe400000000ff */
[----:B------:R-:W-:Y:S02]  /*4720*/  ISETP.NE.AND.EX P0, PT, RZ, UR9, P4, P2 ;  /* 0x00000009ff007c0c */ /* 0x000fe4000a705320 */
[----:B------:R-:W-:-:S05]  /*4730*/  PRMT R77, R77, 0x5410, R76 ;  /* 0x000054104d4d7816 */ /* 0x000fca000000004c */
[----:B------:R-:W-:-:S04]  /*4740*/  HMUL2 R63, R63, R77 ;  /* 0x0000004d3f3f7232 */ /* 0x000fc80000000000 */
[----:B------:R-:W-:-:S05]  /*4750*/  HMUL2 R31, R63, R31 ;  /* 0x0000001f3f1f7232 */ /* 0x000fca0000000000 */
[----:B------:R-:W-:Y:S01]  /*4760*/  @P0 STG.E.128 desc[UR24][R88.64], R28 ;  /* 0x0000001c58000986 */ /* 0x000fe2000c101d18 */
[----:B------:R-:W-:-:S04]  /*4770*/  IADD3 R76, P0, PT, R92, UR20, RZ ;  /* 0x000000145c4c7c10 */ /* 0x000fc8000ff1e0ff */
[----:B------:R-:W-:Y:S02]  /*4780*/  IADD3.X R77, PT, PT, R93, UR21, RZ, P0, !PT ;  /* 0x000000155d4d7c10 */ /* 0x000fe400087fe4ff */
[----:B------:R-:W-:Y:S02]  /*4790*/  ISETP.LT.AND P0, PT, R26, UR19, P3 ;  /* 0x000000131a007c0c */ /* 0x000fe40009f01270 */
[----:B------:R-:W-:-:S11]  /*47a0*/  ISETP.NE.AND P3, PT, R58, RZ, PT ;  /* 0x000000ff3a00720c */ /* 0x000fd60003f65270 */
[----:B------:R-:W2:Y:S01]  /*47b0*/  @P0 LDG.E.LTC128B.128 R72, desc[UR24][R76.64] ;  /* 0x000000184c480981 */ /* 0x000ea2000c1e1d20 */
[----:B------:R-:W-:-:S04]  /*47c0*/  IADD3 R78, P0, PT, R90, UR16, RZ ;  /* 0x000000105a4e7c10 */ /* 0x000fc8000ff1e0ff */
[----:B------:R-:W-:Y:S02]  /*47d0*/  IADD3.X R79, PT, PT, R91, UR17, RZ, P0, !PT ;  /* 0x000000115b4f7c10 */ /* 0x000fe400087fe4ff */
[----:B------:R-:W-:-:S13]  /*47e0*/  ISETP.LT.AND P0, PT, R26, UR19, P5 ;  /* 0x000000131a007c0c */ /* 0x000fda000af01270 */
[----:B------:R-:W3:Y:S01]  /*47f0*/  @P0 LDG.E.LTC128B.128 R68, desc[UR24][R78.64] ;  /* 0x000000184e440981 */ /* 0x000ee2000c1e1d20 */
[----:B------:R-:W-:Y:S01]  /*4800*/  BAR.SYNC.DEFER_BLOCKING 0x0 ;  /* 0x0000000000007b1d */ /* 0x000fe20000010000 */
[----:B------:R-:W-:Y:S02]  /*4810*/  IADD3 R82, P0, PT, R82, UR14, RZ ;  /* 0x0000000e52527c10 */ /* 0x000fe4000ff1e0ff */
[----:B------:R-:W-:Y:S02]  /*4820*/  ISETP.LT.AND P4, PT, R26, UR19, !P6 ;  /* 0x000000131a007c0c */ /* 0x000fe4000f781270 */
[----:B------:R-:W-:Y:S02]  /*4830*/  IADD3.X R83, PT, PT, R83, UR15, RZ, P0, !PT ;  /* 0x0000000f53537c10 */ /* 0x000fe400087fe4ff */
[----:B------:R-:W-:-:S04]  /*4840*/  IADD3 R80, P0, PT, R80, UR6, RZ ;  /* 0x0000000650507c10 */ /* 0x000fc8000ff1e0ff */
[----:B------:R-:W-:Y:S02]  /*4850*/  IADD3.X R81, PT, PT, R81, UR7, RZ, P0, !PT ;  /* 0x0000000751517c10 */ /* 0x000fe400087fe4ff */
[----:B------:R-:W-:Y:S02]  /*4860*/  ISETP.NE.AND.EX P0, PT, RZ, UR13, P4, P3 ;  /* 0x0000000dff007c0c */ /* 0x000fe4000a705330 */
[----:B------:R-:W-:Y:S01]  /*4870*/  ISETP.NE.AND P3, PT, R32, RZ, PT ;  /* 0x000000ff2000720c */ /* 0x000fe20003f65270 */
        /* <DEDUP_REMOVED lines=9> */
[----:B------:R-:W2:Y:S02]  /*4910*/  LDS.128 R28, [R86+UR18] ;  /* 0x00000012561c7984 */ /* 0x000ea40008000c00 */
[----:B--2---:R-:W-:-:S02]  /*4920*/  HFMA2 R60, R67.H0_H0, R28, R72 ;  /* 0x0000001c433c7231 */ /* 0x004fc40000000848 */
[C---:B------:R-:W-:Y:S02]  /*4930*/  HFMA2 R61, R67.reuse.H0_H0, R29, R73 ;  /* 0x0000001d433d7231 */ /* 0x040fe40000000849 */
[C---:B------:R-:W-:Y:S02]  /*4940*/  HFMA2 R62, R67.reuse.H0_H0, R30, R74 ;  /* 0x0000001e433e7231 */ /* 0x040fe4000000084a */
[--C-:B------:R-:W-:Y:S01]  /*4950*/  HADD2.F32 R20, -RZ, -R60.reuse.H1_H1 ;  /* 0xb000003cff147230 */ /* 0x100fe20000004100 */
[C---:B------:R-:W-:Y:S01]  /*4960*/  HSET2.BF.EQ.AND R22, -R60.reuse, 0.0226898193359375, 0.0226898193359375, PT ;  /* 0x25cf25cf3c167433 */ /* 0x040fe20003802180 */
[----:B------:R-:W-:Y:S02]  /*4970*/  HADD2.F32 R18, -RZ, -R60.H0_H0 ;  /* 0xa000003cff127230 */ /* 0x000fe40000004100 */
[----:B------:R-:W-:Y:S01]  /*4980*/  HFMA2 R63, R67.H0_H0, R31, R75 ;  /* 0x0000001f433f7231 */ /* 0x000fe2000000084b */
[----:B------:R-:W-:Y:S01]  /*4990*/  HSET2.BF.EQ.AND R26, -R61, 0.0226898193359375, 0.0226898193359375, PT ;  /* 0x25cf25cf3d1a7433 */ /* 0x000fe20003802180 */
[----:B------:R-:W-:Y:S01]  /*49a0*/  FFMA R27, R20, 1.4426950216293334961, -RZ ;  /* 0x3fb8aa3b141b7823 */ /* 0x000fe200000008ff */
[----:B------:R-:W-:Y:S01]  /*49b0*/  HSET2.BF.EQ.AND R20, -R60, 0.007297515869140625, 0.007297515869140625, PT ;  /* 0x1f791f793c147433 */ /* 0x000fe20003802180 */
[----:B------:R-:W-:Y:S01]  /*49c0*/  FFMA R24, R18, 1.4426950216293334961, -RZ ;  /* 0x3fb8aa3b12187823 */ /* 0x000fe200000008ff */
[----:B------:R-:W-:Y:S03]  /*49d0*/  @P0 STG.E.128 desc[UR24][R82.64], R60 ;  /* 0x0000003c52000986 */ /* 0x000fe6000c101d18 */
[----:B------:R-:W-:Y:S01]  /*49e0*/  MUFU.EX2 R18, R24 ;  /* 0x0000001800127308 */ /* 0x000fe20000000800 */
[----:B------:R-:W3:Y:S07]  /*49f0*/  LDS.128 R28, [R86+UR18+0xa00] ;  /* 0x000a0012561c7984 */ /* 0x000eee0008000c00 */
[----:B------:R-:W1:Y:S02]  /*4a00*/  MUFU.EX2 R27, R27 ;  /* 0x0000001b001b7308 */ /* 0x000e640000000800 */
[----:B-1----:R-:W-:-:S05]  /*4a10*/  F2FP.F16.F32.PACK_AB R18, R27, R18 ;  /* 0x000000121b12723e */ /* 0x002fca00000000ff */
[----:B------:R-:W-:Y:S01]  /*4a20*/  HFMA2 R18, R20, -0.0009765625, -0.0009765625, R18 ;  /* 0x9400940014127831 */ /* 0x000fe20000000012 */
[----:B------:R-:W-:-:S03]  /*4a30*/  HSET2.BF.EQ.AND R20, -R60, -2.615234375, -2.615234375, PT ;  /* 0xc13bc13b3c147433 */ /* 0x000fc60003802180 */
[----:B------:R-:W-:Y:S01]  /*4a40*/  HFMA2 R22, R22, -0.0009765625, -0.0009765625, R18 ;  /* 0x9400940016167831 */ /* 0x000fe20000000012 */
[----:B------:R-:W-:-:S03]  /*4a50*/  HSET2.BF.EQ.AND R18, -R60, -2.966796875, -2.966796875, PT ;  /* 0xc1efc1ef3c127433 */ /* 0x000fc60003802180 */
[----:B------:R-:W-:Y:S02]  /*4a60*/  HFMA2 R20, R20, 6.103515625e-05, 6.103515625e-05, R22 ;  /* 0x0400040014147831 */ /* 0x000fe40000000016 */
[----:B---3--:R-:W-:Y:S02]  /*4a70*/  HFMA2 R28, R66.H0_H0, R28, R68 ;  /* 0x0000001c421c7231 */ /* 0x008fe40000000844 */
[----:B------:R-:W-:Y:S02]  /*4a80*/  HFMA2 R18, R18, 3.0517578125e-05, 3.0517578125e-05, R20 ;  /* 0x0200020012127831 */ /* 0x000fe40000000014 */
[----:B------:R-:W-:Y:S02]  /*4a90*/  HFMA2 R29, R66.H0_H0, R29, R69 ;  /* 0x0000001d421d7231 */ /* 0x000fe40000000845 */
[----:B------:R-:W-:Y:S02]  /*4aa0*/  HADD2 R18, R18, 1, 1 ;  /* 0x3c003c0012127430 */ /* 0x000fe40000000000 */
[----:B------:R-:W-:-:S02]  /*4ab0*/  HFMA2 R30, R66.H0_H0, R30, R70 ;  /* 0x0000001e421e7231 */ /* 0x000fc40000000846 */
[----:B------:R-:W-:Y:S02]  /*4ac0*/  HFMA2 R31, R66.H0_H0, R31, R71 ;  /* 0x0000001f421f7231 */ /* 0x000fe40000000847 */
[--C-:B------:R-:W-:Y:S02]  /*4ad0*/  HADD2.F32 R33, -RZ, R18.reuse.H0_H0 ;  /* 0x20000012ff217230 */ /* 0x100fe40000004100 */
[----:B------:R-:W-:Y:S02]  /*4ae0*/  HADD2.F32 R27, -RZ, R18.H1_H1 ;  /* 0x30000012ff1b7230 */ /* 0x000fe40000004100 */
[----:B------:R-:W1:Y:S08]  /*4af0*/  MUFU.RCP R24, R33 ;  /* 0x0000002100187308 */ /* 0x000e700000001000 */
[----:B------:R-:W2:Y:S01]  /*4b00*/  MUFU.RCP R22, R27 ;  /* 0x0000001b00167308 */ /* 0x000ea20000001000 */
[----:B-1----:R-:W-:-:S05]  /*4b10*/  F2FP.F16.F32.PACK_AB R20, RZ, R24 ;  /* 0x00000018ff14723e */ /* 0x002fca00000000ff */
[C---:B------:R-:W-:Y:S02]  /*4b20*/  HSETP2.GEU.AND P0, PT, |R20|.reuse.H0_H0, 8.523464202880859375e-06, 8.523464202880859375e-06, PT ;  /* 0x008f008f14007434 */ /* 0x040fe40003f0ea00 */
[----:B------:R-:W-:Y:S02]  /*4b30*/  HSETP2.GT.AND P1, PT, |R20|.H0_H0, RZ.H0_H0, PT ;  /* 0x200000ff14007234 */ /* 0x000fe40003f24a00 */
[----:B--2---:R-:W-:-:S03]  /*4b40*/  F2FP.F16.F32.PACK_AB R18, RZ, R22 ;  /* 0x00000016ff12723e */ /* 0x004fc600000000ff */
[----:B------:R-:W-:Y:S02]  /*4b50*/  PLOP3.LUT P0, PT, P0, P1, PT, 0xf2, 0x2f ;  /* 0x00000000002f781c */ /* 0x000fe40000703e72 */
[C---:B------:R-:W-:Y:S02]  /*4b60*/  HSETP2.GEU.AND P1, PT, |R18|.reuse.H0_H0, 8.523464202880859375e-06, 8.523464202880859375e-06, PT ;  /* 0x008f008f12007434 */ /* 0x040fe40003f2ea00 */
        /* <DEDUP_REMOVED lines=25> */
[C---:B------:R-:W-:Y:S01]  /*4d00*/  HSET2.BF.EQ.AND R24, -R61.reuse, -2.615234375, -2.615234375, PT ;  /* 0xc13bc13b3d187433 */ /* 0x040fe20003802180 */
        /* <DEDUP_REMOVED lines=34> */
[----:B------:R-:W-:Y:S01]  /*4f30*/  HADD2.F32 R54, -RZ, R27.H0_H0 ;  /* 0x2000001bff367230 */ /* 0x000fe20000004100 */
[----:B------:R-:W-:-:S03]  /*4f40*/  HSET2.BF.EQ.AND R52, -R63, 0.0226898193359375, 0.0226898193359375, PT ;  /* 0x25cf25cf3f347433 */ /* 0x000fc60003802180 */
[----:B------:R-:W1:Y:S05]  /*4f50*/  MUFU.RCP R33, R54 ;  /* 0x0000003600217308 */ /* 0x000e6a0000001000 */
[----:B------:R-:W-:-:S04]  /*4f60*/  @!P0 FFMA R59, -R59, R50, 1 ;  /* 0x3f8000003b3b8423 */ /* 0x000fc80000000132 */
[----:B------:R-:W-:Y:S01]  /*4f70*/  @!P0 FFMA R50, R50, R59, R50 ;  /* 0x0000003b32328223 */ /* 0x000fe20000000032 */
[----:B------:R-:W-:-:S04]  /*4f80*/  HADD2.F32 R59, -RZ, R27.H1_H1 ;  /* 0x3000001bff3b7230 */ /* 0x000fc80000004100 */
        /* <DEDUP_REMOVED lines=8> */
[----:B------:R-:W-:-:S03]  /*5010*/  HMUL2 R61, R61, R26 ;  /* 0x0000001a3d3d7232 */ /* 0x000fc60000000000 */
[----:B------:R-:W-:Y:S01]  /*5020*/  PLOP3.LUT P1, PT, P1, P3, PT, 0xf2, 0x2f ;  /* 0x00000000002f781c */ /* 0x000fe20000f27e72 */
[----:B------:R-:W-:-:S12]  /*5030*/  HMUL2 R29, R61, R29 ;  /* 0x0000001d3d1d7232 */ /* 0x000fd80000000000 */
[----:B------:R-:W-:-:S04]  /*5040*/  @!P1 FFMA R54, -R54, R33, 1 ;  /* 0x3f80000036369423 */ /* 0x000fc80000000121 */
[----:B------:R-:W-:Y:S02]  /*5050*/  @!P1 FFMA R33, R33, R54, R33 ;  /* 0x0000003621219223 */ /* 0x000fe40000000021 */
[----:B------:R-:W1:Y:S03]  /*5060*/  MUFU.RCP R54, R59 ;  /* 0x0000003b00367308 */ /* 0x000e660000001000 */
[----:B------:R-:W-:Y:S01]  /*5070*/  @!P1 F2FP.F16.F32.PACK_AB R22, RZ, R33 ;  /* 0x00000021ff16923e */ /* 0x000fe200000000ff */
[----:B------:R-:W-:-:S05]  /*5080*/  HADD2.F32 R33, -RZ, -R63.H0_H0 ;  /* 0xa000003fff217230 */ /* 0x000fca0000004100 */
[----:B------:R-:W-:-:S04]  /*5090*/  FFMA R65, R33, 1.4426950216293334961, -RZ ;  /* 0x3fb8aa3b21417823 */ /* 0x000fc800000008ff */
[----:B------:R-:W2:Y:S01]  /*50a0*/  MUFU.EX2 R33, R65 ;  /* 0x0000004100217308 */ /* 0x000ea20000000800 */
[----:B-1----:R-:W-:-:S05]  /*50b0*/  F2FP.F16.F32.PACK_AB R27, RZ, R54 ;  /* 0x00000036ff1b723e */ /* 0x002fca00000000ff */
[C---:B------:R-:W-:Y:S02]  /*50c0*/  HSETP2.GEU.AND P0, PT, |R27|.reuse.H0_H0, 8.523464202880859375e-06, 8.523464202880859375e-06, PT ;  /* 0x008f008f1b007434 */ /* 0x040fe40003f0ea00 */
[----:B------:R-:W-:-:S05]  /*50d0*/  HSETP2.GT.AND P1, PT, |R27|.H0_H0, RZ.H0_H0, PT ;  /* 0x200000ff1b007234 */ /* 0x000fca0003f24a00 */
[----:B------:R-:W-:Y:S02]  /*50e0*/  PLOP3.LUT P2, PT, P0, P1, PT, 0xf2, 0x2f ;  /* 0x00000000002f781c */ /* 0x000fe40000743e72 */
[----:B--2---:R-:W-:Y:S02]  /*50f0*/  F2FP.F16.F32.PACK_AB R33, R50, R33 ;  /* 0x000000213221723e */ /* 0x004fe400000000ff */
[----:B------:R-:W-:-:S05]  /*5100*/  HSET2.BF.EQ.AND R50, -R63, 0.007297515869140625, 0.007297515869140625, PT ;  /* 0x1f791f793f327433 */ /* 0x000fca0003802180 */
[----:B------:R-:W-:Y:S01]  /*5110*/  HFMA2 R33, R50, -0.0009765625, -0.0009765625, R33 ;  /* 0x9400940032217831 */ /* 0x000fe20000000021 */
[----:B------:R-:W-:-:S03]  /*5120*/  HSET2.BF.EQ.AND R50, -R63, -2.615234375, -2.615234375, PT ;  /* 0xc13bc13b3f327433 */ /* 0x000fc60003802180 */
[----:B------:R-:W-:Y:S01]  /*5130*/  HFMA2 R52, R52, -0.0009765625, -0.0009765625, R33 ;  /* 0x9400940034347831 */ /* 0x000fe20000000021 */
[----:B------:R-:W-:Y:S01]  /*5140*/  HSET2.BF.EQ.AND R33, -R63, -2.966796875, -2.966796875, PT ;  /* 0xc1efc1ef3f217433 */ /* 0x000fe20003802180 */
[----:B------:R-:W-:Y:S02]  /*5150*/  @!P2 FFMA R59, -R59, R54, 1 ;  /* 0x3f8000003b3ba423 */ /* 0x000fe40000000136 */
[----:B------:R-:W-:Y:S02]  /*5160*/  HFMA2 R50, R50, 6.103515625e-05, 6.103515625e-05, R52 ;  /* 0x0400040032327831 */ /* 0x000fe40000000034 */
[----:B------:R-:W-:Y:S02]  /*5170*/  @!P2 FFMA R54, R54, R59, R54 ;  /* 0x0000003b3636a223 */ /* 0x000fe40000000036 */
        /* <DEDUP_REMOVED lines=31> */
[----:B------:R-:W-:Y:S02]  /*5370*/  PRMT R33, R33, 0x5410, R27 ;  /* 0x0000541021217816 */ /* 0x000fe4000000001b */
[----:B------:R-:W-:Y:S02]  /*5380*/  ISETP.LT.AND P4, PT, R18, UR19, !P6 ;  /* 0x0000001312007c0c */ /* 0x000fe4000f781270 */
[----:B------:R-:W-:Y:S01]  /*5390*/  ISETP.NE.AND P3, PT, R58, RZ, PT ;  /* 0x000000ff3a00720c */ /* 0x000fe20003f65270 */
[----:B------:R-:W-:-:S04]  /*53a0*/  HMUL2 R63, R63, R33 ;  /* 0x000000213f3f7232 */ /* 0x000fc80000000000 */
[----:B------:R-:W-:-:S05]  /*53b0*/  HMUL2 R31, R63, R31 ;  /* 0x0000001f3f1f7232 */ /* 0x000fca0000000000 */
[----:B------:R-:W-:Y:S01]  /*53c0*/  @P0 STG.E.128 desc[UR24][R88.64], R28 ;  /* 0x0000001c58000986 */ /* 0x000fe2000c101d18 */
[----:B------:R-:W-:-:S04]  /*53d0*/  IADD3 R76, P0, PT, R76, UR20, RZ ;  /* 0x000000144c4c7c10 */ /* 0x000fc8000ff1e0ff */
[----:B------:R-:W-:Y:S02]  /*53e0*/  IADD3.X R77, PT, PT, R77, UR21, RZ, P0, !PT ;  /* 0x000000154d4d7c10 */ /* 0x000fe400087fe4ff */
[----:B------:R-:W-:-:S13]  /*53f0*/  ISETP.LT.AND P0, PT, R18, UR19, P2 ;  /* 0x0000001312007c0c */ /* 0x000fda0009701270 */
[----:B------:R-:W2:Y:S01]  /*5400*/  @P0 LDG.E.LTC128B.128 R72, desc[UR24][R76.64] ;  /* 0x000000184c480981 */ /* 0x000ea2000c1e1d20 */
[----:B------:R-:W-:-:S04]  /*5410*/  IADD3 R60, P0, PT, R78, UR16, RZ ;  /* 0x000000104e3c7c10 */ /* 0x000fc8000ff1e0ff */
[----:B------:R-:W-:Y:S02]  /*5420*/  IADD3.X R61, PT, PT, R79, UR17, RZ, P0, !PT ;  /* 0x000000114f3d7c10 */ /* 0x000fe400087fe4ff */
[----:B------:R-:W-:-:S13]  /*5430*/  ISETP.LT.AND P0, PT, R18, UR19, P5 ;  /* 0x0000001312007c0c */ /* 0x000fda000af01270 */
[----:B------:R-:W3:Y:S01]  /*5440*/  @P0 LDG.E.LTC128B.128 R68, desc[UR24][R60.64] ;  /* 0x000000183c440981 */ /* 0x000ee2000c1e1d20 */
[----:B------:R-:W-:Y:S01]  /*5450*/  BAR.SYNC.DEFER_BLOCKING 0x0 ;  /* 0x0000000000007b1d */ /* 0x000fe20000010000 */
[----:B------:R-:W-:-:S04]  /*5460*/  IADD3 R62, P0, PT, R82, UR14, RZ ;  /* 0x0000000e523e7c10 */ /* 0x000fc8000ff1e0ff */
[----:B------:R-:W-:Y:S02]  /*5470*/  IADD3.X R63, PT, PT, R83, UR15, RZ, P0, !PT ;  /* 0x0000000f533f7c10 */ /* 0x000fe400087fe4ff */
[----:B------:R-:W-:Y:S01]  /*5480*/  IADD3 R52, P0, PT, R80, UR6, RZ ;  /* 0x0000000650347c10 */ /* 0x000fe2000ff1e0ff */
[----:B------:R-:W-:Y:S04]  /*5490*/  STS [R85], R51 ;  /* 0x0000003355007388 */ /* 0x000fe80000000800 */
[----:B------:R1:W-:Y:S04]  /*54a0*/  STS [R85+0x10], R53 ;  /* 0x0000103555007388 */ /* 0x0003e80000000800 */
[----:B------:R-:W-:Y:S04]  /*54b0*/  STS [R85+0x20], R55 ;  /* 0x0000203755007388 */ /* 0x000fe80000000800 */
[----:B------:R-:W-:Y:S04]  /*54c0*/  STS [R85+0x30], R57 ;  /* 0x0000303955007388 */ /* 0x000fe80000000800 */
[----:B------:R-:W-:Y:S04]  /*54d0*/  STS [R85+0xa00], R19 ;  /* 0x000a001355007388 */ /* 0x000fe80000000800 */
[----:B------:R-:W-:Y:S04]  /*54e0*/  STS [R85+0xa10], R21 ;  /* 0x000a101555007388 */ /* 0x000fe80000000800 */
[----:B------:R-:W-:Y:S04]  /*54f0*/  STS [R85+0xa20], R23 ;  /* 0x000a201755007388 */ /* 0x000fe80000000800 */
[----:B------:R-:W-:Y:S01]  /*5500*/  STS [R85+0xa30], R25 ;  /* 0x000a301955007388 */ /* 0x000fe20000000800 */
[----:B-1----:R-:W-:Y:S01]  /*5510*/  IADD3.X R53, PT, PT, R81, UR7, RZ, P0, !PT ;  /* 0x0000000751357c10 */ /* 0x002fe200087fe4ff */
[----:B------:R-:W-:Y:S01]  /*5520*/  BAR.SYNC.DEFER_BLOCKING 0x0 ;  /* 0x0000000000007b1d */ /* 0x000fe20000010000 */
[----:B------:R-:W-:-:S02]  /*5530*/  ISETP.NE.AND.EX P0, PT, RZ, UR13, P4, P3 ;  /* 0x0000000dff007c0c */ /* 0x000fc4000a705330 */
[----:B------:R-:W-:-:S03]  /*5540*/  ISETP.NE.AND P3, PT, R32, RZ, PT ;  /* 0x000000ff2000720c */ /* 0x000fc60003f65270 */
[----:B------:R-:W2:Y:S02]  /*5550*/  LDS.128 R28, [R86+UR18] ;  /* 0x00000012561c7984 */ /* 0x000ea40008000c00 */
[C---:B--2---:R-:W-:Y:S02]  /*5560*/  HFMA2 R24, R67.reuse.H0_H0, R28, R72 ;  /* 0x0000001c43187231 */ /* 0x044fe40000000848 */
[C---:B------:R-:W-:Y:S02]  /*5570*/  HFMA2 R26, R67.reuse.H0_H0, R30, R74 ;  /* 0x0000001e431a7231 */ /* 0x040fe4000000084a */
[----:B------:R-:W-:Y:S02]  /*5580*/  HFMA2 R27, R67.H0_H0, R31, R75 ;  /* 0x0000001f431b7231 */ /* 0x000fe4000000084b */
[--C-:B------:R-:W-:Y:S01]  /*5590*/  HADD2.F32 R18, -RZ, -R24.reuse.H0_H0 ;  /* 0xa0000018ff127230 */ /* 0x100fe20000004100 */
[----:B------:R-:W-:Y:S01]  /*55a0*/  HSET2.BF.EQ.AND R20, -R24, 0.0226898193359375, 0.0226898193359375, PT ;  /* 0x25cf25cf18147433 */ /* 0x000fe20003802180 */
[----:B------:R-:W-:-:S02]  /*55b0*/  HADD2.F32 R19, -RZ, -R24.H1_H1 ;  /* 0xb0000018ff137230 */ /* 0x000fc40000004100 */
[----:B------:R-:W-:Y:S02]  /*55c0*/  HFMA2 R29, R67.H0_H0, R29, R73 ;  /* 0x0000001d431d7231 */ /* 0x000fe40000000849 */
[----:B------:R-:W-:Y:S01]  /*55d0*/  FFMA R22, R18, 1.4426950216293334961, -RZ ;  /* 0x3fb8aa3b12167823 */ /* 0x000fe200000008ff */
[----:B------:R-:W-:Y:S02]  /*55e0*/  FFMA R21, R19, 1.4426950216293334961, -RZ ;  /* 0x3fb8aa3b13157823 */ /* 0x000fe400000008ff */
[----:B------:R-:W-:Y:S01]  /*55f0*/  IMAD.MOV.U32 R25, RZ, RZ, R29 ;  /* 0x000000ffff197224 */ /* 0x000fe200078e001d */
[----:B------:R-:W-:Y:S04]  /*5600*/  MUFU.EX2 R18, R22 ;  /* 0x0000001600127308 */ /* 0x000fe80000000800 */
[----:B------:R-:W-:Y:S04]  /*5610*/  @P0 STG.E.128 desc[UR24][R62.64], R24 ;  /* 0x000000183e000986 */ /* 0x000fe8000c101d18 */
        /* <DEDUP_REMOVED lines=8> */
[----:B------:R-:W3:Y:S02]  /*56a0*/  LDS.128 R20, [R86+UR18+0xa00] ;  /* 0x000a001256147984 */ /* 0x000ee40008000c00 */
[----:B------:R-:W-:-:S04]  /*56b0*/  HFMA2 R18, R18, 3.0517578125e-05, 3.0517578125e-05, R19 ;  /* 0x0200020012127831 */ /* 0x000fc80000000013 */
[----:B------:R-:W-:-:S05]  /*56c0*/  HADD2 R18, R18, 1, 1 ;  /* 0x3c003c0012127430 */ /* 0x000fca0000000000 */
[--C-:B------:R-:W-:Y:S02]  /*56d0*/  HADD2.F32 R33, -RZ, R18.reuse.H0_H0 ;  /* 0x20000012ff217230 */ /* 0x100fe40000004100 */
[----:B------:R-:W-:Y:S02]  /*56e0*/  HADD2.F32 R31, -RZ, R18.H1_H1 ;  /* 0x30000012ff1f7230 */ /* 0x000fe40000004100 */
[----:B------:R-:W1:Y:S08]  /*56f0*/  MUFU.RCP R30, R33 ;  /* 0x00000021001e7308 */ /* 0x000e700000001000 */
[----:B------:R-:W2:Y:S01]  /*5700*/  MUFU.RCP R28, R31 ;  /* 0x0000001f001c7308 */ /* 0x000ea20000001000 */
[----:B-1----:R-:W-:-:S05]  /*5710*/  F2FP.F16.F32.PACK_AB R19, RZ, R30 ;  /* 0x0000001eff13723e */ /* 0x002fca00000000ff */
[C---:B------:R-:W-:Y:S02]  /*5720*/  HSETP2.GEU.AND P0, PT, |R19|.reuse.H0_H0, 8.523464202880859375e-06, 8.523464202880859375e-06, PT ;  /* 0x008f008f13007434 */ /* 0x040fe40003f0ea00 */
[----:B------:R-:W-:Y:S01]  /*5730*/  HSETP2.GT.AND P1, PT, |R19|.H0_H0, RZ.H0_H0, PT ;  /* 0x200000ff13007234 */ /* 0x000fe20003f24a00 */
[C---:B---3--:R-:W-:Y:S01]  /*5740*/  HFMA2 R20, R66.reuse.H0_H0, R20, R68 ;  /* 0x0000001442147231 */ /* 0x048fe20000000844 */
[----:B--2---:R-:W-:Y:S01]  /*5750*/  F2FP.F16.F32.PACK_AB R18, RZ, R28 ;  /* 0x0000001cff12723e */ /* 0x004fe200000000ff */
        /* <DEDUP_REMOVED lines=12> */
[----:B------:R1:W-:Y:S01]  /*5820*/  @P2 STG.E.128 desc[UR24][R52.64], R20 ;  /* 0x0000001434002986 */ /* 0x0003e2000c101d18 */
[----:B------:R-:W-:Y:S01]  /*5830*/  HSET2.BF.EQ.AND R30, -R25, 0.0226898193359375, 0.0226898193359375, PT ;  /* 0x25cf25cf191e7433 */ /* 0x000fe20003802180 */
[----:B------:R-:W-:-:S05]  /*5840*/  @!P1 FFMA R28, R28, R31, R28 ;  /* 0x0000001f1c1c9223 */ /* 0x000fca000000001c */
[----:B------:R-:W-:Y:S01]  /*5850*/  @!P1 F2FP.F16.F32.PACK_AB R18, RZ, R28 ;  /* 0x0000001cff12923e */ /* 0x000fe200000000ff */
[--C-:B------:R-:W-:Y:S02]  /*5860*/  HADD2.F32 R28, -RZ, -R29.reuse.H0_H0 ;  /* 0xa000001dff1c7230 */ /* 0x100fe40000004100 */
[----:B------:R-:W-:Y:S01]  /*5870*/  HADD2.F32 R29, -RZ, -R29.H1_H1 ;  /* 0xb000001dff1d7230 */ /* 0x000fe20000004100 */
[----:B------:R-:W-:Y:S01]  /*5880*/  PRMT R19, R19, 0x5410, R18 ;  /* 0x0000541013137816 */ /* 0x000fe20000000012 */
[----:B------:R-:W-:Y:S02]  /*5890*/  VIADD R18, R0, 0x20 ;  /* 0x0000002000127836 */ /* 0x000fe40000000000 */
[----:B------:R-:W-:Y:S01]  /*58a0*/  FFMA R33, R28, 1.4426950216293334961, -RZ ;  /* 0x3fb8aa3b1c217823 */ /* 0x000fe200000008ff */
[----:B------:R-:W-:Y:S01]  /*58b0*/  FFMA R31, R29, 1.4426950216293334961, -RZ ;  /* 0x3fb8aa3b1d1f7823 */ /* 0x000fe200000008ff */
[----:B------:R-:W-:Y:S02]  /*58c0*/  HMUL2 R24, R24, R19 ;  /* 0x0000001318187232 */ /* 0x000fe40000000000 */
[----:B------:R2:W-:Y:S08]  /*58d0*/  MUFU.EX2 R28, R33 ;  /* 0x00000021001c7308 */ /* 0x0005f00000000800 */
[----:B------:R-:W3:Y:S01]  /*58e0*/  MUFU.EX2 R29, R31 ;  /* 0x0000001f001d7308 */ /* 0x000ee20000000800 */
[----:B-1----:R-:W-:Y:S01]  /*58f0*/  HMUL2 R20, R24, R20 ;  /* 0x0000001418147232 */ /* 0x002fe20000000000 */
[----:B--2---:R-:W-:-:S02]  /*5900*/  HSET2.BF.EQ.AND R33, -R26, 0.0226898193359375, 0.0226898193359375, PT ;  /* 0x25cf25cf1a217433 */ /* 0x004fc40003802180 */
[----:B---3--:R-:W-:Y:S01]  /*5910*/  F2FP.F16.F32.PACK_AB R28, R29, R28 ;  /* 0x0000001c1d1c723e */ /* 0x008fe200000000ff */
[----:B------:R-:W-:Y:S01]  /*5920*/  HADD2.F32 R31, -RZ, -R26.H1_H1 ;  /* 0xb000001aff1f7230 */ /* 0x000fe20000004100 */
[----:B------:R-:W-:-:S04]  /*5930*/  HSET2.BF.EQ.AND R29, -R25, 0.007297515869140625, 0.007297515869140625, PT ;  /* 0x1f791f79191d7433 */ /* 0x000fc80003802180 */
[----:B------:R-:W-:Y:S01]  /*5940*/  FFMA R56, R31, 1.4426950216293334961, -RZ ;  /* 0x3fb8aa3b1f387823 */ /* 0x000fe200000008ff */
[----:B------:R-:W-:Y:S01]  /*5950*/  HFMA2 R28, R29, -0.0009765625, -0.0009765625, R28 ;  /* 0x940094001d1c7831 */ /* 0x000fe2000000001c */
[C---:B------:R-:W-:Y:S02]  /*5960*/  HSET2.BF.EQ.AND R29, -R25.reuse, -2.615234375, -2.615234375, PT ;  /* 0xc13bc13b191d7433 */ /* 0x040fe40003802180 */
[----:B------:R-:W-:Y:S01]  /*5970*/  MUFU.EX2 R31, R56 ;  /* 0x00000038001f7308 */ /* 0x000fe20000000800 */
[----:B------:R-:W-:Y:S01]  /*5980*/  HFMA2 R30, R30, -0.0009765625, -0.0009765625, R28 ;  /* 0x940094001e1e7831 */ /* 0x000fe2000000001c */
[----:B------:R-:W-:-:S03]  /*5990*/  HSET2.BF.EQ.AND R28, -R25, -2.966796875, -2.966796875, PT ;  /* 0xc1efc1ef191c7433 */ /* 0x000fc60003802180 */
        /* <DEDUP_REMOVED lines=40> */
[----:B------:R-:W-:-:S03]  /*5c20*/  PRMT R30, R30, 0x5410, R29 ;  /* 0x000054101e1e7816 */ /* 0x000fc6000000001d */
[C---:B------:R-:W-:Y:S02]  /*5c30*/  HSETP2.GEU.AND P1, PT, |R28|.reuse.H0_H0, 8.523464202880859375e-06, 8.523464202880859375e-06, PT ;  /* 0x008f008f1c007434 */ /* 0x040fe40003f2ea00 */
[----:B------:R-:W-:Y:S01]  /*5c40*/  HSETP2.GT.AND P3, PT, |R28|.H0_H0, RZ.H0_H0, PT ;  /* 0x200000ff1c007234 */ /* 0x000fe20003f64a00 */
[----:B------:R-:W-:Y:S01]  /*5c50*/  HMUL2 R25, R25, R30 ;  /* 0x0000001e19197232 */ /* 0x000fe20000000000 */
[----:B--2---:R-:W-:-:S03]  /*5c60*/  F2FP.F16.F32.PACK_AB R31, RZ, R54 ;  /* 0x00000036ff1f723e */ /* 0x004fc600000000ff */
[----:B------:R-:W-:Y:S01]  /*5c70*/  PLOP3.LUT P1, PT, P1, P3, PT, 0xf2, 0x2f ;  /* 0x00000000002f781c */ /* 0x000fe20000f27e72 */
[----:B------:R-:W-:Y:S01]  /*5c80*/  HMUL2 R21, R25, R21 ;  /* 0x0000001519157232 */ /* 0x000fe20000000000 */
[----:B------:R-:W-:-:S11]  /*5c90*/  HSETP2.GEU.AND P0, PT, |R31|.H0_H0, 8.523464202880859375e-06, 8.523464202880859375e-06, PT ;  /* 0x008f008f1f007434 */ /* 0x000fd60003f0ea00 */
[----:B------:R-:W-:-:S04]  /*5ca0*/  @!P1 FFMA R56, -R56, R33, 1 ;  /* 0x3f80000038389423 */ /* 0x000fc80000000121 */
[----:B------:R-:W-:Y:S01]  /*5cb0*/  @!P1 FFMA R33, R33, R56, R33 ;  /* 0x0000003821219223 */ /* 0x000fe20000000021 */
[----:B------:R-:W-:-:S04]  /*5cc0*/  FFMA R56, R50, 1.4426950216293334961, -RZ ;  /* 0x3fb8aa3b32387823 */ /* 0x000fc800000008ff */
[----:B------:R-:W-:Y:S01]  /*5cd0*/  @!P1 F2FP.F16.F32.PACK_AB R28, RZ, R33 ;  /* 0x00000021ff1c923e */ /* 0x000fe200000000ff */
[----:B------:R-:W-:Y:S01]  /*5ce0*/  HADD2.F32 R33, -RZ, -R27.H0_H0 ;  /* 0xa000001bff217230 */ /* 0x000fe20000004100 */
[----:B------:R-:W-:Y:S01]  /*5cf0*/  MUFU.EX2 R50, R56 ;  /* 0x0000003800327308 */ /* 0x000fe20000000800 */
[----:B------:R-:W-:-:S03]  /*5d00*/  HSETP2.GT.AND P1, PT, |R31|.H0_H0, RZ.H0_H0, PT ;  /* 0x200000ff1f007234 */ /* 0x000fc60003f24a00 */
[----:B------:R-:W-:Y:S02]  /*5d10*/  FFMA R57, R33, 1.4426950216293334961, -RZ ;  /* 0x3fb8aa3b21397823 */ /* 0x000fe400000008ff */
[----:B------:R-:W-:Y:S02]  /*5d20*/  PLOP3.LUT P2, PT, P0, P1, PT, 0xf2, 0x2f ;  /* 0x00000000002f781c */ /* 0x000fe40000743e72 */
[----:B------:R-:W1:Y:S11]  /*5d30*/  MUFU.EX2 R33, R57 ;  /* 0x0000003900217308 */ /* 0x000e760000000800 */
        /* <DEDUP_REMOVED lines=123> */
[----:B------:R-:W-:Y:S02]  /*64f0*/  PRMT R12, R12, 0x5410, R10 ;  /* 0x000054100c0c7816 */ /* 0x000fe4000000000a */
[----:B------:R-:W-:-:S03]  /*6500*/  FFMA R28, R14, 1.4426950216293334961, -RZ ;  /* 0x3fb8aa3b0e1c7823 */ /* 0x000fc600000008ff */
[----:B------:R-:W-:Y:S02]  /*6510*/  HMUL2 R10, R24, R12 ;  /* 0x0000000c180a7232 */ /* 0x000fe40000000000 */
[----:B------:R-:W2:Y:S02]  /*6520*/  MUFU.EX2 R14, R28 ;  /* 0x0000001c000e7308 */ /* 0x000ea40000000800 */
[----:B-1----:R-:W-:Y:S02]  /*6530*/  HMUL2 R20, R10, R20 ;  /* 0x000000140a147232 */ /* 0x002fe40000000000 */
[----:B------:R-:W-:Y:S01]  /*6540*/  VIADD R10, R0, 0x28 ;  /* 0x00000028000a7836 */ /* 0x000fe20000000000 */
        /* <DEDUP_REMOVED lines=26> */
[----:B------:R-:W-:Y:S02]  /*66f0*/  HSET2.BF.EQ.AND R19, -R26, -2.615234375, -2.615234375, PT ;  /* 0xc13bc13b1a137433 */ /* 0x000fe40003802180 */
        /* <DEDUP_REMOVED lines=156> */
[----:B------:R-:W-:Y:S01]  /*70c0*/  @!P1 FFMA R20, R20, R21, R20 ;  /* 0x0000001514149223 */ /* 0x000fe20000000014 */
[----:B------:R-:W-:-:S04]  /*70d0*/  HADD2.F32 R21, -RZ, -R17.H1_H1 ;  /* 0xb0000011ff157230 */ /* 0x000fc80000004100 */
[----:B------:R-:W-:Y:S01]  /*70e0*/  @!P1 F2FP.F16.F32.PACK_AB R10, RZ, R20 ;  /* 0x00000014ff0a923e */ /* 0x000fe200000000ff */
[----:B------:R-:W-:Y:S02]  /*70f0*/  HADD2.F32 R20, -RZ, -R17.H0_H0 ;  /* 0xa0000011ff147230 */ /* 0x000fe40000004100 */
[----:B------:R-:W-:Y:S01]  /*7100*/  FFMA R23, R21, 1.4426950216293334961, -RZ ;  /* 0x3fb8aa3b15177823 */ /* 0x000fe200000008ff */
[----:B------:R-:W-:Y:S02]  /*7110*/  PRMT R11, R11, 0x5410, R10 ;  /* 0x000054100b0b7816 */ /* 0x000fe4000000000a */
[----:B------:R-:W-:Y:S01]  /*7120*/  FFMA R24, R20, 1.4426950216293334961, -RZ ;  /* 0x3fb8aa3b14187823 */ /* 0x000fe200000008ff */
[----:B------:R2:W-:Y:S02]  /*7130*/  MUFU.EX2 R21, R23 ;  /* 0x0000001700157308 */ /* 0x0005e40000000800 */
[----:B------:R-:W-:-:S06]  /*7140*/  HMUL2 R16, R16, R11 ;  /* 0x0000000b10107232 */ /* 0x000fcc0000000000 */
[----:B------:R-:W3:Y:S01]  /*7150*/  MUFU.EX2 R20, R24 ;  /* 0x0000001800147308 */ /* 0x000ee20000000800 */
[----:B--2---:R-:W-:Y:S02]  /*7160*/  HADD2.F32 R23, -RZ, -R18.H1_H1 ;  /* 0xb0000012ff177230 */ /* 0x004fe40000004100 */
[----:B-1----:R-:W-:Y:S02]  /*7170*/  HMUL2 R12, R16, R12 ;  /* 0x0000000c100c7232 */ /* 0x002fe40000000000 */
[----:B------:R-:W-:Y:S02]  /*7180*/  VIADD R16, R0, 0x30 ;  /* 0x0000003000107836 */ /* 0x000fe40000000000 */
[----:B------:R-:W-:Y:S01]  /*7190*/  FFMA R33, R23, 1.4426950216293334961, -RZ ;  /* 0x3fb8aa3b17217823 */ /* 0x000fe200000008ff */
[----:B---3--:R-:W-:-:S03]  /*71a0*/  F2FP.F16.F32.PACK_AB R20, R21, R20 ;  /* 0x000000141514723e */ /* 0x008fc600000000ff */
[----:B------:R-:W-:Y:S01]  /*71b0*/  MUFU.EX2 R23, R33 ;  /* 0x0000002100177308 */ /* 0x000fe20000000800 */
[----:B------:R-:W-:Y:S02]  /*71c0*/  HSET2.BF.EQ.AND R21, -R17, 0.007297515869140625, 0.007297515869140625, PT ;  /* 0x1f791f7911157433 */ /* 0x000fe40003802180 */
[----:B------:R-:W-:-:S03]  /*71d0*/  HSET2.BF.EQ.AND R24, -R18, 0.0226898193359375, 0.0226898193359375, PT ;  /* 0x25cf25cf12187433 */ /* 0x000fc60003802180 */
        /* <DEDUP_REMOVED lines=118> */
[----:B------:R-:W-:Y:S01]  /*7940*/  IADD3 R28, P0, PT, R50, UR14, RZ ;  /* 0x0000000e321c7c10 */ /* 0x000fe2000ff1e0ff */
[----:B------:R-:W-:-:S03]  /*7950*/  VIADD R0, R0, 0x38 ;  /* 0x0000003800007836 */ /* 0x000fc60000000000 */
[----:B------:R-:W-:Y:S02]  /*7960*/  IADD3.X R29, PT, PT, R51, UR15, RZ, P0, !PT ;  /* 0x0000000f331d7c10 */ /* 0x000fe400087fe4ff */
[----:B------:R-:W-:-:S04]  /*7970*/  IADD3 R30, P0, PT, R46, UR6, RZ ;  /* 0x000000062e1e7c10 */ /* 0x000fc8000ff1e0ff */
        /* <DEDUP_REMOVED lines=15> */
[--C-:B------:R-:W-:Y:S01]  /*7a70*/  HADD2.F32 R4, -RZ, -R16.reuse.H0_H0 ;  /* 0xa0000010ff047230 */ /* 0x100fe20000004100 */
[C---:B------:R-:W-:Y:S01]  /*7a80*/  HSET2.BF.EQ.AND R6, -R16.reuse, 0.0226898193359375, 0.0226898193359375, PT ;  /* 0x25cf25cf10067433 */ /* 0x040fe20003802180 */
[----:B------:R-:W-:Y:S02]  /*7a90*/  HADD2.F32 R2, -RZ, -R16.H1_H1 ;  /* 0xb0000010ff027230 */ /* 0x000fe40000004100 */
[----:B------:R-:W-:Y:S02]  /*7aa0*/  HFMA2 R19, R67.H0_H0, R15, R75 ;  /* 0x0000000f43137231 */ /* 0x000fe4000000084b */
[----:B------:R-:W-:Y:S01]  /*7ab0*/  FFMA R21, R4, 1.4426950216293334961, -RZ ;  /* 0x3fb8aa3b04157823 */ /* 0x000fe200000008ff */
[----:B------:R-:W-:Y:S01]  /*7ac0*/  HSET2.BF.EQ.AND R4, -R16, 0.007297515869140625, 0.007297515869140625, PT ;  /* 0x1f791f7910047433 */ /* 0x000fe20003802180 */
[----:B------:R-:W-:Y:S01]  /*7ad0*/  FFMA R8, R2, 1.4426950216293334961, -RZ ;  /* 0x3fb8aa3b02087823 */ /* 0x000fe200000008ff */
[----:B------:R-:W3:Y:S03]  /*7ae0*/  LDS.128 R12, [R86+UR18+0xa00] ;  /* 0x000a0012560c7984 */ /* 0x000ee60008000c00 */
[----:B------:R-:W-:Y:S01]  /*7af0*/  MUFU.EX2 R21, R21 ;  /* 0x0000001500157308 */ /* 0x000fe20000000800 */
[----:B------:R1:W-:Y:S01]  /*7b00*/  @P0 STG.E.128 desc[UR24][R28.64], R16 ;  /* 0x000000101c000986 */ /* 0x0003e2000c101d18 */
[----:B------:R-:W-:-:S06]  /*7b10*/  ISETP.NE.AND.EX P0, PT, RZ, UR11, P4, P3 ;  /* 0x0000000bff007c0c */ /* 0x000fcc000a705330 */
[----:B------:R-:W2:Y:S02]  /*7b20*/  MUFU.EX2 R2, R8 ;  /* 0x0000000800027308 */ /* 0x000ea40000000800 */
[----:B--2---:R-:W-:-:S05]  /*7b30*/  F2FP.F16.F32.PACK_AB R2, R2, R21 ;  /* 0x000000150202723e */ /* 0x004fca00000000ff */
[----:B------:R-:W-:Y:S01]  /*7b40*/  HFMA2 R2, R4, -0.0009765625, -0.0009765625, R2 ;  /* 0x9400940004027831 */ /* 0x000fe20000000002 */
[----:B------:R-:W-:-:S03]  /*7b50*/  HSET2.BF.EQ.AND R4, -R16, -2.615234375, -2.615234375, PT ;  /* 0xc13bc13b10047433 */ /* 0x000fc60003802180 */
[----:B------:R-:W-:Y:S01]  /*7b60*/  HFMA2 R6, R6, -0.0009765625, -0.0009765625, R2 ;  /* 0x9400940006067831 */ /* 0x000fe20000000002 */
[----:B------:R-:W-:Y:S01]  /*7b70*/  HSET2.BF.EQ.AND R2, -R16, -2.966796875, -2.966796875, PT ;  /* 0xc1efc1ef10027433 */ /* 0x000fe20003802180 */
[----:B---3--:R-:W-:Y:S02]  /*7b80*/  HFMA2 R12, R66.H0_H0, R12, R68 ;  /* 0x0000000c420c7231 */ /* 0x008fe40000000844 */
[----:B------:R-:W-:Y:S02]  /*7b90*/  HFMA2 R4, R4, 6.103515625e-05, 6.103515625e-05, R6 ;  /* 0x0400040004047831 */ /* 0x000fe40000000006 */
[----:B------:R-:W-:Y:S02]  /*7ba0*/  HFMA2 R13, R66.H0_H0, R13, R69 ;  /* 0x0000000d420d7231 */ /* 0x000fe40000000845 */
[----:B------:R-:W-:Y:S02]  /*7bb0*/  HFMA2 R4, R2, 3.0517578125e-05, 3.0517578125e-05, R4 ;  /* 0x0200020002047831 */ /* 0x000fe40000000004 */
[----:B------:R-:W-:-:S02]  /*7bc0*/  HFMA2 R14, R66.H0_H0, R14, R70 ;  /* 0x0000000e420e7231 */ /* 0x000fc40000000846 */
[----:B------:R-:W-:Y:S02]  /*7bd0*/  HADD2 R4, R4, 1, 1 ;  /* 0x3c003c0004047430 */ /* 0x000fe40000000000 */
[----:B------:R-:W-:-:S03]  /*7be0*/  HFMA2 R15, R66.H0_H0, R15, R71 ;  /* 0x0000000f420f7231 */ /* 0x000fc60000000847 */
[--C-:B------:R-:W-:Y:S02]  /*7bf0*/  HADD2.F32 R21, -RZ, R4.reuse.H1_H1 ;  /* 0x30000004ff157230 */ /* 0x100fe40000004100 */
[----:B------:R-:W-:Y:S01]  /*7c00*/  HADD2.F32 R23, -RZ, R4.H0_H0 ;  /* 0x20000004ff177230 */ /* 0x000fe20000004100 */
[----:B------:R2:W-:Y:S01]  /*7c10*/  @P0 STG.E.128 desc[UR24][R30.64], R12 ;  /* 0x0000000c1e000986 */ /* 0x0005e2000c101d18 */
[----:B------:R-:W3:Y:S08]  /*7c20*/  MUFU.RCP R6, R21 ;  /* 0x0000001500067308 */ /* 0x000ef00000001000 */
[----:B------:R-:W4:Y:S01]  /*7c30*/  MUFU.RCP R8, R23 ;  /* 0x0000001700087308 */ /* 0x000f220000001000 */
[----:B---3--:R-:W-:-:S05]  /*7c40*/  F2FP.F16.F32.PACK_AB R2, RZ, R6 ;  /* 0x00000006ff02723e */ /* 0x008fca00000000ff */
[C---:B------:R-:W-:Y:S02]  /*7c50*/  HSETP2.GEU.AND P0, PT, |R2|.reuse.H0_H0, 8.523464202880859375e-06, 8.523464202880859375e-06, PT ;  /* 0x008f008f02007434 */ /* 0x040fe40003f0ea00 */
[----:B------:R-:W-:Y:S02]  /*7c60*/  HSETP2.GT.AND P1, PT, |R2|.H0_H0, RZ.H0_H0, PT ;  /* 0x200000ff02007234 */ /* 0x000fe40003f24a00 */
[----:B----4-:R-:W-:-:S03]  /*7c70*/  F2FP.F16.F32.PACK_AB R4, RZ, R8 ;  /* 0x00000008ff04723e */ /* 0x010fc600000000ff */
[----:B------:R-:W-:Y:S02]  /*7c80*/  PLOP3.LUT P1, PT, P0, P1, PT, 0xf2, 0x2f ;  /* 0x00000000002f781c */ /* 0x000fe40000723e72 */
[C---:B------:R-:W-:Y:S02]  /*7c90*/  HSETP2.GEU.AND P0, PT, |R4|.reuse.H0_H0, 8.523464202880859375e-06, 8.523464202880859375e-06, PT ;  /* 0x008f008f04007434 */ /* 0x040fe40003f0ea00 */
[----:B------:R-:W-:-:S05]  /*7ca0*/  HSETP2.GT.AND P2, PT, |R4|.H0_H0, RZ.H0_H0, PT ;  /* 0x200000ff04007234 */ /* 0x000fca0003f44a00 */
[----:B------:R-:W-:Y:S02]  /*7cb0*/  PLOP3.LUT P0, PT, P0, P2, PT, 0xf2, 0x2f ;  /* 0x00000000002f781c */ /* 0x000fe40000705e72 */
[----:B------:R-:W-:Y:S02]  /*7cc0*/  IADD3 R42, P2, PT, R10, UR20, RZ ;  /* 0x000000140a2a7c10 */ /* 0x000fe4000ff5e0ff */
[----:B------:R-:W-:Y:S01]  /*7cd0*/  @!P1 FFMA R21, -R21, R6, 1 ;  /* 0x3f80000015159423 */ /* 0x000fe20000000106 */
[----:B------:R-:W-:Y:S02]  /*7ce0*/  HSET2.BF.EQ.AND R10, -R17, 0.0226898193359375, 0.0226898193359375, PT ;  /* 0x25cf25cf110a7433 */ /* 0x000fe40003802180 */
[----:B------:R-:W-:Y:S01]  /*7cf0*/  IADD3.X R43, PT, PT, R11, UR21, RZ, P2, !PT ;  /* 0x000000150b2b7c10 */ /* 0x000fe200097fe4ff */
[----:B------:R-:W-:-:S05]  /*7d00*/  @!P1 FFMA R6, R6, R21, R6 ;  /* 0x0000001506069223 */ /* 0x000fca0000000006 */
[----:B------:R-:W-:Y:S01]  /*7d10*/  @!P0 FFMA R23, -R23, R8, 1 ;  /* 0x3f80000017178423 */ /* 0x000fe20000000108 */
[----:B------:R-:W-:Y:S01]  /*7d20*/  @!P1 F2FP.F16.F32.PACK_AB R2, RZ, R6 ;  /* 0x00000006ff02923e */ /* 0x000fe200000000ff */
[----:B------:R-:W-:Y:S02]  /*7d30*/  HADD2.F32 R6, -RZ, -R17.H0_H0 ;  /* 0xa0000011ff067230 */ /* 0x000fe40000004100 */
[----:B------:R-:W-:-:S03]  /*7d40*/  @!P0 FFMA R8, R8, R23, R8 ;  /* 0x0000001708088223 */ /* 0x000fc60000000008 */
[----:B------:R-:W-:Y:S02]  /*7d50*/  FFMA R20, R6, 1.4426950216293334961, -RZ ;  /* 0x3fb8aa3b06147823 */ /* 0x000fe400000008ff */
[----:B------:R-:W-:Y:S01]  /*7d60*/  @!P0 F2FP.F16.F32.PACK_AB R4, RZ, R8 ;  /* 0x00000008ff04823e */ /* 0x000fe200000000ff */
[----:B------:R-:W-:Y:S01]  /*7d70*/  HADD2.F32 R8, -RZ, -R17.H1_H1 ;  /* 0xb0000011ff087230 */ /* 0x000fe20000004100 */
[----:B------:R3:W-:Y:S02]  /*7d80*/  MUFU.EX2 R6, R20 ;  /* 0x0000001400067308 */ /* 0x0007e40000000800 */
[----:B------:R-:W-:Y:S02]  /*7d90*/  PRMT R4, R4, 0x5410, R2 ;  /* 0x0000541004047816 */ /* 0x000fe40000000002 */
[----:B------:R-:W-:Y:S01]  /*7da0*/  FFMA R11, R8, 1.4426950216293334961, -RZ ;  /* 0x3fb8aa3b080b7823 */ /* 0x000fe200000008ff */
[----:B------:R-:W-:-:S05]  /*7db0*/  HSET2.BF.EQ.AND R8, -R17, 0.007297515869140625, 0.007297515869140625, PT ;  /* 0x1f791f7911087433 */ /* 0x000fca0003802180 */
[----:B------:R-:W4:Y:S01]  /*7dc0*/  MUFU.EX2 R11, R11 ;  /* 0x0000000b000b7308 */ /* 0x000f220000000800 */
[----:B---3--:R-:W-:Y:S02]  /*7dd0*/  HSET2.BF.EQ.AND R20, -R18, 0.0226898193359375, 0.0226898193359375, PT ;  /* 0x25cf25cf12147433 */ /* 0x008fe40003802180 */
[----:B----4-:R-:W-:Y:S01]  /*7de0*/  F2FP.F16.F32.PACK_AB R6, R11, R6 ;  /* 0x000000060b06723e */ /* 0x010fe200000000ff */
[----:B------:R-:W-:-:S04]  /*7df0*/  HADD2.F32 R11, -RZ, -R18.H1_H1 ;  /* 0xb0000012ff0b7230 */ /* 0x000fc80000004100 */
        /* <DEDUP_REMOVED lines=12> */
[----:B------:R-:W3:Y:S04]  /*7ec0*/  MUFU.RCP R23, R34 ;  /* 0x0000002200177308 */ /* 0x000ee80000001000 */
[----:B------:R-:W-:-:S04]  /*7ed0*/  FFMA R36, R6, 1.4426950216293334961, -RZ ;  /* 0x3fb8aa3b06247823 */ /* 0x000fc800000008ff */
[----:B------:R-:W4:Y:S08]  /*7ee0*/  MUFU.EX2 R6, R36 ;  /* 0x0000002400067308 */ /* 0x000f300000000800 */
[----:B------:R-:W1:Y:S01]  /*7ef0*/  MUFU.RCP R21, R22 ;  /* 0x0000001600157308 */ /* 0x000e620000001000 */
[----:B---3--:R-:W-:-:S05]  /*7f00*/  F2FP.F16.F32.PACK_AB R10, RZ, R23 ;  /* 0x00000017ff0a723e */ /* 0x008fca00000000ff */
[C---:B------:R-:W-:Y:S02]  /*7f10*/  HSETP2.GEU.AND P0, PT, |R10|.reuse.H0_H0, 8.523464202880859375e-06, 8.523464202880859375e-06, PT ;  /* 0x008f008f0a007434 */ /* 0x040fe40003f0ea00 */
[----:B------:R-:W-:Y:S02]  /*7f20*/  HSETP2.GT.AND P1, PT, |R10|.H0_H0, RZ.H0_H0, PT ;  /* 0x200000ff0a007234 */ /* 0x000fe40003f24a00 */
[----:B----4-:R-:W-:Y:S02]  /*7f30*/  F2FP.F16.F32.PACK_AB R6, R11, R6 ;  /* 0x000000060b06723e */ /* 0x010fe400000000ff */
[----:B------:R-:W-:Y:S02]  /*7f40*/  HSET2.BF.EQ.AND R11, -R18, 0.007297515869140625, 0.007297515869140625, PT ;  /* 0x1f791f79120b7433 */ /* 0x000fe40003802180 */
[----:B------:R-:W-:-:S03]  /*7f50*/  PLOP3.LUT P2, PT, P0, P1, PT, 0xf2, 0x2f ;  /* 0x00000000002f781c */ /* 0x000fc60000743e72 */
[----:B------:R-:W-:Y:S01]  /*7f60*/  HFMA2 R6, R11, -0.0009765625, -0.0009765625, R6 ;  /* 0x940094000b067831 */ /* 0x000fe20000000006 */
[----:B------:R-:W-:Y:S02]  /*7f70*/  HSET2.BF.EQ.AND R11, -R18, -2.615234375, -2.615234375, PT ;  /* 0xc13bc13b120b7433 */ /* 0x000fe40003802180 */
[----:B-1----:R-:W-:Y:S01]  /*7f80*/  F2FP.F16.F32.PACK_AB R8, RZ, R21 ;  /* 0x00000015ff08723e */ /* 0x002fe200000000ff */
        /* <DEDUP_REMOVED lines=15> */
[----:B------:R-:W3:Y:S01]  /*8080*/  MUFU.RCP R23, R34 ;  /* 0x0000002200177308 */ /* 0x000ee20000001000 */
        /* <DEDUP_REMOVED lines=9> */
[----:B---3--:R-:W-:-:S03]  /*8120*/  F2FP.F16.F32.PACK_AB R11, RZ, R23 ;  /* 0x00000017ff0b723e */ /* 0x008fc600000000ff */
[----:B------:R-:W-:Y:S01]  /*8130*/  PLOP3.LUT P1, PT, P1, P3, PT, 0xf2, 0x2f ;  /* 0x00000000002f781c */ /* 0x000fe20000f27e72 */
[----:B--2---:R-:W-:Y:S01]  /*8140*/  HMUL2 R13, R17, R13 ;  /* 0x0000000d110d7232 */ /* 0x004fe20000000000 */
        /* <DEDUP_REMOVED lines=14> */
[----:B------:R-:W-:Y:S02]  /*8230*/  HSET2.BF.EQ.AND R21, -R19, 0.007297515869140625, 0.007297515869140625, PT ;  /* 0x1f791f7913157433 */ /* 0x000fe40003802180 */
[----:B------:R-:W-:Y:S02]  /*8240*/  @!P2 F2FP.F16.F32.PACK_AB R11, RZ, R23 ;  /* 0x00000017ff0ba23e */ /* 0x000fe400000000ff */
[----:B------:R-:W-:Y:S01]  /*8250*/  ISETP.NE.AND P2, PT, R64, RZ, PT ;  /* 0x000000ff4000720c */ /* 0x000fe20003f45270 */
[----:B------:R-:W-:Y:S01]  /*8260*/  HFMA2 R20, R21, -0.0009765625, -0.0009765625, R20 ;  /* 0x9400940015147831 */ /* 0x000fe20000000014 */
[C---:B------:R-:W-:Y:S02]  /*8270*/  HSET2.BF.EQ.AND R21, -R19.reuse, -2.615234375, -2.615234375, PT ;  /* 0xc13bc13b13157433 */ /* 0x040fe40003802180 */
[----:B------:R-:W-:Y:S01]  /*8280*/  PRMT R11, R6, 0x5410, R11 ;  /* 0x00005410060b7816 */ /* 0x000fe2000000000b */
[----:B------:R-:W-:Y:S01]  /*8290*/  HFMA2 R22, R22, -0.0009765625, -0.0009765625, R20 ;  /* 0x9400940016167831 */ /* 0x000fe20000000014 */
[----:B------:R-:W-:Y:S01]  /*82a0*/  HSET2.BF.EQ.AND R20, -R19, -2.966796875, -2.966796875, PT ;  /* 0xc1efc1ef13147433 */ /* 0x000fe20003802180 */
[----:B------:R-:W-:-:S02]  /*82b0*/  HMUL2 R6, R16, R4 ;  /* 0x0000000410067232 */ /* 0x000fc40000000000 */
[----:B------:R-:W-:Y:S02]  /*82c0*/  HFMA2 R21, R21, 6.103515625e-05, 6.103515625e-05, R22 ;  /* 0x0400040015157831 */ /* 0x000fe40000000016 */
[----:B------:R-:W-:Y:S02]  /*82d0*/  HMUL2 R18, R18, R11 ;  /* 0x0000000b12127232 */ /* 0x000fe40000000000 */
[----:B------:R-:W-:Y:S02]  /*82e0*/  HFMA2 R20, R20, 3.0517578125e-05, 3.0517578125e-05, R21 ;  /* 0x0200020014147831 */ /* 0x000fe40000000015 */
[----:B------:R-:W-:Y:S02]  /*82f0*/  HMUL2 R12, R6, R12 ;  /* 0x0000000c060c7232 */ /* 0x000fe40000000000 */
[----:B------:R-:W-:Y:S02]  /*8300*/  HADD2 R20, R20, 1, 1 ;  /* 0x3c003c0014147430 */ /* 0x000fe40000000000 */
[----:B------:R-:W-:-:S03]  /*8310*/  HMUL2 R14, R18, R14 ;  /* 0x0000000e120e7232 */ /* 0x000fc60000000000 */
        /* <DEDUP_REMOVED lines=12> */
[----:B------:R-:W-:Y:S02]  /*83e0*/  ISETP.NE.AND P3, PT, R84, RZ, PT ;  /* 0x000000ff5400720c */ /* 0x000fe40003f65270 */
[----:B------:R-:W-:-:S04]  /*83f0*/  @!P0 FFMA R45, -R45, R36, 1 ;  /* 0x3f8000002d2d8423 */ /* 0x000fc80000000124 */
[----:B------:R-:W-:-:S05]  /*8400*/  @!P0 FFMA R36, R36, R45, R36 ;  /* 0x0000002d24248223 */ /* 0x000fca0000000024 */
[----:B------:R-:W-:Y:S01]  /*8410*/  @!P1 FFMA R33, -R33, R22, 1 ;  /* 0x3f80000021219423 */ /* 0x000fe20000000116 */
[----:B------:R-:W-:-:S03]  /*8420*/  @!P0 F2FP.F16.F32.PACK_AB R21, RZ, R36 ;  /* 0x00000024ff15823e */ /* 0x000fc600000000ff */
[----:B------:R-:W-:-:S05]  /*8430*/  @!P1 FFMA R22, R22, R33, R22 ;  /* 0x0000002116169223 */ /* 0x000fca0000000016 */
[----:B------:R-:W-:Y:S02]  /*8440*/  @!P1 F2FP.F16.F32.PACK_AB R20, RZ, R22 ;  /* 0x00000016ff14923e */ /* 0x000fe400000000ff */
[----:B------:R-:W-:Y:S02]  /*8450*/  IADD3 R22, P0, PT, R26, UR4, RZ ;  /* 0x000000041a167c10 */ /* 0x000fe4000ff1e0ff */
[----:B------:R-:W-:Y:S02]  /*8460*/  PRMT R21, R21, 0x5410, R20 ;  /* 0x0000541015157816 */ /* 0x000fe40000000014 */
[----:B------:R-:W-:Y:S02]  /*8470*/  IADD3.X R23, PT, PT, R27, UR5, RZ, P0, !PT ;  /* 0x000000051b177c10 */ /* 0x000fe400087fe4ff */
[----:B------:R-:W-:Y:S01]  /*8480*/  ISETP.NE.AND.EX P1, PT, RZ, UR9, P4, P2 ;  /* 0x00000009ff007c0c */ /* 0x000fe2000a725320 */
[----:B------:R-:W-:Y:S01]  /*8490*/  HMUL2 R19, R19, R21 ;  /* 0x0000001513137232 */ /* 0x000fe20000000000 */
[----:B------:R-:W-:-:S03]  /*84a0*/  ISETP.LT.AND P0, PT, R0, UR19, P3 ;  /* 0x0000001300007c0c */ /* 0x000fc60009f01270 */
[----:B------:R-:W-:-:S08]  /*84b0*/  HMUL2 R15, R19, R15 ;  /* 0x0000000f130f7232 */ /* 0x000fd00000000000 */
[----:B------:R-:W-:Y:S04]  /*84c0*/  @P1 STG.E.128 desc[UR24][R22.64], R12 ;  /* 0x0000000c16001986 */ /* 0x000fe8000c101d18 */
[----:B------:R-:W2:Y:S01]  /*84d0*/  @P0 LDG.E.LTC128B.128 R72, desc[UR24][R42.64] ;  /* 0x000000182a480981 */ /* 0x000ea2000c1e1d20 */
[----:B------:R-:W-:Y:S02]  /*84e0*/  ISETP.LT.AND P1, PT, R0, UR19, P5 ;  /* 0x0000001300007c0c */ /* 0x000fe4000af21270 */
[----:B------:R-:W-:-:S04]  /*84f0*/  IADD3 R10, P0, PT, R24, UR16, RZ ;  /* 0x00000010180a7c10 */ /* 0x000fc8000ff1e0ff */
[----:B------:R-:W-:-:S07]  /*8500*/  IADD3.X R11, PT, PT, R25, UR17, RZ, P0, !PT ;  /* 0x00000011190b7c10 */ /* 0x000fce00087fe4ff */
[----:B------:R1:W3:Y:S01]  /*8510*/  @P1 LDG.E.LTC128B.128 R68, desc[UR24][R10.64] ;  /* 0x000000180a441981 */ /* 0x0002e2000c1e1d20 */
        /* <DEDUP_REMOVED lines=10> */
[----:B------:R-:W2:Y:S04]  /*85c0*/  LDS.128 R12, [R86+UR18] ;  /* 0x00000012560c7984 */ /* 0x000ea80008000c00 */
[----:B------:R-:W3:Y:S01]  /*85d0*/  LDS.128 R84, [R86+UR18+0xa00] ;  /* 0x000a001256547984 */ /* 0x000ee20008000c00 */
[----:B--2---:R-:W-:-:S02]  /*85e0*/  HFMA2 R4, R67.H0_H0, R12, R72 ;  /* 0x0000000c43047231 */ /* 0x004fc40000000848 */
[----:B------:R-:W-:-:S03]  /*85f0*/  HFMA2 R5, R67.H0_H0, R13, R73 ;  /* 0x0000000d43057231 */ /* 0x000fc60000000849 */
[--C-:B-1----:R-:W-:Y:S01]  /*8600*/  HADD2.F32 R11, -RZ, -R4.reuse.H0_H0 ;  /* 0xa0000004ff0b7230 */ /* 0x102fe20000004100 */
[C---:B------:R-:W-:Y:S01]  /*8610*/  HSET2.BF.EQ.AND R3, -R4.reuse, 0.007297515869140625, 0.007297515869140625, PT ;  /* 0x1f791f7904037433 */ /* 0x040fe20003802180 */
[----:B------:R-:W-:Y:S01]  /*8620*/  HADD2.F32 R8, -RZ, -R4.H1_H1 ;  /* 0xb0000004ff087230 */ /* 0x000fe20000004100 */
[----:B------:R-:W-:Y:S01]  /*8630*/  HSET2.BF.EQ.AND R6, -R4, 0.0226898193359375, 0.0226898193359375, PT ;  /* 0x25cf25cf04067433 */ /* 0x000fe20003802180 */
[--C-:B------:R-:W-:Y:S02]  /*8640*/  HADD2.F32 R7, -RZ, -R5.reuse.H0_H0 ;  /* 0xa0000005ff077230 */ /* 0x100fe40000004100 */
[----:B------:R-:W-:Y:S01]  /*8650*/  FFMA R11, R11, 1.4426950216293334961, -RZ ;  /* 0x3fb8aa3b0b0b7823 */ /* 0x000fe200000008ff */
[----:B------:R-:W-:Y:S02]  /*8660*/  HADD2.F32 R10, -RZ, -R5.H1_H1 ;  /* 0xb0000005ff0a7230 */ /* 0x000fe40000004100 */
[----:B------:R-:W-:Y:S01]  /*8670*/  FFMA R8, R8, 1.4426950216293334961, -RZ ;  /* 0x3fb8aa3b08087823 */ /* 0x000fe200000008ff */
[----:B------:R-:W-:Y:S01]  /*8680*/  FFMA R7, R7, 1.4426950216293334961, -RZ ;  /* 0x3fb8aa3b07077823 */ /* 0x000fe200000008ff */
[C---:B---3--:R-:W-:Y:S01]  /*8690*/  HFMA2 R68, R66.reuse.H0_H0, R84, R68 ;  /* 0x0000005442447231 */ /* 0x048fe20000000844 */
[----:B------:R-:W-:Y:S01]  /*86a0*/  MUFU.EX2 R11, R11 ;  /* 0x0000000b000b7308 */ /* 0x000fe20000000800 */
[----:B------:R-:W-:Y:S01]  /*86b0*/  FFMA R10, R10, 1.4426950216293334961, -RZ ;  /* 0x3fb8aa3b0a0a7823 */ /* 0x000fe200000008ff */
[----:B------:R-:W-:-:S02]  /*86c0*/  HFMA2 R69, R66.H0_H0, R85, R69 ;  /* 0x0000005542457231 */ /* 0x000fc40000000845 */
[C---:B------:R-:W-:Y:S02]  /*86d0*/  HFMA2 R70, R66.reuse.H0_H0, R86, R70 ;  /* 0x0000005642467231 */ /* 0x040fe40000000846 */
[----:B------:R-:W-:Y:S02]  /*86e0*/  HFMA2 R71, R66.H0_H0, R87, R71 ;  /* 0x0000005742477231 */ /* 0x000fe40000000847 */
[----:B------:R-:W1:Y:S08]  /*86f0*/  MUFU.EX2 R2, R8 ;  /* 0x0000000800027308 */ /* 0x000e700000000800 */
[----:B------:R-:W-:Y:S08]  /*8700*/  MUFU.EX2 R7, R7 ;  /* 0x0000000700077308 */ /* 0x000ff00000000800 */
[----:B------:R-:W2:Y:S01]  /*8710*/  MUFU.EX2 R10, R10 ;  /* 0x0000000a000a7308 */ /* 0x000ea20000000800 */
[----:B-1----:R-:W-:-:S05]  /*8720*/  F2FP.F16.F32.PACK_AB R2, R2, R11 ;  /* 0x0000000b0202723e */ /* 0x002fca00000000ff */
[----:B------:R-:W-:Y:S01]  /*8730*/  HFMA2 R2, R3, -0.0009765625, -0.0009765625, R2 ;  /* 0x9400940003027831 */ /* 0x000fe20000000002 */
[----:B------:R-:W-:-:S03]  /*8740*/  HSET2.BF.EQ.AND R3, -R4, -2.615234375, -2.615234375, PT ;  /* 0xc13bc13b04037433 */ /* 0x000fc60003802180 */
[----:B------:R-:W-:Y:S01]  /*8750*/  HFMA2 R6, R6, -0.0009765625, -0.0009765625, R2 ;  /* 0x9400940006067831 */ /* 0x000fe20000000002 */
[----:B------:R-:W-:-:S03]  /*8760*/  HSET2.BF.EQ.AND R2, -R4, -2.966796875, -2.966796875, PT ;  /* 0xc1efc1ef04027433 */ /* 0x000fc60003802180 */
[----:B------:R-:W-:Y:S01]  /*8770*/  HFMA2 R3, R3, 6.103515625e-05, 6.103515625e-05, R6 ;  /* 0x0400040003037831 */ /* 0x000fe20000000006 */
[----:B------:R-:W-:-:S03]  /*8780*/  HSET2.BF.EQ.AND R6, -R5, 0.0226898193359375, 0.0226898193359375, PT ;  /* 0x25cf25cf05067433 */ /* 0x000fc60003802180 */
[----:B------:R-:W-:Y:S01]  /*8790*/  HFMA2 R2, R2, 3.0517578125e-05, 3.0517578125e-05, R3 ;  /* 0x0200020002027831 */ /* 0x000fe20000000003 */
[----:B------:R-:W-:-:S03]  /*87a0*/  HSET2.BF.EQ.AND R3, -R5, 0.007297515869140625, 0.007297515869140625, PT ;  /* 0x1f791f7905037433 */ /* 0x000fc60003802180 */
[----:B------:R-:W-:Y:S01]  /*87b0*/  HADD2 R21, R2, 1, 1 ;  /* 0x3c003c0002157430 */ /* 0x000fe20000000000 */
[----:B--2---:R-:W-:-:S04]  /*87c0*/  F2FP.F16.F32.PACK_AB R2, R10, R7 ;  /* 0x000000070a02723e */ /* 0x004fc800000000ff */
[--C-:B------:R-:W-:Y:S02]  /*87d0*/  HADD2.F32 R8, -RZ, R21.reuse.H1_H1 ;  /* 0x30000015ff087230 */ /* 0x100fe40000004100 */
[----:B------:R-:W-:Y:S01]  /*87e0*/  HFMA2 R2, R3, -0.0009765625, -0.0009765625, R2 ;  /* 0x9400940003027831 */ /* 0x000fe20000000002 */
[C---:B------:R-:W-:Y:S01]  /*87f0*/  HSET2.BF.EQ.AND R3, -R5.reuse, -2.615234375, -2.615234375, PT ;  /* 0xc13bc13b05037433 */ /* 0x040fe20003802180 */
[----:B------:R-:W-:Y:S01]  /*8800*/  HADD2.F32 R21, -RZ, R21.H0_H0 ;  /* 0x20000015ff157230 */ /* 0x000fe20000004100 */
[----:B------:R-:W1:Y:S01]  /*8810*/  MUFU.RCP R7, R8 ;  /* 0x0000000800077308 */ /* 0x000e620000001000 */
[----:B------:R-:W-:Y:S01]  /*8820*/  HFMA2 R6, R6, -0.0009765625, -0.0009765625, R2 ;  /* 0x9400940006067831 */ /* 0x000fe20000000002 */
[----:B------:R-:W-:-:S03]  /*8830*/  HSET2.BF.EQ.AND R2, -R5, -2.966796875, -2.966796875, PT ;  /* 0xc1efc1ef05027433 */ /* 0x000fc60003802180 */
[----:B------:R-:W-:Y:S02]  /*8840*/  HFMA2 R3, R3, 6.103515625e-05, 6.103515625e-05, R6 ;  /* 0x0400040003037831 */ /* 0x000fe40000000006 */
[----:B------:R-:W-:Y:S01]  /*8850*/  HFMA2 R6, R67.H0_H0, R14, R74 ;  /* 0x0000000e43067231 */ /* 0x000fe2000000084a */
[----:B------:R-:W2:Y:S01]  /*8860*/  MUFU.RCP R20, R21 ;  /* 0x0000001500147308 */ /* 0x000ea20000001000 */
[----:B------:R-:W-:-:S03]  /*8870*/  HFMA2 R3, R2, 3.0517578125e-05, 3.0517578125e-05, R3 ;  /* 0x0200020002037831 */ /* 0x000fc60000000003 */
[--C-:B------:R-:W-:Y:S02]  /*8880*/  HADD2.F32 R12, -RZ, -R6.reuse.H0_H0 ;  /* 0xa0000006ff0c7230 */ /* 0x100fe40000004100 */
[----:B------:R-:W-:Y:S02]  /*8890*/  HADD2 R3, R3, 1, 1 ;  /* 0x3c003c0003037430 */ /* 0x000fe40000000000 */
[----:B------:R-:W-:Y:S01]  /*88a0*/  HADD2.F32 R24, -RZ, -R6.H1_H1 ;  /* 0xb0000006ff187230 */ /* 0x000fe20000004100 */
[----:B-1----:R-:W-:Y:S01]  /*88b0*/  F2FP.F16.F32.PACK_AB R2, RZ, R7 ;  /* 0x00000007ff02723e */ /* 0x002fe200000000ff */
[----:B------:R-:W-:-:S03]  /*88c0*/  FFMA R12, R12, 1.4426950216293334961, -RZ ;  /* 0x3fb8aa3b0c0c7823 */ /* 0x000fc600000008ff */
[----:B------:R-:W-:Y:S01]  /*88d0*/  FFMA R24, R24, 1.4426950216293334961, -RZ ;  /* 0x3fb8aa3b18187823 */ /* 0x000fe200000008ff */
[--C-:B------:R-:W-:Y:S01]  /*88e0*/  HADD2.F32 R19, -RZ, R3.reuse.H0_H0 ;  /* 0x20000003ff137230 */ /* 0x100fe20000004100 */
[C---:B------:R-:W-:Y:S01]  /*88f0*/  HSETP2.GEU.AND P0, PT, |R2|.reuse.H0_H0, 8.523464202880859375e-06, 8.523464202880859375e-06, PT ;  /* 0x008f008f02007434 */ /* 0x040fe20003f0ea00 */
[----:B------:R1:W-:Y:S01]  /*8900*/  MUFU.EX2 R10, R12 ;  /* 0x0000000c000a7308 */ /* 0x0003e20000000800 */
[----:B------:R-:W-:Y:S01]  /*8910*/  HSETP2.GT.AND P1, PT, |R2|.H0_H0, RZ.H0_H0, PT ;  /* 0x200000ff02007234 */ /* 0x000fe20003f24a00 */
[----:B------:R-:W-:Y:S01]  /*8920*/  HADD2.F32 R17, -RZ, R3.H1_H1 ;  /* 0x30000003ff117230 */ /* 0x000fe20000004100 */
[----:B--2---:R-:W-:-:S03]  /*8930*/  F2FP.F16.F32.PACK_AB R9, RZ, R20 ;  /* 0x00000014ff09723e */ /* 0x004fc600000000ff */
[----:B------:R-:W-:Y:S02]  /*8940*/  PLOP3.LUT P0, PT, P0, P1, PT, 0xf2, 0x2f ;  /* 0x00000000002f781c */ /* 0x000fe40000703e72 */
[----:B------:R-:W2:Y:S01]  /*8950*/  MUFU.EX2 R11, R24 ;  /* 0x00000018000b7308 */ /* 0x000ea20000000800 */
[C---:B------:R-:W-:Y:S02]  /*8960*/  HSETP2.GEU.AND P1, PT, |R9|.reuse.H0_H0, 8.523464202880859375e-06, 8.523464202880859375e-06, PT ;  /* 0x008f008f09007434 */ /* 0x040fe40003f2ea00 */
[----:B------:R-:W-:-:S05]  /*8970*/  HSETP2.GT.AND P2, PT, |R9|.H0_H0, RZ.H0_H0, PT ;  /* 0x200000ff09007234 */ /* 0x000fca0003f44a00 */
[----:B------:R-:W3:Y:S01]  /*8980*/  MUFU.RCP R18, R19 ;  /* 0x0000001300127308 */ /* 0x000ee20000001000 */
[----:B-1----:R-:W-:Y:S02]  /*8990*/  HSET2.BF.EQ.AND R12, -R6, 0.007297515869140625, 0.007297515869140625, PT ;  /* 0x1f791f79060c7433 */ /* 0x002fe40003802180 */
[----:B------:R-:W-:Y:S01]  /*89a0*/  @!P0 FFMA R8, -R8, R7, 1 ;  /* 0x3f80000008088423 */ /* 0x000fe20000000107 */
[----:B------:R-:W-:-:S03]  /*89b0*/  PLOP3.LUT P2, PT, P1, P2, PT, 0xf2, 0x2f ;  /* 0x00000000002f781c */ /* 0x000fc60000f45e72 */
[----:B------:R-:W-:Y:S01]  /*89c0*/  @!P0 FFMA R7, R7, R8, R7 ;  /* 0x0000000807078223 */ /* 0x000fe20000000007 */
[----:B------:R-:W1:Y:S01]  /*89d0*/  MUFU.RCP R16, R17 ;  /* 0x0000001100107308 */ /* 0x000e620000001000 */
[----:B--2---:R-:W-:Y:S02]  /*89e0*/  F2FP.F16.F32.PACK_AB R10, R11, R10 ;  /* 0x0000000a0b0a723e */ /* 0x004fe400000000ff */
[----:B------:R-:W-:Y:S02]  /*89f0*/  HSET2.BF.EQ.AND R11, -R6, 0.0226898193359375, 0.0226898193359375, PT ;  /* 0x25cf25cf060b7433 */ /* 0x000fe40003802180 */
[----:B------:R-:W-:Y:S01]  /*8a00*/  @!P0 F2FP.F16.F32.PACK_AB R2, RZ, R7 ;  /* 0x00000007ff02823e */ /* 0x000fe200000000ff */
[----:B------:R-:W-:Y:S02]  /*8a10*/  HFMA2 R7, R67.H0_H0, R15, R75 ;  /* 0x0000000f43077231 */ /* 0x000fe4000000084b */
[----:B------:R-:W-:Y:S01]  /*8a20*/  HFMA2 R10, R12, -0.0009765625, -0.0009765625, R10 ;  /* 0x940094000c0a7831 */ /* 0x000fe2000000000a */
[----:B------:R-:W-:Y:S01]  /*8a30*/  HSET2.BF.EQ.AND R12, -R6, -2.615234375, -2.615234375, PT ;  /* 0xc13bc13b060c7433 */ /* 0x000fe20003802180 */
[----:B------:R-:W-:Y:S01]  /*8a40*/  @!P2 FFMA R21, -R21, R20, 1 ;  /* 0x3f8000001515a423 */ /* 0x000fe20000000114 */
[----:B------:R-:W-:-:S02]  /*8a50*/  HADD2.F32 R13, -RZ, -R7.H0_H0 ;  /* 0xa0000007ff0d7230 */ /* 0x000fc40000004100 */
[----:B------:R-:W-:Y:S02]  /*8a60*/  HFMA2 R11, R11, -0.0009765625, -0.0009765625, R10 ;  /* 0x940094000b0b7831 */ /* 0x000fe4000000000a */
[----:B------:R-:W-:Y:S01]  /*8a70*/  HADD2.F32 R14, -RZ, -R7.H1_H1 ;  /* 0xb0000007ff0e7230 */ /* 0x000fe20000004100 */
[----:B---3--:R-:W-:Y:S01]  /*8a80*/  F2FP.F16.F32.PACK_AB R8, RZ, R18 ;  /* 0x00000012ff08723e */ /* 0x008fe200000000ff */
[----:B------:R-:W-:Y:S01]  /*8a90*/  @!P2 FFMA R20, R20, R21, R20 ;  /* 0x000000151414a223 */ /* 0x000fe20000000014 */
[----:B------:R-:W-:Y:S01]  /*8aa0*/  FFMA R13, R13, 1.4426950216293334961, -RZ ;  /* 0x3fb8aa3b0d0d7823 */ /* 0x000fe200000008ff */
[----:B------:R-:W-:Y:S01]  /*8ab0*/  HSET2.BF.EQ.AND R10, -R6, -2.966796875, -2.966796875, PT ;  /* 0xc1efc1ef060a7433 */ /* 0x000fe20003802180 */
[----:B------:R-:W-:Y:S01]  /*8ac0*/  FFMA R14, R14, 1.4426950216293334961, -RZ ;  /* 0x3fb8aa3b0e0e7823 */ /* 0x000fe200000008ff */
[----:B------:R-:W-:Y:S01]  /*8ad0*/  HFMA2 R12, R12, 6.103515625e-05, 6.103515625e-05, R11 ;  /* 0x040004000c0c7831 */ /* 0x000fe2000000000b */
[C---:B------:R-:W-:Y:S02]  /*8ae0*/  HSETP2.GEU.AND P3, PT, |R8|.reuse.H0_H0, 8.523464202880859375e-06, 8.523464202880859375e-06, PT ;  /* 0x008f008f08007434 */ /* 0x040fe40003f6ea00 */
[----:B------:R-:W-:Y:S01]  /*8af0*/  MUFU.EX2 R13, R13 ;  /* 0x0000000d000d7308 */ /* 0x000fe20000000800 */
[----:B------:R-:W-:Y:S01]  /*8b00*/  HSETP2.GT.AND P0, PT, |R8|.H0_H0, RZ.H0_H0, PT ;  /* 0x200000ff08007234 */ /* 0x000fe20003f04a00 */
[----:B------:R-:W-:Y:S01]  /*8b10*/  HFMA2 R10, R10, 3.0517578125e-05, 3.0517578125e-05, R12 ;  /* 0x020002000a0a7831 */ /* 0x000fe2000000000c */
[----:B-1----:R-:W-:-:S02]  /*8b20*/  F2FP.F16.F32.PACK_AB R3, RZ, R16 ;  /* 0x00000010ff03723e */ /* 0x002fc400000000ff */
[----:B------:R-:W-:Y:S01]  /*8b30*/  HSET2.BF.EQ.AND R12, -R7, 0.0226898193359375, 0.0226898193359375, PT ;  /* 0x25cf25cf070c7433 */ /* 0x000fe20003802180 */
[----:B------:R-:W-:Y:S01]  /*8b40*/  HADD2 R10, R10, 1, 1 ;  /* 0x3c003c000a0a7430 */ /* 0x000fe20000000000 */
[----:B------:R-:W-:Y:S01]  /*8b50*/  PLOP3.LUT P0, PT, P3, P0, PT, 0xf2, 0x2f ;  /* 0x00000000002f781c */ /* 0x000fe20001f01e72 */
[----:B------:R-:W1:Y:S01]  /*8b60*/  MUFU.EX2 R14, R14 ;  /* 0x0000000e000e7308 */ /* 0x000e620000000800 */
[C---:B------:R-:W-:Y:S02]  /*8b70*/  HSETP2.GEU.AND P1, PT, |R3|.reuse.H0_H0, 8.523464202880859375e-06, 8.523464202880859375e-06, PT ;  /* 0x008f008f03007434 */ /* 0x040fe40003f2ea00 */
[----:B------:R-:W-:Y:S01]  /*8b80*/  HSETP2.GT.AND P3, PT, |R3|.H0_H0, RZ.H0_H0, PT ;  /* 0x200000ff03007234 */ /* 0x000fe20003f64a00 */
[----:B------:R-:W-:Y:S01]  /*8b90*/  HADD2.F32 R24, -RZ, R10.H1_H1 ;  /* 0x3000000aff187230 */ /* 0x000fe20000004100 */
[----:B------:R-:W-:-:S03]  /*8ba0*/  @!P2 F2FP.F16.F32.PACK_AB R9, RZ, R20 ;  /* 0x00000014ff09a23e */ /* 0x000fc600000000ff */
[----:B------:R-:W-:Y:S01]  /*8bb0*/  PLOP3.LUT P1, PT, P1, P3, PT, 0xf2, 0x2f ;  /* 0x00000000002f781c */ /* 0x000fe20000f27e72 */
[----:B------:R-:W2:Y:S01]  /*8bc0*/  MUFU.RCP R25, R24 ;  /* 0x0000001800197308 */ /* 0x000ea20000001000 */
[----:B------:R-:W-:Y:S02]  /*8bd0*/  PRMT R9, R9, 0x5410, R2 ;  /* 0x0000541009097816 */ /* 0x000fe40000000002 */
[----:B------:R-:W-:-:S03]  /*8be0*/  @!P0 FFMA R19, -R19, R18, 1 ;  /* 0x3f80000013138423 */ /* 0x000fc60000000112 */
[----:B------:R-:W-:Y:S02]  /*8bf0*/  HMUL2 R34, R4, R9 ;  /* 0x0000000904227232 */ /* 0x000fe40000000000 */
[----:B------:R-:W-:Y:S01]  /*8c00*/  @!P0 FFMA R18, R18, R19, R18 ;  /* 0x0000001312128223 */ /* 0x000fe20000000012 */
[----:B-1----:R-:W-:Y:S01]  /*8c10*/  F2FP.F16.F32.PACK_AB R11, R14, R13 ;  /* 0x0000000d0e0b723e */ /* 0x002fe200000000ff */
[----:B------:R-:W-:Y:S01]  /*8c20*/  HADD2.F32 R14, -RZ, R10.H0_H0 ;  /* 0x2000000aff0e7230 */ /* 0x000fe20000004100 */
[----:B------:R-:W-:Y:S02]  /*8c30*/  HSET2.BF.EQ.AND R13, -R7, 0.007297515869140625, 0.007297515869140625, PT ;  /* 0x1f791f79070d7433 */ /* 0x000fe40003802180 */
[----:B------:R-:W-:Y:S01]  /*8c40*/  @!P0 F2FP.F16.F32.PACK_AB R8, RZ, R18 ;  /* 0x00000012ff08823e */ /* 0x000fe200000000ff */
[----:B------:R-:W1:Y:S02]  /*8c50*/  MUFU.RCP R15, R14 ;  /* 0x0000000e000f7308 */ /* 0x000e640000001000 */
[----:B------:R-:W-:Y:S01]  /*8c60*/  HFMA2 R11, R13, -0.0009765625, -0.0009765625, R11 ;  /* 0x940094000d0b7831 */ /* 0x000fe2000000000b */
[----:B------:R-:W-:-:S03]  /*8c70*/  HSET2.BF.EQ.AND R13, -R7, -2.615234375, -2.615234375, PT ;  /* 0xc13bc13b070d7433 */ /* 0x000fc60003802180 */
[----:B------:R-:W-:Y:S01]  /*8c80*/  HFMA2 R12, R12, -0.0009765625, -0.0009765625, R11 ;  /* 0x940094000c0c7831 */ /* 0x000fe2000000000b */
[----:B------:R-:W-:-:S03]  /*8c90*/  HSET2.BF.EQ.AND R11, -R7, -2.966796875, -2.966796875, PT ;  /* 0xc1efc1ef070b7433 */ /* 0x000fc60003802180 */
[----:B------:R-:W-:Y:S02]  /*8ca0*/  HFMA2 R12, R13, 6.103515625e-05, 6.103515625e-05, R12 ;  /* 0x040004000d0c7831 */ /* 0x000fe4000000000c */
[----:B------:R-:W-:Y:S02]  /*8cb0*/  @!P1 FFMA R13, -R17, R16, 1 ;  /* 0x3f800000110d9423 */ /* 0x000fe40000000110 */
[----:B------:R-:W-:Y:S02]  /*8cc0*/  HFMA2 R10, R11, 3.0517578125e-05, 3.0517578125e-05, R12 ;  /* 0x020002000b0a7831 */ /* 0x000fe4000000000c */
[----:B------:R-:W-:Y:S01]  /*8cd0*/  @!P1 FFMA R13, R16, R13, R16 ;  /* 0x0000000d100d9223 */ /* 0x000fe20000000010 */
[----:B--2---:R-:W-:Y:S01]  /*8ce0*/  F2FP.F16.F32.PACK_AB R11, RZ, R25 ;  /* 0x00000019ff0b723e */ /* 0x004fe200000000ff */
[----:B------:R-:W-:Y:S01]  /*8cf0*/  HADD2 R10, R10, 1, 1 ;  /* 0x3c003c000a0a7430 */ /* 0x000fe20000000000 */
[----:B-1----:R-:W-:Y:S02]  /*8d00*/  F2FP.F16.F32.PACK_AB R12, RZ, R15 ;  /* 0x0000000fff0c723e */ /* 0x002fe400000000ff */
[----:B------:R-:W-:-:S02]  /*8d10*/  @!P1 F2FP.F16.F32.PACK_AB R3, RZ, R13 ;  /* 0x0000000dff03923e */ /* 0x000fc400000000ff */
[--C-:B------:R-:W-:Y:S01]  /*8d20*/  HADD2.F32 R17, -RZ, R10.reuse.H0_H0 ;  /* 0x2000000aff117230 */ /* 0x100fe20000004100 */
[C---:B------:R-:W-:Y:S01]  /*8d30*/  HSETP2.GEU.AND P0, PT, |R11|.reuse.H0_H0, 8.523464202880859375e-06, 8.523464202880859375e-06, PT ;  /* 0x008f008f0b007434 */ /* 0x040fe20003f0ea00 */
[----:B------:R-:W-:Y:S01]  /*8d40*/  HADD2.F32 R19, -RZ, R10.H1_H1 ;  /* 0x3000000aff137230 */ /* 0x000fe20000004100 */
[----:B------:R-:W-:Y:S01]  /*8d50*/  HSETP2.GT.AND P1, PT, |R11|.H0_H0, RZ.H0_H0, PT ;  /* 0x200000ff0b007234 */ /* 0x000fe20003f24a00 */
[----:B------:R-:W1:Y:S01]  /*8d60*/  MUFU.RCP R16, R17 ;  /* 0x0000001100107308 */ /* 0x000e620000001000 */
[C---:B------:R-:W-:Y:S02]  /*8d70*/  HSETP2.GEU.AND P2, PT, |R12|.reuse.H0_H0, 8.523464202880859375e-06, 8.523464202880859375e-06, PT ;  /* 0x008f008f0c007434 */ /* 0x040fe40003f4ea00 */
[----:B------:R-:W-:Y:S02]  /*8d80*/  HSETP2.GT.AND P3, PT, |R12|.H0_H0, RZ.H0_H0, PT ;  /* 0x200000ff0c007234 */ /* 0x000fe40003f64a00 */
[----:B------:R-:W-:Y:S02]  /*8d90*/  PLOP3.LUT P4, PT, P0, P1, PT, 0xf2, 0x2f ;  /* 0x00000000002f781c */ /* 0x000fe40000783e72 */
[----:B------:R-:W-:Y:S01]  /*8da0*/  IADD3 R26, P0, PT, R28, UR14, RZ ;  /* 0x0000000e1c1a7c10 */ /* 0x000fe2000ff1e0ff */
[----:B------:R-:W2:Y:S01]  /*8db0*/  MUFU.RCP R10, R19 ;  /* 0x00000013000a7308 */ /* 0x000ea20000001000 */
[----:B------:R-:W-:-:S02]  /*8dc0*/  PLOP3.LUT P5, PT, P2, P3, PT, 0xf2, 0x2f ;  /* 0x00000000002f781c */ /* 0x000fc400017a7e72 */
[----:B------:R-:W-:Y:S02]  /*8dd0*/  IADD3.X R27, PT, PT, R29, UR15, RZ, P0, !PT ;  /* 0x0000000f1d1b7c10 */ /* 0x000fe400087fe4ff */
[----:B------:R-:W-:Y:S02]  /*8de0*/  ISETP.LT.AND P3, PT, R0, UR19, !P6 ;  /* 0x0000001300007c0c */ /* 0x000fe4000f761270 */
[----:B------:R-:W-:Y:S02]  /*8df0*/  ISETP.NE.AND P6, PT, R64, RZ, PT ;  /* 0x000000ff4000720c */ /* 0x000fe40003fc5270 */
[----:B-1----:R-:W-:Y:S01]  /*8e00*/  F2FP.F16.F32.PACK_AB R13, RZ, R16 ;  /* 0x00000010ff0d723e */ /* 0x002fe200000000ff */
[----:B------:R-:W-:Y:S01]  /*8e10*/  @!P4 FFMA R24, -R24, R25, 1 ;  /* 0x3f8000001818c423 */ /* 0x000fe20000000119 */
[----:B------:R-:W-:-:S03]  /*8e20*/  PRMT R8, R8, 0x5410, R3 ;  /* 0x0000541008087816 */ /* 0x000fc60000000003 */
[C---:B------:R-:W-:Y:S01]  /*8e30*/  HSETP2.GEU.AND P0, PT, |R13|.reuse.H0_H0, 8.523464202880859375e-06, 8.523464202880859375e-06, PT ;  /* 0x008f008f0d007434 */ /* 0x040fe20003f0ea00 */
[----:B------:R-:W-:Y:S01]  /*8e40*/  @!P5 FFMA R14, -R14, R15, 1 ;  /* 0x3f8000000e0ed423 */ /* 0x000fe2000000010f */
[----:B------:R-:W-:Y:S01]  /*8e50*/  HSETP2.GT.AND P1, PT, |R13|.H0_H0, RZ.H0_H0, PT ;  /* 0x200000ff0d007234 */ /* 0x000fe20003f24a00 */
[----:B------:R-:W-:Y:S01]  /*8e60*/  @!P4 FFMA R24, R25, R24, R25 ;  /* 0x000000181918c223 */ /* 0x000fe20000000019 */
[----:B--2---:R-:W-:Y:S01]  /*8e70*/  F2FP.F16.F32.PACK_AB R0, RZ, R10 ;  /* 0x0000000aff00723e */ /* 0x004fe200000000ff */
[----:B------:R-:W-:Y:S02]  /*8e80*/  @!P5 FFMA R15, R15, R14, R15 ;  /* 0x0000000e0f0fd223 */ /* 0x000fe4000000000f */
[----:B------:R-:W-:Y:S02]  /*8e90*/  PLOP3.LUT P2, PT, P0, P1, PT, 0xf2, 0x2f ;  /* 0x00000000002f781c */ /* 0x000fe40000743e72 */
[----:B------:R-:W-:Y:S02]  /*8ea0*/  ISETP.NE.AND P1, PT, R58, RZ, PT ;  /* 0x000000ff3a00720c */ /* 0x000fe40003f25270 */
[----:B------:R-:W-:-:S02]  /*8eb0*/  @!P5 F2FP.F16.F32.PACK_AB R12, RZ, R15 ;  /* 0x0000000fff0cd23e */ /* 0x000fc400000000ff */
[----:B------:R-:W-:Y:S02]  /*8ec0*/  ISETP.NE.AND.EX P0, PT, RZ, UR13, P3, P1 ;  /* 0x0000000dff007c0c */ /* 0x000fe40009f05310 */
[----:B------:R-:W-:Y:S02]  /*8ed0*/  @!P4 F2FP.F16.F32.PACK_AB R11, RZ, R24 ;  /* 0x00000018ff0bc23e */ /* 0x000fe400000000ff */
[----:B------:R-:W-:Y:S02]  /*8ee0*/  HSETP2.GT.AND P1, PT, |R0|.H0_H0, RZ.H0_H0, PT ;  /* 0x200000ff00007234 */ /* 0x000fe40003f24a00 */
[----:B------:R-:W-:Y:S01]  /*8ef0*/  PRMT R12, R12, 0x5410, R11 ;  /* 0x000054100c0c7816 */ /* 0x000fe2000000000b */
[----:B------:R-:W-:-:S04]  /*8f00*/  @!P2 FFMA R17, -R17, R16, 1 ;  /* 0x3f8000001111a423 */ /* 0x000fc80000000110 */
[----:B------:R-:W-:Y:S01]  /*8f10*/  @!P2 FFMA R17, R16, R17, R16 ;  /* 0x000000111011a223 */ /* 0x000fe20000000010 */
[----:B------:R-:W-:Y:S01]  /*8f20*/  HMUL2 R35, R6, R12 ;  /* 0x0000000c06237232 */ /* 0x000fe20000000000 */
[----:B------:R1:W-:Y:S01]  /*8f30*/  @P0 STG.E.128 desc[UR24][R26.64], R4 ;  /* 0x000000041a000986 */ /* 0x0003e2000c101d18 */
[----:B------:R-:W-:Y:S02]  /*8f40*/  IADD3 R20, P0, PT, R30, UR6, RZ ;  /* 0x000000061e147c10 */ /* 0x000fe4000ff1e0ff */
[----:B------:R-:W-:Y:S02]  /*8f50*/  @!P2 F2FP.F16.F32.PACK_AB R13, RZ, R17 ;  /* 0x00000011ff0da23e */ /* 0x000fe400000000ff */
[----:B------:R-:W-:-:S04]  /*8f60*/  IADD3.X R21, PT, PT, R31, UR7, RZ, P0, !PT ;  /* 0x000000071f157c10 */ /* 0x000fc800087fe4ff */
[----:B------:R-:W-:-:S05]  /*8f70*/  HSETP2.GEU.AND P0, PT, |R0|.H0_H0, 8.523464202880859375e-06, 8.523464202880859375e-06, PT ;  /* 0x008f008f00007434 */ /* 0x000fca0003f0ea00 */
[----:B------:R-:W-:Y:S02]  /*8f80*/  PLOP3.LUT P0, PT, P0, P1, PT, 0xf2, 0x2f ;  /* 0x00000000002f781c */ /* 0x000fe40000703e72 */
[----:B------:R-:W-:-:S04]  /*8f90*/  ISETP.NE.AND P1, PT, R32, RZ, PT ;  /* 0x000000ff2000720c */ /* 0x000fc80003f25270 */
[----:B------:R-:W-:-:S07]  /*8fa0*/  ISETP.NE.AND.EX P1, PT, RZ, UR11, P3, P1 ;  /* 0x0000000bff007c0c */ /* 0x000fce0009f25310 */
[----:B------:R-:W-:-:S04]  /*8fb0*/  @!P0 FFMA R19, -R19, R10, 1 ;  /* 0x3f80000013138423 */ /* 0x000fc8000000010a */
[----:B------:R-:W-:Y:S02]  /*8fc0*/  @!P0 FFMA R19, R10, R19, R10 ;  /* 0x000000130a138223 */ /* 0x000fe4000000000a */
[----:B------:R2:W-:Y:S01]  /*8fd0*/  @P1 STG.E.128 desc[UR24][R20.64], R68 ;  /* 0x0000004414001986 */ /* 0x0005e2000c101d18 */
[----:B------:R-:W-:Y:S01]  /*8fe0*/  ISETP.NE.AND.EX P1, PT, RZ, UR9, P3, P6 ;  /* 0x00000009ff007c0c */ /* 0x000fe20009f25360 */
[----:B-1----:R-:W-:Y:S01]  /*8ff0*/  HMUL2 R5, R5, R8 ;  /* 0x0000000805057232 */ /* 0x002fe20000000000 */
[----:B------:R-:W-:Y:S02]  /*9000*/  @!P0 F2FP.F16.F32.PACK_AB R0, RZ, R19 ;  /* 0x00000013ff00823e */ /* 0x000fe400000000ff */
[----:B------:R-:W-:Y:S02]  /*9010*/  IADD3 R2, P0, PT, R22, UR4, RZ ;  /* 0x0000000416027c10 */ /* 0x000fe4000ff1e0ff */
[----:B------:R-:W-:Y:S02]  /*9020*/  PRMT R13, R13, 0x5410, R0 ;  /* 0x000054100d0d7816 */ /* 0x000fe40000000000 */
[----:B------:R-:W-:-:S03]  /*9030*/  IADD3.X R3, PT, PT, R23, UR5, RZ, P0, !PT ;  /* 0x0000000517037c10 */ /* 0x000fc600087fe4ff */
[----:B------:R-:W-:Y:S02]  /*9040*/  HMUL2 R7, R7, R13 ;  /* 0x0000000d07077232 */ /* 0x000fe40000000000 */
[----:B--2---:R-:W-:Y:S02]  /*9050*/  HMUL2 R68, R34, R68 ;  /* 0x0000004422447232 */ /* 0x004fe40000000000 */
[----:B------:R-:W-:Y:S02]  /*9060*/  HMUL2 R69, R5, R69 ;  /* 0x0000004505457232 */ /* 0x000fe40000000000 */
[----:B------:R-:W-:Y:S02]  /*9070*/  HMUL2 R70, R35, R70 ;  /* 0x0000004623467232 */ /* 0x000fe40000000000 */
[----:B------:R-:W-:Y:S01]  /*9080*/  HMUL2 R71, R7, R71 ;  /* 0x0000004707477232 */ /* 0x000fe20000000000 */
[----:B------:R-:W-:Y:S06]  /*9090*/  @!P1 EXIT ;  /* 0x000000000000994d */ /* 0x000fec0003800000 */
[----:B------:R-:W-:Y:S01]  /*90a0*/  STG.E.128 desc[UR24][R2.64], R68 ;  /* 0x0000004402007986 */ /* 0x000fe2000c101d18 */
[----:B------:R-:W-:Y:S05]  /*90b0*/  EXIT ;  /* 0x000000000000794d */ /* 0x000fea0003800000 */
.L_x_78:
        /* <DEDUP_REMOVED lines=12> */
.L_x_123:


//--------------------- .text._ZN7cutlass7Kernel2INS_4gemm6kernel20DefaultGemmUniversalINS_6half_tENS_6layout8RowMajorELNS_16ComplexTransformE0ELi1ES4_NS5_11ColumnMajorELS7_0ELi1ES4_S6_S4_NS_4arch11OpClassSimtENS9_4Sm70ENS1_9GemmShapeILi128ELi128ELi8EEENSC_ILi32ELi64ELi8EEENSC_ILi1ELi1ELi1EEENS_8epilogue6thread17LinearCombinationIS4_Li1ES4_S4_LNSH_9ScaleType4KindE0ELNS_15FloatRoundStyleE2ES4_EENS1_11threadblock30GemmIdentityThreadblockSwizzleILi1EEELi2ENS9_13OpMultiplyAddELNS1_23SharedMemoryClearOptionE0ELb0ELb0ELb0ENS5_9NoPermuteESS_SS_vE10SelectBaseISP_vEEEEvNT_6ParamsE --------------------------
	.section	.text._ZN7cutlass7Kernel2INS_4gemm6kernel20DefaultGemmUniversalINS_6half_tENS_6layout8RowMajorELNS_16ComplexTransformE0ELi1ES4_NS5_11ColumnMajorELS7_0ELi1ES4_S6_S4_NS_4arch11OpClassSimtENS9_4Sm70ENS1_9GemmShapeILi128ELi128ELi8EEENSC_ILi32ELi64ELi8EEENSC_ILi1ELi1ELi1EEENS_8epilogue6thread17LinearCombinationIS4_Li1ES4_S4_LNSH_9ScaleType4KindE0ELNS_15FloatRoundStyleE2ES4_EENS1_11threadblock30GemmIdentityThreadblockSwizzleILi1EEELi2ENS9_13OpMultiplyAddELNS1_23SharedMemoryClearOptionE0ELb0ELb0ELb0ENS5_9NoPermuteESS_SS_vE10SelectBaseISP_vEEEEvNT_6ParamsE,"ax",@progbits
	.align	128
.text._ZN7cutlass7Kernel2INS_4gemm6kernel20DefaultGemmUniversalINS_6half_tENS_6layout8RowMajorELNS_16ComplexTransformE0ELi1ES4_NS5_11ColumnMajorELS7_0ELi1ES4_S6_S4_NS_4arch11OpClassSimtENS9_4Sm70ENS1_9GemmShapeILi128ELi128ELi8EEENSC_ILi32ELi64ELi8EEENSC_ILi1ELi1ELi1EEENS_8epilogue6thread17LinearCombinationIS4_Li1ES4_S4_LNSH_9ScaleType4KindE0ELNS_15FloatRoundStyleE2ES4_EENS1_11threadblock30GemmIdentityThreadblockSwizzleILi1EEELi2ENS9_13OpMultiplyAddELNS1_23SharedMemoryClearOptionE0ELb0ELb0ELb0ENS5_9NoPermuteESS_SS_vE10SelectBaseISP_vEEEEvNT_6ParamsE:
        .type           _ZN7cutlass7Kernel2INS_4gemm6kernel20DefaultGemmUniversalINS_6half_tENS_6layout8RowMajorELNS_16ComplexTransformE0ELi1ES4_NS5_11ColumnMajorELS7_0ELi1ES4_S6_S4_NS_4arch11OpClassSimtENS9_4Sm70ENS1_9GemmShapeILi128ELi128ELi8EEENSC_ILi32ELi64ELi8EEENSC_ILi1ELi1ELi1EEENS_8epilogue6thread17LinearCombinationIS4_Li1ES4_S4_LNSH_9ScaleType4KindE0ELNS_15FloatRoundStyleE2ES4_EENS1_11threadblock30GemmIdentityThreadblockSwizzleILi1EEELi2ENS9_13OpMultiplyAddELNS1_23SharedMemoryClearOptionE0ELb0ELb0ELb0ENS5_9NoPermuteESS_SS_vE10SelectBaseISP_vEEEEvNT_6ParamsE,@function
        .size           _ZN7cutlass7Kernel2INS_4gemm6kernel20DefaultGemmUniversalINS_6half_tENS_6layout8RowMajorELNS_16ComplexTransformE0ELi1ES4_NS5_11ColumnMajorELS7_0ELi1ES4_S6_S4_NS_4arch11OpClassSimtENS9_4Sm70ENS1_9GemmShapeILi128ELi128ELi8EEENSC_ILi32ELi64ELi8EEENSC_ILi1ELi1ELi1EEENS_8epilogue6thread17LinearCombinationIS4_Li1ES4_S4_LNSH_9ScaleType4KindE0ELNS_15FloatRoundStyleE2ES4_EENS1_11threadblock30GemmIdentityThreadblockSwizzleILi1EEELi2ENS9_13OpMultiplyAddELNS1_23SharedMemoryClearOptionE0ELb0ELb0ELb0ENS5_9NoPermuteESS_SS_vE10SelectBaseISP_vEEEEvNT_6ParamsE,(.L_x_124 - _ZN7cutlass7Kernel2INS_4gemm6kernel20DefaultGemmUniversalINS_6half_tENS_6layout8RowMajorELNS_16ComplexTransformE0ELi1ES4_NS5_11ColumnMajorELS7_0ELi1ES4_S6_S4_NS_4arch11OpClassSimtENS9_4Sm70ENS1_9GemmShapeILi128ELi128ELi8EEENSC_ILi32ELi64ELi8EEENSC_ILi1ELi1ELi1EEENS_8epilogue6thread17LinearCombinationIS4_Li1ES4_S4_LNSH_9ScaleType4KindE0ELNS_15FloatRoundStyleE2ES4_EENS1_11threadblock30GemmIdentityThreadblockSwizzleILi1EEELi2ENS9_13OpMultiplyAddELNS1_23SharedMemoryClearOptionE0ELb0ELb0ELb0ENS5_9NoPermuteESS_SS_vE10SelectBaseISP_vEEEEvNT_6ParamsE)
        .other          _ZN7cutlass7Kernel2INS_4gemm6kernel20DefaultGemmUniversalINS_6half_tENS_6layout8RowMajorELNS_16ComplexTransformE0ELi1ES4_NS5_11ColumnMajorELS7_0ELi1ES4_S6_S4_NS_4arch11OpClassSimtENS9_4Sm70ENS1_9GemmShapeILi128ELi128ELi8EEENSC_ILi32ELi64ELi8EEENSC_ILi1ELi1ELi1EEENS_8epilogue6thread17LinearCombinationIS4_Li1ES4_S4_LNSH_9ScaleType4KindE0ELNS_15FloatRoundStyleE2ES4_EENS1_11threadblock30GemmIdentityThreadblockSwizzleILi1EEELi2ENS9_13OpMultiplyAddELNS1_23SharedMemoryClearOptionE0ELb0ELb0ELb0ENS5_9NoPermuteESS_SS_vE10SelectBaseISP_vEEEEvNT_6ParamsE,@"STO_CUDA_ENTRY STV_DEFAULT"
_ZN7cutlass7Kernel2INS_4gemm6kernel20DefaultGemmUniversalINS_6half_tENS_6layout8RowMajorELNS_16ComplexTransformE0ELi1ES4_NS5_11ColumnMajorELS7_0ELi1ES4_S6_S4_NS_4arch11OpClassSimtENS9_4Sm70ENS1_9GemmShapeILi128ELi128ELi8EEENSC_ILi32ELi64ELi8EEENSC_ILi1ELi1ELi1EEENS_8epilogue6thread17LinearCombinationIS4_Li1ES4_S4_LNSH_9ScaleType4KindE0ELNS_15FloatRoundStyleE2ES4_EENS1_11threadblock30GemmIdentityThreadblockSwizzleILi1EEELi2ENS9_13OpMultiplyAddELNS1_23SharedMemoryClearOptionE0ELb0ELb0ELb0ENS5_9NoPermuteESS_SS_vE10SelectBaseISP_vEEEEvNT_6ParamsE:
        /* <DEDUP_REMOVED lines=8> */
[-C--:B0-----:R-:W-:Y:S02]  /*0080*/  SHF.L.U32 R0, R7, R6.reuse, RZ ;  /* 0x0000000607007219 */ /* 0x081fe400000006ff */
        /* <DEDUP_REMOVED lines=8> */
[----:B------:R-:W2:Y:S01]  /*0110*/  LDCU.64 UR8, c[0x0][0x4a0] ;  /* 0x00009400ff0877ac */ /* 0x000ea20008000a00 */
[----:B------:R-:W3:Y:S01]  /*0120*/  LDCU.64 UR10, c[0x0][0x4a8] ;  /* 0x00009500ff0a77ac */ /* 0x000ee20008000a00 */
[----:B------:R-:W4:Y:S01]  /*0130*/  LDCU UR12, c[0x0][0x388] ;  /* 0x00007100ff0c77ac */ /* 0x000f220008000800 */
[----:B------:R-:W1:Y:S01]  /*0140*/  LDCU.64 UR14, c[0x0][0x358] ;  /* 0x00006b00ff0e77ac */ /* 0x000e620008000a00 */
[----:B0-----:R-:W-:Y:S01]  /*0150*/  UISETP.GT.U32.AND UP0, UPT, UR6, 0x1, UPT ;  /* 0x000000010600788c */ /* 0x001fe2000bf04070 */
[----:B--2---:R-:W-:Y:S02]  /*0160*/  IMAD.U32 R12, RZ, RZ, UR8 ;  /* 0x00000008ff0c7e24 */ /* 0x004fe4000f8e00ff */
[----:B------:R-:W-:Y:S02]  /*0170*/  IMAD.U32 R13, RZ, RZ, UR9 ;  /* 0x00000009ff0d7e24 */ /* 0x000fe4000f8e00ff */
[----:B---3--:R-:W-:-:S02]  /*0180*/  IMAD.U32 R14, RZ, RZ, UR10 ;  /* 0x0000000aff0e7e24 */ /* 0x008fc4000f8e00ff */
[----:B------:R-:W-:Y:S02]  /*0190*/  IMAD.U32 R15, RZ, RZ, UR11 ;  /* 0x0000000bff0f7e24 */ /* 0x000fe4000f8e00ff */
[----:B-1--4-:R-:W-:Y:S05]  /*01a0*/  BRA.U UP0, `(.L_x_79) ;  /* 0x0000000100207547 */ /* 0x012fea000b800000 */
[----:B------:R-:W0:Y:S01]  /*01b0*/  LDCU UR12, c[0x0][0x3a4] ;  /* 0x00007480ff0c77ac */ /* 0x000e220008000800 */
[----:B------:R-:W1:Y:S01]  /*01c0*/  LDCU UR7, c[0x0][0x394] ;  /* 0x00007280ff0777ac */ /* 0x000e620008000800 */
[----:B------:R-:W-:Y:S02]  /*01d0*/  UIADD3 UR6, UPT, UPT, UR5, 0x1, URZ ;  /* 0x0000000105067890 */ /* 0x000fe4000fffe0ff */
[----:B0-----:R-:W-:-:S04]  /*01e0*/  UIMAD UR4, UR5, UR12, URZ ;  /* 0x0000000c050472a4 */ /* 0x001fc8000f8e02ff */
[----:B------:R-:W-:Y:S02]  /*01f0*/  UIADD3 UR12, UPT, UPT, UR4, UR12, URZ ;  /* 0x0000000c040c7290 */ /* 0x000fe4000fffe0ff */
[----:B-1----:R-:W-:-:S11]  /*0200*/  UISETP.GE.AND UP0, UPT, UR6, UR7, UPT ;  /* 0x000000070600728c */ /* 0x002fd6000bf06270 */
[----:B------:R-:W0:Y:S01]  /*0210*/  @UP0 LDCU UR12, c[0x0][0x388] ;  /* 0x00007100ff0c07ac */ /* 0x000e220008000800 */
[----:B------:R-:W-:Y:S05]  /*0220*/  BRA `(.L_x_80) ;  /* 0x00000000006c7947 */ /* 0x000fea0003800000 */
.L_x_79:
[----:B------:R-:W-:Y:S01]  /*0230*/  UISETP.NE.AND UP0, UPT, UR6, 0x3, UPT ;  /* 0x000000030600788c */ /* 0x000fe2000bf05270 */
[----:B------:R-:W-:-:S08]  /*0240*/  UMOV UR4, URZ ;  /* 0x000000ff00047c82 */ /* 0x000fd00008000000 */
[----:B------:R-:W-:Y:S05]  /*0250*/  BRA.U !UP0, `(.L_x_81) ;  /* 0x00000001083c7547 */ /* 0x000fea000b800000 */
[----:B------:R-:W-:-:S09]  /*0260*/  UISETP.NE.AND UP0, UPT, UR6, 0x2, UPT ;  /* 0x000000020600788c */ /* 0x000fd2000bf05270 */
[----:B------:R-:W-:Y:S05]  /*0270*/  BRA.U UP0, `(.L_x_80) ;  /* 0x0000000100587547 */ /* 0x000fea000b800000 */
[----:B------:R-:W0:Y:S08]  /*0280*/  LDC.64 R10, c[0x0][0x4c0] ;  /* 0x00013000ff0a7b82 */ /* 0x000e300000000a00 */
[----:B------:R-:W1:Y:S08]  /*0290*/  LDC.64 R14, c[0x0][0x4c8] ;  /* 0x00013200ff0e7b82 */ /* 0x000e700000000a00 */
[----:B------:R-:W2:Y:S08]  /*02a0*/  LDC.64 R12, c[0x0][0x4a0] ;  /* 0x00012800ff0c7b82 */ /* 0x000eb00000000a00 */
[----:B------:R-:W3:Y:S01]  /*02b0*/  LDC.64 R16, c[0x0][0x4a8] ;  /* 0x00012a00ff107b82 */ /* 0x000ee20000000a00 */
[----:B0-----:R-:W-:-:S04]  /*02c0*/  IMAD.WIDE.U32 R2, R10, UR5, RZ ;  /* 0x000000050a027c25 */ /* 0x001fc8000f8e00ff */
[----:B------:R-:W-:Y:S02]  /*02d0*/  IMAD R3, R11, UR5, R3 ;  /* 0x000000050b037c24 */ /* 0x000fe4000f8e0203 */
[----:B-1----:R-:W-:-:S04]  /*02e0*/  IMAD.WIDE.U32 R4, R14, UR5, RZ ;  /* 0x000000050e047c25 */ /* 0x002fc8000f8e00ff */
[----:B------:R-:W-:Y:S01]  /*02f0*/  IMAD R0, R15, UR5, R5 ;  /* 0x000000050f007c24 */ /* 0x000fe2000f8e0205 */
[----:B--2---:R-:W-:-:S04]  /*0300*/  LEA R12, P0, R2, R12, 0x1 ;  /* 0x0000000c020c7211 */ /* 0x004fc800078008ff */
[----:B------:R-:W-:Y:S02]  /*0310*/  LEA.HI.X R13, R2, R13, R3, 0x1, P0 ;  /* 0x0000000d020d7211 */ /* 0x000fe400000f0c03 */
[----:B---3--:R-:W-:-:S04]  /*0320*/  LEA R14, P1, R4, R16, 0x1 ;  /* 0x00000010040e7211 */ /* 0x008fc800078208ff */
[----:B------:R-:W-:Y:S01]  /*0330*/  LEA.HI.X R15, R4, R17, R0, 0x1, P1 ;  /* 0x00000011040f7211 */ /* 0x000fe200008f0c00 */
[----:B------:R-:W-:Y:S08]  /*0340*/  BRA `(.L_x_80) ;  /* 0x0000000000247947 */ /* 0x000ff00003800000 */
.L_x_81:
[----:B------:R-:W0:Y:S02]  /*0350*/  LDCU.128 UR8, c[0x0][0x4a0] ;  /* 0x00009400ff0877ac */ /* 0x000e240008000c00 */
[----:B0-----:R-:W-:Y:S02]  /*0360*/  UIMAD.WIDE.U32 UR6, UR5, 0x8, UR8 ;  /* 0x00000008050678a5 */ /* 0x001fe4000f8e0008 */
[----:B------:R-:W-:-:S04]  /*0370*/  UIMAD.WIDE.U32 UR8, UR5, 0x8, UR10 ;  /* 0x00000008050878a5 */ /* 0x000fc8000f8e000a */
[----:B------:R-:W-:Y:S02]  /*0380*/  IMAD.U32 R2, RZ, RZ, UR6 ;  /* 0x00000006ff027e24 */ /* 0x000fe4000f8e00ff */
[----:B------:R-:W-:Y:S02]  /*0390*/  IMAD.U32 R3, RZ, RZ, UR7 ;  /* 0x00000007ff037e24 */ /* 0x000fe4000f8e00ff */
[----:B------:R-:W-:Y:S02]  /*03a0*/  IMAD.U32 R4, RZ, RZ, UR8 ;  /* 0x00000008ff047e24 */ /* 0x000fe4000f8e00ff */
[----:B------:R-:W-:Y:S01]  /*03b0*/  IMAD.U32 R5, RZ, RZ, UR9 ;  /* 0x00000009ff057e24 */ /* 0x000fe2000f8e00ff */
[----:B------:R1:W5:Y:S04]  /*03c0*/  LDG.E.64 R12, desc[UR14][R2.64] ;  /* 0x0000000e020c7981 */ /* 0x000368000c1e1b00 */
[----:B------:R1:W5:Y:S02]  /*03d0*/  LDG.E.64 R14, desc[UR14][R4.64] ;  /* 0x0000000e040e7981 */ /* 0x000364000c1e1b00 */
.L_x_80:
[----:B------:R-:W2:Y:S01]  /*03e0*/  S2R R0, SR_TID.X ;  /* 0x0000000000007919 */ /* 0x000ea20000002100 */
[----:B0-----:R-:W-:Y:S01]  /*03f0*/  UIADD3 UR17, UPT, UPT, -UR4, UR12, URZ ;  /* 0x0000000c04117290 */ /* 0x001fe2000fffe1ff */
[----:B------:R-:W-:Y:S01]  /*0400*/  IMAD.SHL.U32 R9, R9, 0x80, RZ ;  /* 0x0000008009097824 */ /* 0x000fe200078e00ff */
[----:B------:R-:W0:Y:S01]  /*0410*/  LDCU.64 UR10, c[0x0][0x3d8] ;  /* 0x00007b00ff0a77ac */ /* 0x000e220008000a00 */
[----:B------:R-:W-:Y:S02]  /*0420*/  IMAD.SHL.U32 R6, R6, 0x80, RZ ;  /* 0x0000008006067824 */ /* 0x000fe400078e00ff */
[----:B------:R-:W-:Y:S01]  /*0430*/  IMAD.U32 R18, RZ, RZ, UR12 ;  /* 0x0000000cff127e24 */ /* 0x000fe2000f8e00ff */
[----:B------:R-:W-:Y:S01]  /*0440*/  USHF.R.S32.HI UR6, URZ, 0x1f, UR17 ;  /* 0x0000001fff067899 */ /* 0x000fe20008011411 */
[----:B------:R-:W3:Y:S03]  /*0450*/  LDCU.64 UR8, c[0x0][0x3b8] ;  /* 0x00007700ff0877ac */ /* 0x000ee60008000a00 */
[----:B------:R-:W-:Y:S01]  /*0460*/  ULEA.HI UR6, UR6, UR17, URZ, 0x3 ;  /* 0x0000001106067291 */ /* 0x000fe2000f8f18ff */
[----:B------:R-:W4:Y:S03]  /*0470*/  LDCU.64 UR30, c[0x0][0x380] ;  /* 0x00007000ff1e77ac */ /* 0x000f260008000a00 */
[----:B------:R-:W-:Y:S01]  /*0480*/  ULOP3.LUT UR6, UR6, 0xfffffff8, URZ, 0xc0, !UPT ;  /* 0xfffffff806067892 */ /* 0x000fe2000f8ec0ff */
[----:B------:R-:W4:Y:S03]  /*0490*/  LDCU.64 UR18, c[0x0][0x3c0] ;  /* 0x00007800ff1277ac */ /* 0x000f260008000a00 */
[----:B------:R-:W-:Y:S01]  /*04a0*/  UIADD3 UR6, UPT, UPT, UR17, -UR6, URZ ;  /* 0x8000000611067290 */ /* 0x000fe2000fffe0ff */
[----:B------:R-:W4:Y:S03]  /*04b0*/  LDCU.64 UR20, c[0x0][0x3e0] ;  /* 0x00007c00ff1477ac */ /* 0x000f260008000a00 */
[----:B------:R-:W-:Y:S01]  /*04c0*/  UISETP.NE.AND UP0, UPT, UR6, URZ, UPT ;  /* 0x000000ff0600728c */ /* 0x000fe2000bf05270 */
[----:B--2---:R-:W-:-:S02]  /*04d0*/  LOP3.LUT R16, R0, 0x7, RZ, 0xc0, !PT ;  /* 0x0000000700107812 */ /* 0x004fc400078ec0ff */
[----:B------:R-:W-:Y:S01]  /*04e0*/  PRMT R25, RZ, 0x7610, R25 ;  /* 0x00007610ff197816 */ /* 0x000fe20000000019 */
[----:B------:R-:W-:Y:S01]  /*04f0*/  USEL UR22, UR6, 0x8, UP0 ;  /* 0x0000000806167887 */ /* 0x000fe20008000000 */
[----:B------:R-:W-:Y:S01]  /*0500*/  SHF.R.U32.HI R17, RZ, 0x3, R0 ;  /* 0x00000003ff117819 */ /* 0x000fe20000011600 */
[----:B-1----:R-:W-:Y:S01]  /*0510*/  VIADD R4, R16, UR4 ;  /* 0x0000000410047c36 */ /* 0x002fe20008000000 */
[----:B------:R-:W-:Y:S02]  /*0520*/  PRMT R29, RZ, 0x7610, R29 ;  /* 0x00007610ff1d7816 */ /* 0x000fe4000000001d */
[----:B------:R-:W-:Y:S01]  /*0530*/  PRMT R27, RZ, 0x7610, R27 ;  /* 0x00007610ff1b7816 */ /* 0x000fe2000000001b */
[----:B------:R-:W-:Y:S01]  /*0540*/  IMAD.U32 R23, RZ, RZ, UR22 ;  /* 0x00000016ff177e24 */ /* 0x000fe2000f8e00ff */
[----:B------:R-:W-:Y:S02]  /*0550*/  LOP3.LUT R19, R17, R9, RZ, 0xfc, !PT ;  /* 0x0000000911137212 */ /* 0x000fe400078efcff */
[----:B------:R-:W-:-:S02]  /*0560*/  PRMT R31, RZ, 0x7610, R31 ;  /* 0x00007610ff1f7816 */ /* 0x000fc4000000001f */
[----:B------:R-:W-:Y:S02]  /*0570*/  PRMT R33, RZ, 0x7610, R33 ;  /* 0x00007610ff217816 */ /* 0x000fe40000000021 */
[----:B------:R-:W-:Y:S02]  /*0580*/  PRMT R35, RZ, 0x7610, R35 ;  /* 0x00007610ff237816 */ /* 0x000fe40000000023 */
[----:B------:R-:W-:Y:S01]  /*0590*/  PRMT R37, RZ, 0x7610, R37 ;  /* 0x00007610ff257816 */ /* 0x000fe20000000025 */
[----:B------:R-:W-:Y:S01]  /*05a0*/  BAR.SYNC.DEFER_BLOCKING 0x0 ;  /* 0x0000000000007b1d */ /* 0x000fe20000010000 */
[----:B------:R-:W-:Y:S02]  /*05b0*/  SHF.R.S32.HI R2, RZ, 0x1f, R19 ;  /* 0x0000001fff027819 */ /* 0x000fe40000011413 */
[----:B------:R-:W-:Y:S02]  /*05c0*/  SHF.R.S32.HI R5, RZ, 0x1f, R4 ;  /* 0x0000001fff057819 */ /* 0x000fe40000011404 */
[----:B------:R-:W-:Y:S01]  /*05d0*/  LOP3.LUT R9, R17, R6, RZ, 0xfc, !PT ;  /* 0x0000000611097212 */ /* 0x000fe200078efcff */
[----:B0-----:R-:W-:-:S02]  /*05e0*/  IMAD R6, R2, UR10, RZ ;  /* 0x0000000a02067c24 */ /* 0x001fc4000f8e02ff */
[----:B------:R-:W0:Y:S01]  /*05f0*/  S2UR UR13, SR_CgaCtaId ;  /* 0x00000000000d79c3 */ /* 0x000e220000008800 */
[--C-:B------:R-:W-:Y:S01]  /*0600*/  IMAD.WIDE.U32 R10, R19, UR10, R4.reuse ;  /* 0x0000000a130a7c25 */ /* 0x100fe2000f8e0004 */
[----:B------:R-:W1:Y:S03]  /*0610*/  LDCU.64 UR24, c[0x0][0x3c8] ;  /* 0x00007900ff1877ac */ /* 0x000e660008000a00 */
[----:B---3--:R-:W-:Y:S01]  /*0620*/  IMAD.WIDE.U32 R2, R9, UR8, R4 ;  /* 0x0000000809027c25 */ /* 0x008fe2000f8e0004 */
[----:B------:R-:W-:Y:S01]  /*0630*/  VIADDMNMX R5, R23, UR4, R18, PT ;  /* 0x0000000417057c46 */ /* 0x000fe2000b800112 */
[----:B------:R-:W2:Y:S01]  /*0640*/  LDCU.64 UR26, c[0x0][0x3e8] ;  /* 0x00007d00ff1a77ac */ /* 0x000ea20008000a00 */
[----:B-----5:R-:W-:Y:S01]  /*0650*/  LEA R14, P2, R10, R14, 0x1 ;  /* 0x0000000e0a0e7211 */ /* 0x020fe200078408ff */
[----:B------:R-:W-:Y:S01]  /*0660*/  IMAD R21, R19, UR11, R6 ;  /* 0x0000000b13157c24 */ /* 0x000fe2000f8e0206 */
[----:B------:R-:W-:Y:S01]  /*0670*/  LEA R12, P1, R2, R12, 0x1 ;  /* 0x0000000c020c7211 */ /* 0x000fe200078208ff */
[C---:B------:R-:W-:Y:S01]  /*0680*/  IMAD R6, R9.reuse, UR9, R3 ;  /* 0x0000000909067c24 */ /* 0x040fe2000f8e0203 */
[----:B------:R-:W-:Y:S01]  /*0690*/  ISETP.GE.AND P0, PT, R4, R5, PT ;  /* 0x000000050400720c */ /* 0x000fe20003f06270 */
[----:B------:R-:W-:Y:S01]  /*06a0*/  VIADD R22, R9, 0x20 ;  /* 0x0000002009167836 */ /* 0x000fe20000000000 */
[----:B------:R-:W-:Y:S01]  /*06b0*/  PRMT R23, RZ, 0x7610, R23 ;  /* 0x00007610ff177816 */ /* 0x000fe20000000017 */
[----:B------:R-:W-:Y:S01]  /*06c0*/  IMAD.IADD R3, R11, 0x1, R21 ;  /* 0x000000010b037824 */ /* 0x000fe200078e0215 */
[----:B------:R-:W-:Y:S01]  /*06d0*/  LEA.HI.X R13, R2, R13, R6, 0x1, P1 ;  /* 0x0000000d020d7211 */ /* 0x000fe200008f0c06 */
[C---:B------:R-:W-:Y:S01]  /*06e0*/  VIADD R26, R9.reuse, 0x60 ;  /* 0x00000060091a7836 */ /* 0x040fe20000000000 */
[C---:B----4-:R-:W-:Y:S01]  /*06f0*/  ISETP.LT.AND P3, PT, R9.reuse, UR30, !P0 ;  /* 0x0000001e09007c0c */ /* 0x050fe2000c761270 */
[----:B------:R-:W-:Y:S01]  /*0700*/  VIADD R24, R9, 0x40 ;  /* 0x0000004009187836 */ /* 0x000fe20000000000 */
[----:B------:R-:W-:Y:S01]  /*0710*/  ISETP.LT.AND P1, PT, R22, UR30, !P0 ;  /* 0x0000001e16007c0c */ /* 0x000fe2000c721270 */
[----:B------:R-:W3:Y:S01]  /*0720*/  LDCU.64 UR28, c[0x0][0x490] ;  /* 0x00009200ff1c77ac */ /* 0x000ee20008000a00 */
[----:B------:R-:W-:-:S02]  /*0730*/  LEA.HI.X R15, R10, R15, R3, 0x1, P2 ;  /* 0x0000000f0a0f7211 */ /* 0x000fc400010f0c03 */
[----:B------:R-:W-:Y:S02]  /*0740*/  IADD3 R2, P2, PT, R12, UR18, RZ ;  /* 0x000000120c027c10 */ /* 0x000fe4000ff5e0ff */
[----:B------:R-:W-:Y:S02]  /*0750*/  ISETP.LT.AND P5, PT, R24, UR30, !P0 ;  /* 0x0000001e18007c0c */ /* 0x000fe4000c7a1270 */
[----:B------:R-:W-:Y:S02]  /*0760*/  IADD3.X R3, PT, PT, R13, UR19, RZ, P2, !PT ;  /* 0x000000130d037c10 */ /* 0x000fe400097fe4ff */
[----:B------:R-:W-:Y:S01]  /*0770*/  IADD3 R10, P4, PT, R2, UR18, RZ ;  /* 0x00000012020a7c10 */ /* 0x000fe2000ff9e0ff */
[----:B------:R4:W3:Y:S01]  /*0780*/  @P3 LDG.E.LTC128B.U16 R23, desc[UR14][R12.64] ;  /* 0x0000000e0c173981 */ /* 0x0008e2000c1e1520 */
[----:B------:R-:W-:Y:S02]  /*0790*/  ISETP.LT.AND P2, PT, R26, UR30, !P0 ;  /* 0x0000001e1a007c0c */ /* 0x000fe4000c741270 */
[----:B------:R-:W-:Y:S01]  /*07a0*/  IADD3.X R11, PT, PT, R3, UR19, RZ, P4, !PT ;  /* 0x00000013030b7c10 */ /* 0x000fe2000a7fe4ff */
[----:B------:R-:W3:Y:S01]  /*07b0*/  @P1 LDG.E.LTC128B.U16 R25, desc[UR14][R2.64] ;  /* 0x0000000e02191981 */ /* 0x000ee2000c1e1520 */
[----:B------:R-:W-:-:S02]  /*07c0*/  IADD3 R4, P3, PT, R10, UR18, RZ ;  /* 0x000000120a047c10 */ /* 0x000fc4000ff7e0ff */
[C---:B------:R-:W-:Y:S01]  /*07d0*/  ISETP.LT.AND P1, PT, R19.reuse, UR31, !P0 ;  /* 0x0000001f13007c0c */ /* 0x040fe2000c721270 */
[----:B------:R-:W-:Y:S01]  /*07e0*/  VIADD R6, R19, 0x20 ;  /* 0x0000002013067836 */ /* 0x000fe20000000000 */
[----:B------:R-:W-:Y:S01]  /*07f0*/  IADD3.X R5, PT, PT, R11, UR19, RZ, P3, !PT ;  /* 0x000000130b057c10 */ /* 0x000fe20009ffe4ff */
[C---:B------:R-:W-:Y:S01]  /*0800*/  VIADD R18, R19.reuse, 0x40 ;  /* 0x0000004013127836 */ /* 0x040fe20000000000 */
[----:B----4-:R-:W-:Y:S01]  /*0810*/  IADD3 R12, P3, PT, R14, UR20, RZ ;  /* 0x000000140e0c7c10 */ /* 0x010fe2000ff7e0ff */
[----:B------:R-:W-:Y:S01]  /*0820*/  VIADD R20, R19, 0x60 ;  /* 0x0000006013147836 */ /* 0x000fe20000000000 */
[----:B------:R4:W3:Y:S02]  /*0830*/  @P5 LDG.E.LTC128B.U16 R27, desc[UR14][R10.64] ;  /* 0x0000000e0a1b5981 */ /* 0x0008e4000c1e1520 */
[----:B------:R-:W-:Y:S02]  /*0840*/  IADD3.X R13, PT, PT, R15, UR21, RZ, P3, !PT ;  /* 0x000000150f0d7c10 */ /* 0x000fe40009ffe4ff */
[----:B------:R-:W3:Y:S01]  /*0850*/  @P2 LDG.E.LTC128B.U16 R29, desc[UR14][R4.64] ;  /* 0x0000000e041d2981 */ /* 0x000ee2000c1e1520 */
[----:B------:R-:W-:-:S02]  /*0860*/  ISETP.LT.AND P2, PT, R6, UR31, !P0 ;  /* 0x0000001f06007c0c */ /* 0x000fc4000c741270 */
[----:B------:R-:W-:Y:S01]  /*0870*/  ISETP.LT.AND P4, PT, R18, UR31, !P0 ;  /* 0x0000001f12007c0c */ /* 0x000fe2000c781270 */
[----:B------:R-:W3:Y:S01]  /*0880*/  @P1 LDG.E.LTC128B.U16 R31, desc[UR14][R14.64] ;  /* 0x0000000e0e1f1981 */ /* 0x000ee2000c1e1520 */
[----:B------:R-:W-:Y:S02]  /*0890*/  ISETP.LT.AND P0, PT, R20, UR31, !P0 ;  /* 0x0000001f14007c0c */ /* 0x000fe4000c701270 */
[----:B----4-:R-:W-:-:S04]  /*08a0*/  IADD3 R10, P3, PT, R12, UR20, RZ ;  /* 0x000000140c0a7c10 */ /* 0x010fc8000ff7e0ff */
[----:B------:R-:W-:Y:S02]  /*08b0*/  IADD3.X R11, PT, PT, R13, UR21, RZ, P3, !PT ;  /* 0x000000150d0b7c10 */ /* 0x000fe40009ffe4ff */
[----:B------:R-:W-:Y:S01]  /*08c0*/  IADD3 R2, P1, PT, R10, UR20, RZ ;  /* 0x000000140a027c10 */ /* 0x000fe2000ff3e0ff */
[----:B------:R-:W4:Y:S03]  /*08d0*/  @P2 LDG.E.LTC128B.U16 R33, desc[UR14][R12.64] ;  /* 0x0000000e0c212981 */ /* 0x000f26000c1e1520 */
[----:B------:R-:W-:Y:S01]  /*08e0*/  IADD3.X R3, PT, PT, R11, UR21, RZ, P1, !PT ;  /* 0x000000150b037c10 */ /* 0x000fe20008ffe4ff */
[----:B------:R1:W4:Y:S04]  /*08f0*/  @P4 LDG.E.LTC128B.U16 R35, desc[UR14][R10.64] ;  /* 0x0000000e0a234981 */ /* 0x000328000c1e1520 */
[----:B------:R-:W4:Y:S01]  /*0900*/  @P0 LDG.E.LTC128B.U16 R37, desc[UR14][R2.64] ;  /* 0x0000000e02250981 */ /* 0x000f22000c1e1520 */
[----:B------:R-:W-:-:S06]  /*0910*/  SHF.R.U32.HI R21, RZ, 0x5, R0 ;  /* 0x00000005ff157819 */ /* 0x000fcc0000011600 */
[----:B------:R-:W0:Y:S02]  /*0920*/  SHFL.IDX PT, R21, R21, RZ, 0x1f ;  /* 0x00001fff15157589 */ /* 0x000e2400000e0000 */
[----:B0-----:R-:W-:-:S13]  /*0930*/  R2UR UR4, R21 ;  /* 0x00000000150472ca */ /* 0x001fda00000e0000 */
[----:B------:R-:W-:-:S04]  /*0940*/  USHF.R.S32.HI UR6, URZ, 0x1f, UR4 ;  /* 0x0000001fff067899 */ /* 0x000fc80008011404 */
[----:B------:R-:W-:-:S04]  /*0950*/  ULEA.HI UR10, UR6, UR4, URZ, 0x3 ;  /* 0x00000004060a7291 */ /* 0x000fc8000f8f18ff */
[----:B------:R-:W-:-:S04]  /*0960*/  ULOP3.LUT UR6, UR10, 0xfff8, URZ, 0xc0, !UPT ;  /* 0x0000fff80a067892 */ /* 0x000fc8000f8ec0ff */
[----:B------:R-:W-:-:S04]  /*0970*/  UIADD3 UR11, UPT, UPT, UR4, -UR6, URZ ;  /* 0x80000006040b7290 */ /* 0x000fc8000fffe0ff */
[----:B------:R-:W-:Y:S01]  /*0980*/  UPRMT UR8, UR11, 0x8880, URZ ;  /* 0x000088800b087896 */ /* 0x000fe200080000ff */
[C---:B-1----:R-:W-:Y:S02]  /*0990*/  IMAD.SHL.U32 R11, R0.reuse, 0x10, RZ ;  /* 0x00000010000b7824 */ /* 0x042fe400078e00ff */
[----:B------:R-:W-:Y:S01]  /*09a0*/  IMAD.SHL.U32 R10, R0, 0x2, RZ ;  /* 0x00000002000a7824 */ /* 0x000fe200078e00ff */
[----:B------:R-:W-:Y:S01]  /*09b0*/  UPRMT UR8, UR8, 0x7710, URZ ;  /* 0x0000771008087896 */ /* 0x000fe200080000ff */
[----:B------:R-:W-:Y:S01]  /*09c0*/  ISETP.GE.AND P3, PT, R9, UR30, PT ;  /* 0x0000001e09007c0c */ /* 0x000fe2000bf66270 */
[----:B------:R-:W0:Y:S02]  /*09d0*/  LDCU.64 UR6, c[0x0][0x3d0] ;  /* 0x00007a00ff0677ac */ /* 0x000e240008000a00 */
[----:B------:R-:W-:Y:S01]  /*09e0*/  USHF.R.U32.HI UR8, URZ, 0xd, UR8 ;  /* 0x0000000dff087899 */ /* 0x000fe20008011608 */
[----:B------:R-:W-:-:S03]  /*09f0*/  LOP3.LUT R11, R11, 0x10, RZ, 0xc0, !PT ;  /* 0x000000100b0b7812 */ /* 0x000fc600078ec0ff */
[----:B------:R-:W-:Y:S01]  /*0a00*/  ULOP3.LUT UR12, UR8, 0x3, URZ, 0xc0, !UPT ;  /* 0x00000003080c7892 */ /* 0x000fe2000f8ec0ff */
[----:B------:R-:W-:Y:S02]  /*0a10*/  ISETP.GE.AND P4, PT, R22, UR30, PT ;  /* 0x0000001e16007c0c */ /* 0x000fe4000bf86270 */
[----:B------:R-:W-:Y:S01]  /*0a20*/  ISETP.GE.AND P5, PT, R24, UR30, PT ;  /* 0x0000001e18007c0c */ /* 0x000fe2000bfa6270 */
[----:B------:R-:W-:Y:S01]  /*0a30*/  UIADD3 UR12, UPT, UPT, UR11, UR12, URZ ;  /* 0x0000000c0b0c7290 */ /* 0x000fe2000fffe0ff */
[----:B------:R-:W-:Y:S02]  /*0a40*/  LOP3.LUT R10, R11, 0x20, R10, 0xf8, !PT ;  /* 0x000000200b0a7812 */ /* 0x000fe400078ef80a */
[----:B------:R-:W-:Y:S01]  /*0a50*/  ISETP.GE.AND P1, PT, R6, UR31, PT ;  /* 0x0000001f06007c0c */ /* 0x000fe2000bf26270 */
[----:B------:R-:W2:Y:S01]  /*0a60*/  LDCU.64 UR8, c[0x0][0x3f0] ;  /* 0x00007e00ff0877ac */ /* 0x000ea20008000a00 */
[----:B------:R-:W-:Y:S02]  /*0a70*/  SEL R6, RZ, 0x1, P3 ;  /* 0x00000001ff067807 */ /* 0x000fe40001800000 */
[----:B------:R-:W-:Y:S01]  /*0a80*/  SEL R9, RZ, 0x2, P4 ;  /* 0x00000002ff097807 */ /* 0x000fe20002000000 */
[----:B------:R-:W-:Y:S01]  /*0a90*/  UPRMT UR16, UR12, 0x8880, URZ ;  /* 0x000088800c107896 */ /* 0x000fe200080000ff */
[----:B------:R-:W-:Y:S01]  /*0aa0*/  SEL R11, RZ, 0x4, P5 ;  /* 0x00000004ff0b7807 */ /* 0x000fe20002800000 */
[----:B------:R-:W-:Y:S01]  /*0ab0*/  ULOP3.LUT UR12, UR12, 0xfc, URZ, 0xc0, !UPT ;  /* 0x000000fc0c0c7892 */ /* 0x000fe2000f8ec0ff */
[----:B------:R-:W-:Y:S01]  /*0ac0*/  ISETP.GE.AND P2, PT, R19, UR31, PT ;  /* 0x0000001f13007c0c */ /* 0x000fe2000bf46270 */
[----:B------:R-:W-:Y:S01]  /*0ad0*/  UMOV UR4, 0x400 ;  /* 0x0000040000047882 */ /* 0x000fe20000000000 */
[----:B------:R-:W-:Y:S01]  /*0ae0*/  ISETP.GE.AND P0, PT, R18, UR31, PT ;  /* 0x0000001f12007c0c */ /* 0x000fe2000bf06270 */
[----:B------:R-:W-:Y:S01]  /*0af0*/  ULEA UR4, UR13, UR4, 0x18 ;  /* 0x000000040d047291 */ /* 0x000fe2000f8ec0ff */
[----:B------:R-:W-:Y:S01]  /*0b00*/  IADD3 R9, PT, PT, R11, R9, R6 ;  /* 0x000000090b097210 */ /* 0x000fe20007ffe006 */
[----:B------:R-:W-:Y:S01]  /*0b10*/  IMAD R16, R16, 0x88, R17 ;  /* 0x0000008810107824 */ /* 0x000fe200078e0211 */
[----:B------:R-:W-:Y:S01]  /*0b20*/  UIADD3 UR13, UPT, UPT, URZ, -UR12, URZ ;  /* 0x8000000cff0d7290 */ /* 0x000fe2000fffe0ff */
[----:B------:R-:W-:-:S02]  /*0b30*/  SEL R6, RZ, 0x1, P2 ;  /* 0x00000001ff067807 */ /* 0x000fc40001000000 */
[----:B------:R-:W-:Y:S02]  /*0b40*/  SEL R11, RZ, 0x2, P1 ;  /* 0x00000002ff0b7807 */ /* 0x000fe40000800000 */
[----:B------:R-:W-:Y:S01]  /*0b50*/  SEL R12, RZ, 0x4, P0 ;  /* 0x00000004ff0c7807 */ /* 0x000fe20000000000 */
[----:B------:R-:W-:Y:S01]  /*0b60*/  UMOV UR12, UR16 ;  /* 0x00000010000c7c82 */ /* 0x000fe20008000000 */
[----:B------:R-:W-:Y:S02]  /*0b70*/  UPRMT UR13, UR13, 0x7710, URZ ;  /* 0x000077100d0d7896 */ /* 0x000fe400080000ff */
[----:B------:R-:W-:Y:S01]  /*0b80*/  IADD3 R11, PT, PT, R12, R11, R6 ;  /* 0x0000000b0c0b7210 */ /* 0x000fe20007ffe006 */
[----:B------:R-:W-:Y:S01]  /*0b90*/  USHF.R.S32.HI UR12, URZ, 0x2, UR12 ;  /* 0x00000002ff0c7899 */ /* 0x000fe2000801140c */
[----:B------:R-:W-:Y:S01]  /*0ba0*/  LEA R6, R16, UR4, 0x1 ;  /* 0x0000000410067c11 */ /* 0x000fe2000f8e08ff */
[----:B------:R-:W-:Y:S02]  /*0bb0*/  UIADD3 UR11, UPT, UPT, UR11, UR13, URZ ;  /* 0x0000000d0b0b7290 */ /* 0x000fe4000fffe0ff */
[----:B------:R-:W-:-:S02]  /*0bc0*/  UPRMT UR16, UR12, 0x9910, URZ ;  /* 0x000099100c107896 */ /* 0x000fc400080000ff */
[----:B------:R-:W-:Y:S02]  /*0bd0*/  USHF.R.S32.HI UR12, URZ, 0x3, UR10 ;  /* 0x00000003ff0c7899 */ /* 0x000fe4000801140a */
[----:B------:R-:W-:Y:S01]  /*0be0*/  UPRMT UR13, UR11, 0x8880, URZ ;  /* 0x000088800b0d7896 */ /* 0x000fe200080000ff */
[----:B------:R-:W-:Y:S01]  /*0bf0*/  IMAD.SHL.U32 R0, R0, 0x8, RZ ;  /* 0x0000000800007824 */ /* 0x000fe200078e00ff */
[----:B0-----:R-:W-:Y:S02]  /*0c00*/  UIADD3 UR6, UP0, UPT, UR24, -UR6, URZ ;  /* 0x8000000618067290 */ /* 0x001fe4000ff1e0ff */
[----:B--2---:R-:W-:Y:S02]  /*0c10*/  UIADD3 UR8, UP1, UPT, UR26, -UR8, URZ ;  /* 0x800000081a087290 */ /* 0x004fe4000ff3e0ff */
[----:B------:R-:W-:Y:S02]  /*0c20*/  UIMAD UR10, UR12, 0x88, URZ ;  /* 0x000000880c0a78a4 */ /* 0x000fe4000f8e02ff */
[----:B------:R-:W-:-:S02]  /*0c30*/  USHF.L.U32 UR13, UR13, 0x2, URZ ;  /* 0x000000020d0d7899 */ /* 0x000fc400080006ff */
[----:B------:R-:W-:Y:S02]  /*0c40*/  UIADD3.X UR7, UPT, UPT, UR25, ~UR7, URZ, UP0, !UPT ;  /* 0x8000000719077290 */ /* 0x000fe400087fe4ff */
[----:B------:R-:W-:Y:S01]  /*0c50*/  UIADD3.X UR9, UPT, UPT, UR27, ~UR9, URZ, UP1, !UPT ;  /* 0x800000091b097290 */ /* 0x000fe20008ffe4ff */
[----:B------:R-:W-:Y:S01]  /*0c60*/  LOP3.LUT R0, R0, 0x70, RZ, 0xc0, !PT ;  /* 0x0000007000007812 */ /* 0x000fe200078ec0ff */
[----:B------:R-:W-:Y:S01]  /*0c70*/  ULEA UR11, UR16, UR10, 0x3 ;  /* 0x0000000a100b7291 */ /* 0x000fe2000f8e18ff */
[----:B------:R-:W-:Y:S01]  /*0c80*/  ISETP.GE.AND P3, PT, R26, UR30, PT ;  /* 0x0000001e1a007c0c */ /* 0x000fe2000bf66270 */
[----:B------:R-:W-:Y:S01]  /*0c90*/  UIADD3 UR10, UPT, UPT, UR10, UR13, URZ ;  /* 0x0000000d0a0a7290 */ /* 0x000fe2000fffe0ff */
[----:B------:R-:W-:Y:S01]  /*0ca0*/  ISETP.GE.AND P4, PT, R20, UR31, PT ;  /* 0x0000001f14007c0c */ /* 0x000fe2000bf86270 */
[----:B------:R-:W-:Y:S02]  /*0cb0*/  UISETP.GE.AND UP1, UPT, UR17, 0x1, UPT ;  /* 0x000000011100788c */ /* 0x000fe4000bf26270 */
[----:B------:R-:W-:-:S02]  /*0cc0*/  UIMAD.WIDE UR6, UR22, 0x2, UR6 ;  /* 0x00000002160678a5 */ /* 0x000fc4000f8e0206 */
[----:B------:R-:W-:Y:S01]  /*0cd0*/  UIMAD.WIDE UR8, UR22, 0x2, UR8 ;  /* 0x00000002160878a5 */ /* 0x000fe2000f8e0208 */
[----:B------:R-:W-:Y:S01]  /*0ce0*/  VIADD R24, R0, UR4 ;  /* 0x0000000400187c36 */ /* 0x000fe20008000000 */
[----:B------:R-:W-:Y:S01]  /*0cf0*/  SEL R0, RZ, 0x8, P3 ;  /* 0x00000008ff007807 */ /* 0x000fe20001800000 */
[----:B------:R-:W-:Y:S01]  /*0d00*/  VIADD R10, R10, UR4 ;  /* 0x000000040a0a7c36 */ /* 0x000fe20008000000 */
[----:B------:R-:W-:Y:S01]  /*0d10*/  SEL R14, RZ, 0x8, P4 ;  /* 0x00000008ff0e7807 */ /* 0x000fe20002000000 */
[----:B------:R-:W-:Y:S01]  /*0d20*/  IMAD.U32 R13, RZ, RZ, UR11 ;  /* 0x0000000bff0d7e24 */ /* 0x000fe2000f8e00ff */
[----:B------:R-:W-:Y:S01]  /*0d30*/  IADD3 R32, P0, PT, R4, UR6, RZ ;  /* 0x0000000604207c10 */ /* 0x000fe2000ff1e0ff */
[----:B------:R-:W-:Y:S01]  /*0d40*/  IMAD.U32 R15, RZ, RZ, UR10 ;  /* 0x0000000aff0f7e24 */ /* 0x000fe2000f8e00ff */
[----:B------:R-:W-:Y:S01]  /*0d50*/  IADD3 R66, P1, PT, R2, UR8, RZ ;  /* 0x0000000802427c10 */ /* 0x000fe2000ff3e0ff */
[----:B------:R-:W-:Y:S01]  /*0d60*/  IMAD.IADD R0, R9, 0x1, R0 ;  /* 0x0000000109007824 */ /* 0x000fe200078e0200 */
[----:B---3--:R-:W-:Y:S01]  /*0d70*/  UISETP.NE.U32.AND UP0, UPT, UR28, URZ, UPT ;  /* 0x000000ff1c00728c */ /* 0x008fe2000bf05070 */
[----:B------:R-:W-:Y:S01]  /*0d80*/  IMAD.IADD R14, R11, 0x1, R14 ;  /* 0x000000010b0e7824 */ /* 0x000fe200078e020e */
[----:B------:R-:W-:Y:S01]  /*0d90*/  CS2R R42, SRZ ;  /* 0x00000000002a7805 */ /* 0x000fe2000001ff00 */
[----:B------:R-:W-:Y:S01]  /*0da0*/  IMAD R24, R13, 0x10, R24 ;  /* 0x000000100d187824 */ /* 0x000fe200078e0218 */
[----:B------:R-:W-:Y:S01]  /*0db0*/  CS2R R12, SRZ ;  /* 0x00000000000c7805 */ /* 0x000fe2000001ff00 */
[----:B------:R-:W-:Y:S01]  /*0dc0*/  IMAD R15, R15, 0x10, R10 ;  /* 0x000000100f0f7824 */ /* 0x000fe200078e020a */
[----:B------:R-:W-:-:S02]  /*0dd0*/  CS2R R68, SRZ ;  /* 0x0000000000447805 */ /* 0x000fc4000001ff00 */
[----:B------:R-:W-:Y:S02]  /*0de0*/  CS2R R58, SRZ ;  /* 0x00000000003a7805 */ /* 0x000fe4000001ff00 */
[----:B------:R-:W-:Y:S01]  /*0df0*/  CS2R R46, SRZ ;  /* 0x00000000002e7805 */ /* 0x000fe2000001ff00 */
[----:B------:R-:W-:Y:S01]  /*0e00*/  IMAD.MOV.U32 R9, RZ, RZ, RZ ;  /* 0x000000ffff097224 */ /* 0x000fe200078e00ff */
[----:B------:R-:W-:Y:S01]  /*0e10*/  CS2R R48, SRZ ;  /* 0x0000000000307805 */ /* 0x000fe2000001ff00 */
[----:B------:R-:W-:Y:S01]  /*0e20*/  IMAD.MOV.U32 R60, RZ, RZ, RZ ;  /* 0x000000ffff3c7224 */ /* 0x000fe200078e00ff */
[----:B------:R-:W-:Y:S02]  /*0e30*/  CS2R R44, SRZ ;  /* 0x00000000002c7805 */ /* 0x000fe4000001ff00 */
[----:B------:R-:W-:Y:S02]  /*0e40*/  CS2R R40, SRZ ;  /* 0x0000000000287805 */ /* 0x000fe4000001ff00 */
[----:B------:R-:W-:-:S02]  /*0e50*/  CS2R R10, SRZ ;  /* 0x00000000000a7805 */ /* 0x000fc4000001ff00 */
[----:B------:R-:W-:Y:S01]  /*0e60*/  CS2R R38, SRZ ;  /* 0x0000000000267805 */ /* 0x000fe2000001ff00 */
[----:B------:R-:W-:Y:S01]  /*0e70*/  IMAD.MOV.U32 R53, RZ, RZ, RZ ;  /* 0x000000ffff357224 */ /* 0x000fe200078e00ff */
[----:B------:R-:W-:Y:S01]  /*0e80*/  CS2R R56, SRZ ;  /* 0x0000000000387805 */ /* 0x000fe2000001ff00 */
[----:B------:R-:W-:Y:S01]  /*0e90*/  IMAD.MOV.U32 R54, RZ, RZ, RZ ;  /* 0x000000ffff367224 */ /* 0x000fe200078e00ff */
[----:B------:R-:W-:Y:S01]  /*0ea0*/  IADD3.X R34, PT, PT, R5, UR7, RZ, P0, !PT ;  /* 0x0000000705227c10 */ /* 0x000fe200087fe4ff */
[----:B------:R-:W-:Y:S01]  /*0eb0*/  IMAD.MOV.U32 R65, RZ, RZ, RZ ;  /* 0x000000ffff417224 */ /* 0x000fe200078e00ff */
[----:B------:R-:W-:Y:S01]  /*0ec0*/  IADD3.X R67, PT, PT, R3, UR9, RZ, P1, !PT ;  /* 0x0000000903437c10 */ /* 0x000fe20008ffe4ff */
[----:B------:R-:W-:Y:S01]  /*0ed0*/  UISETP.NE.AND.EX UP0, UPT, UR29, URZ, UPT, UP0 ;  /* 0x000000ff1d00728c */ /* 0x000fe2000bf05300 */
[----:B------:R-:W-:Y:S04]  /*0ee0*/  STS.U16 [R6], R23 ;  /* 0x0000001706007388 */ /* 0x000fe80000000400 */
[----:B------:R-:W-:Y:S04]  /*0ef0*/  STS.U16 [R6+0x40], R25 ;  /* 0x0000401906007388 */ /* 0x000fe80000000400 */
[----:B------:R-:W-:Y:S04]  /*0f00*/  STS.U16 [R6+0x80], R27 ;  /* 0x0000801b06007388 */ /* 0x000fe80000000400 */
[----:B------:R0:W-:Y:S04]  /*0f10*/  STS.U16 [R6+0xc0], R29 ;  /* 0x0000c01d06007388 */ /* 0x0001e80000000400 */
[----:B------:R-:W-:Y:S04]  /*0f20*/  STS.U16 [R6+0x1100], R31 ;  /* 0x0011001f06007388 */ /* 0x000fe80000000400 */
[----:B----4-:R1:W-:Y:S04]  /*0f30*/  STS.U16 [R6+0x1140], R33 ;  /* 0x0011402106007388 */ /* 0x0103e80000000400 */
[----:B------:R2:W-:Y:S04]  /*0f40*/  STS.U16 [R6+0x1180], R35 ;  /* 0x0011802306007388 */ /* 0x0005e80000000400 */
[----:B------:R3:W-:Y:S01]  /*0f50*/  STS.U16 [R6+0x11c0], R37 ;  /* 0x0011c02506007388 */ /* 0x0007e20000000400 */
[----:B0-----:R-:W-:Y:S01]  /*0f60*/  CS2R R28, SRZ ;  /* 0x00000000001c7805 */ /* 0x001fe2000001ff00 */
[----:B-1----:R-:W-:-:S02]  /*0f70*/  IMAD.MOV.U32 R33, RZ, RZ, RZ ;  /* 0x000000ffff217224 */ /* 0x002fc400078e00ff */
[----:B--2---:R-:W-:Y:S02]  /*0f80*/  IMAD.MOV.U32 R35, RZ, RZ, RZ ;  /* 0x000000ffff237224 */ /* 0x004fe400078e00ff */
[----:B---3--:R-:W-:Y:S01]  /*0f90*/  IMAD.MOV.U32 R37, RZ, RZ, RZ ;  /* 0x000000ffff257224 */ /* 0x008fe200078e00ff */
[----:B------:R-:W-:Y:S06]  /*0fa0*/  BAR.SYNC.DEFER_BLOCKING 0x0 ;  /* 0x0000000000007b1d */ /* 0x000fec0000010000 */
[----:B------:R-:W-:Y:S05]  /*0fb0*/  BRA.U !UP1, `(.L_x_82) ;  /* 0x0000001509c07547 */ /* 0x000fea000b800000 */
[----:B------:R0:W1:Y:S01]  /*0fc0*/  LDS.128 R20, [R15] ;  /* 0x000000000f147984 */ /* 0x0000620000000c00 */
[----:B------:R-:W-:Y:S01]  /*0fd0*/  UISETP.GT.AND UP1, UPT, UR17, 0x8, UPT ;  /* 0x000000081100788c */ /* 0x000fe2000bf24270 */
[C---:B------:R-:W-:Y:S01]  /*0fe0*/  VIADD R3, R6.reuse, 0x1980 ;  /* 0x0000198006037836 */ /* 0x040fe20000000000 */
[----:B------:R-:W-:Y:S01]  /*0ff0*/  UIADD3 UR4, UPT, UPT, UR17, 0x7, URZ ;  /* 0x0000000711047890 */ /* 0x000fe2000fffe0ff */
[----:B------:R0:W2:Y:S01]  /*1000*/  LDS.128 R16, [R24+0x1100] ;  /* 0x0011000018107984 */ /* 0x0000a20000000c00 */
[----:B------:R-:W-:Y:S01]  /*1010*/  VIADD R4, R6, 0x880 ;  /* 0x0000088006047836 */ /* 0x000fe20000000000 */
[----:B------:R-:W-:Y:S01]  /*1020*/  UMOV UR7, 0x1 ;  /* 0x0000000100077882 */ /* 0x000fe20000000000 */
[----:B------:R-:W-:Y:S01]  /*1030*/  PLOP3.LUT P0, PT, PT, PT, UP1, 0x80, 0x8 ;  /* 0x000000000008781c */ /* 0x000fe20003f0f018 */
[----:B------:R-:W-:Y:S01]  /*1040*/  VIADD R5, R24, 0x1100 ;  /* 0x0000110018057836 */ /* 0x000fe20000000000 */
[----:B------:R-:W-:Y:S01]  /*1050*/  USHF.R.U32.HI UR4, URZ, 0x3, UR4 ;  /* 0x00000003ff047899 */ /* 0x000fe20008011604 */
[----:B------:R-:W-:Y:S01]  /*1060*/  IMAD.MOV.U32 R6, RZ, RZ, R15 ;  /* 0x000000ffff067224 */ /* 0x000fe200078e000f */
[----:B------:R-:W-:Y:S01]  /*1070*/  SEL R2, R14, RZ, P0 ;  /* 0x000000ff0e027207 */ /* 0x000fe20000000000 */
[----:B------:R-:W-:Y:S01]  /*1080*/  IMAD.MOV.U32 R12, RZ, RZ, RZ ;  /* 0x000000ffff0c7224 */ /* 0x000fe200078e00ff */
[----:B0-----:R-:W-:-:S08]  /*1090*/  SEL R0, R0, RZ, P0 ;  /* 0x000000ff00007207 */ /* 0x001fd00000000000 */
.L_x_83:
[----:B------:R-:W-:Y:S01]  /*10a0*/  LOP3.LUT P3, RZ, R0, 0x1, RZ, 0xc0, !PT ;  /* 0x0000000100ff7812 */ /* 0x000fe2000786c0ff */
[----:B-12---:R-:W-:Y:S01]  /*10b0*/  HFMA2 R55, R21.H1_H1, R17, R28 ;  /* 0x0000001115377231 */ /* 0x006fe20000000c1c */
[----:B------:R-:W-:Y:S01]  /*10c0*/  LDS.128 R24, [R6+0x110] ;  /* 0x0001100006187984 */ /* 0x000fe20000000c00 */
[-C--:B------:R-:W-:Y:S01]  /*10d0*/  HFMA2 R62, R20.H0_H0, R18.reuse, R29 ;  /* 0x00000012143e7231 */ /* 0x080fe2000000081d */
[----:B------:R-:W-:Y:S01]  /*10e0*/  LOP3.LUT P4, RZ, R2, 0x1, RZ, 0xc0, !PT ;  /* 0x0000000102ff7812 */ /* 0x000fe2000788c0ff */
[-C--:B------:R-:W-:Y:S01]  /*10f0*/  HFMA2 R15, R23.H0_H0, R18.reuse, R9 ;  /* 0x00000012170f7231 */ /* 0x080fe20000000809 */
[----:B------:R-:W0:Y:S01]  /*1100*/  LDS.128 R28, [R5+0x110] ;  /* 0x00011000051c7984 */ /* 0x000e220000000c00 */
[----:B------:R-:W-:Y:S01]  /*1110*/  SHF.R.U32.HI R9, RZ, 0x1, R0 ;  /* 0x00000001ff097819 */ /* 0x000fe20000011600 */
[-C--:B------:R-:W-:Y:S02]  /*1120*/  HFMA2 R36, R22.H1_H1, R18.reuse, R41 ;  /* 0x0000001216247231 */ /* 0x080fe40000000c29 */
[-C--:B------:R-:W-:Y:S01]  /*1130*/  HFMA2 R14, R20.H1_H1, R18.reuse, R33 ;  /* 0x00000012140e7231 */ /* 0x080fe20000000c21 */
[----:B------:R-:W-:Y:S01]  /*1140*/  LOP3.LUT P2, RZ, R9, 0x1, RZ, 0xc0, !PT ;  /* 0x0000000109ff7812 */ /* 0x000fe2000784c0ff */
[CC--:B------:R-:W-:Y:S01]  /*1150*/  HFMA2 R39, R21.reuse.H0_H0, R18.reuse, R39 ;  /* 0x0000001215277231 */ /* 0x0c0fe20000000827 */
[----:B------:R-:W-:Y:S01]  /*1160*/  PRMT R9, RZ, 0x7610, R9 ;  /* 0x00007610ff097816 */ /* 0x000fe20000000009 */
[----:B------:R-:W-:-:S02]  /*1170*/  HFMA2 R38, R21.H1_H1, R18, R38 ;  /* 0x0000001215267231 */ /* 0x000fc40000000c26 */
[-C--:B------:R-:W-:Y:S02]  /*1180*/  HFMA2 R37, R22.H0_H0, R18.reuse, R37 ;  /* 0x0000001216257231 */ /* 0x080fe40000000825 */
[----:B------:R-:W-:Y:S02]  /*1190*/  HFMA2 R42, R23.H1_H1, R18, R42 ;  /* 0x00000012172a7231 */ /* 0x000fe40000000c2a */
[----:B------:R-:W-:Y:S02]  /*11a0*/  @P3 IMAD.MOV.U32 R18, RZ, RZ, R32 ;  /* 0x000000ffff123224 */ /* 0x000fe400078e0020 */
[CC--:B------:R-:W-:Y:S02]  /*11b0*/  HFMA2 R35, R20.reuse.H0_H0, R19.reuse, R35 ;  /* 0x0000001314237231 */ /* 0x0c0fe40000000823 */
[-C--:B------:R-:W-:Y:S02]  /*11c0*/  HFMA2 R40, R20.H1_H1, R19.reuse, R40 ;  /* 0x0000001314287231 */ /* 0x080fe40000000c28 */
[CC--:B------:R-:W-:Y:S01]  /*11d0*/  HFMA2 R41, R21.reuse.H0_H0, R19.reuse, R10 ;  /* 0x0000001315297231 */ /* 0x0c0fe2000000080a */
[----:B------:R-:W-:Y:S01]  /*11e0*/  SHF.R.U32.HI R10, RZ, 0x2, R0 ;  /* 0x00000002ff0a7819 */ /* 0x000fe20000011600 */
[----:B------:R-:W-:-:S02]  /*11f0*/  HFMA2 R44, R21.H1_H1, R19, R44 ;  /* 0x00000013152c7231 */ /* 0x000fc40000000c2c */
[CC--:B------:R-:W-:Y:S01]  /*1200*/  HFMA2 R43, R22.reuse.H0_H0, R19.reuse, R43 ;  /* 0x00000013162b7231 */ /* 0x0c0fe2000000082b */
[----:B------:R-:W-:Y:S01]  /*1210*/  LOP3.LUT P0, RZ, R10, 0x1, RZ, 0xc0, !PT ;  /* 0x000000010aff7812 */ /* 0x000fe2000780c0ff */
[-C--:B------:R-:W-:Y:S01]  /*1220*/  HFMA2 R45, R22.H1_H1, R19.reuse, R45 ;  /* 0x00000013162d7231 */ /* 0x080fe20000000c2d */
[----:B------:R-:W-:Y:S01]  /*1230*/  PRMT R10, RZ, 0x7610, R10 ;  /* 0x00007610ff0a7816 */ /* 0x000fe2000000000a */
[CC--:B------:R-:W-:Y:S02]  /*1240*/  HFMA2 R46, R23.reuse.H0_H0, R19.reuse, R46 ;  /* 0x00000013172e7231 */ /* 0x0c0fe4000000082e */
[----:B------:R-:W-:Y:S02]  /*1250*/  HFMA2 R51, R23.H1_H1, R19, R12 ;  /* 0x0000001317337231 */ /* 0x000fe40000000c0c */
[----:B------:R-:W-:Y:S02]  /*1260*/  @P3 IMAD.MOV.U32 R19, RZ, RZ, R34 ;  /* 0x000000ffff133224 */ /* 0x000fe400078e0022 */
[----:B------:R-:W-:-:S02]  /*1270*/  HFMA2 R50, R20.H0_H0, R16, R65 ;  /* 0x0000001014327231 */ /* 0x000fc40000000841 */
[-C--:B------:R-:W-:Y:S01]  /*1280*/  HFMA2 R47, R20.H1_H1, R16.reuse, R47 ;  /* 0x00000010142f7231 */ /* 0x080fe20000000c2f */
[----:B------:R1:W2:Y:S01]  /*1290*/  @P3 LDG.E.LTC128B.U16 R9, desc[UR14][R18.64] ;  /* 0x0000000e12093981 */ /* 0x0002a2000c1e1520 */
[CC--:B------:R-:W-:Y:S02]  /*12a0*/  HFMA2 R54, R21.reuse.H0_H0, R16.reuse, R54 ;  /* 0x0000001015367231 */ /* 0x0c0fe40000000836 */
[-C--:B------:R-:W-:Y:S02]  /*12b0*/  HFMA2 R53, R21.H1_H1, R16.reuse, R53 ;  /* 0x0000001015357231 */ /* 0x080fe40000000c35 */
[CC--:B------:R-:W-:Y:S02]  /*12c0*/  HFMA2 R52, R22.reuse.H0_H0, R16.reuse, R69 ;  /* 0x0000001016347231 */ /* 0x0c0fe40000000845 */
[-C--:B------:R-:W-:Y:S02]  /*12d0*/  HFMA2 R49, R22.H1_H1, R16.reuse, R49 ;  /* 0x0000001016317231 */ /* 0x080fe40000000c31 */
[----:B------:R-:W-:-:S02]  /*12e0*/  HFMA2 R48, R23.H0_H0, R16, R48 ;  /* 0x0000001017307231 */ /* 0x000fc40000000830 */
[----:B-1----:R-:W-:Y:S02]  /*12f0*/  @P4 IMAD.MOV.U32 R18, RZ, RZ, R66 ;  /* 0x000000ffff124224 */ /* 0x002fe400078e0042 */
[----:B------:R-:W-:Y:S02]  /*1300*/  HFMA2 R59, R23.H1_H1, R16, R59 ;  /* 0x00000010173b7231 */ /* 0x000fe40000000c3b */
[----:B------:R-:W-:Y:S01]  /*1310*/  @P4 IMAD.MOV.U32 R19, RZ, RZ, R67 ;  /* 0x000000ffff134224 */ /* 0x000fe200078e0043 */
[----:B------:R-:W-:Y:S01]  /*1320*/  IADD3 R16, P3, PT, R32, UR18, RZ ;  /* 0x0000001220107c10 */ /* 0x000fe2000ff7e0ff */
[-C--:B------:R-:W-:Y:S01]  /*1330*/  HFMA2 R61, R22.H1_H1, R17.reuse, R13 ;  /* 0x00000011163d7231 */ /* 0x080fe20000000c0d */
[----:B------:R-:W-:Y:S01]  /*1340*/  PRMT R13, RZ, 0x7610, R13 ;  /* 0x00007610ff0d7816 */ /* 0x000fe2000000000d */
[CC--:B------:R-:W-:Y:S01]  /*1350*/  HFMA2 R58, R20.reuse.H0_H0, R17.reuse, R58 ;  /* 0x00000011143a7231 */ /* 0x0c0fe2000000083a */
[----:B------:R-:W3:Y:S01]  /*1360*/  @P4 LDG.E.LTC128B.U16 R10, desc[UR14][R18.64] ;  /* 0x0000000e120a4981 */ /* 0x000ee2000c1e1520 */
[-C--:B------:R-:W-:Y:S01]  /*1370*/  HFMA2 R57, R20.H1_H1, R17.reuse, R57 ;  /* 0x0000001114397231 */ /* 0x080fe20000000c39 */
[----:B------:R-:W-:Y:S01]  /*1380*/  IADD3 R32, P4, PT, R66, UR20, RZ ;  /* 0x0000001442207c10 */ /* 0x000fe2000ff9e0ff */
[----:B------:R-:W-:-:S02]  /*1390*/  HFMA2 R56, R21.H0_H0, R17, R56 ;  /* 0x0000001115387231 */ /* 0x000fc40000000838 */
[-C--:B------:R-:W-:Y:S02]  /*13a0*/  HFMA2 R64, R22.H0_H0, R17.reuse, R11 ;  /* 0x0000001116407231 */ /* 0x080fe4000000080b */
[CC--:B------:R-:W-:Y:S02]  /*13b0*/  HFMA2 R60, R23.reuse.H0_H0, R17.reuse, R60 ;  /* 0x00000011173c7231 */ /* 0x0c0fe4000000083c */
[----:B------:R-:W-:Y:S01]  /*13c0*/  HFMA2 R63, R23.H1_H1, R17, R68 ;  /* 0x00000011173f7231 */ /* 0x000fe20000000c44 */
[----:B------:R-:W-:Y:S01]  /*13d0*/  IADD3.X R17, PT, PT, R34, UR19, RZ, P3, !PT ;  /* 0x0000001322117c10 */ /* 0x000fe20009ffe4ff */
[----:B------:R-:W-:Y:S01]  /*13e0*/  LDS.128 R20, [R5+0x220] ;  /* 0x0002200005147984 */ /* 0x000fe20000000c00 */
[----:B------:R-:W-:Y:S02]  /*13f0*/  IADD3 R66, P3, PT, R16, UR18, RZ ;  /* 0x0000001210427c10 */ /* 0x000fe4000ff7e0ff */
[----:B------:R-:W-:Y:S01]  /*1400*/  IADD3.X R33, PT, PT, R67, UR21, RZ, P4, !PT ;  /* 0x0000001543217c10 */ /* 0x000fe2000a7fe4ff */
[----:B------:R1:W4:Y:S01]  /*1410*/  @P2 LDG.E.LTC128B.U16 R13, desc[UR14][R16.64] ;  /* 0x0000000e100d2981 */ /* 0x000322000c1e1520 */
[----:B------:R-:W-:-:S02]  /*1420*/  SHF.R.U32.HI R11, RZ, 0x1, R2 ;  /* 0x00000001ff0b7819 */ /* 0x000fc40000011602 */
[----:B------:R-:W-:Y:S02]  /*1430*/  IADD3.X R67, PT, PT, R17, UR19, RZ, P3, !PT ;  /* 0x0000001311437c10 */ /* 0x000fe40009ffe4ff */
[----:B------:R-:W-:Y:S01]  /*1440*/  LOP3.LUT P1, RZ, R11, 0x1, RZ, 0xc0, !PT ;  /* 0x000000010bff7812 */ /* 0x000fe2000782c0ff */
[----:B-1----:R-:W1:Y:S01]  /*1450*/  LDS.128 R16, [R6+0x220] ;  /* 0x0002200006107984 */ /* 0x002e620000000c00 */
[----:B------:R-:W-:Y:S01]  /*1460*/  PRMT R12, RZ, 0x7610, R12 ;  /* 0x00007610ff0c7816 */ /* 0x000fe2000000000c */
[CC--:B0-----:R-:W-:Y:S02]  /*1470*/  HFMA2 R50, R24.reuse.H0_H0, R28.reuse, R50 ;  /* 0x0000001c18327231 */ /* 0x0c1fe40000000832 */
[-C--:B------:R-:W-:Y:S02]  /*1480*/  HFMA2 R47, R24.H1_H1, R28.reuse, R47 ;  /* 0x0000001c182f7231 */ /* 0x080fe40000000c2f */
[CC--:B------:R-:W-:Y:S02]  /*1490*/  HFMA2 R54, R25.reuse.H0_H0, R28.reuse, R54 ;  /* 0x0000001c19367231 */ /* 0x0c0fe40000000836 */
[----:B------:R-:W-:-:S02]  /*14a0*/  HFMA2 R53, R25.H1_H1, R28, R53 ;  /* 0x0000001c19357231 */ /* 0x000fc40000000c35 */
[CC--:B------:R-:W-:Y:S02]  /*14b0*/  HFMA2 R52, R26.reuse.H0_H0, R28.reuse, R52 ;  /* 0x0000001c1a347231 */ /* 0x0c0fe40000000834 */
[-C--:B------:R-:W-:Y:S02]  /*14c0*/  HFMA2 R49, R26.H1_H1, R28.reuse, R49 ;  /* 0x0000001c1a317231 */ /* 0x080fe40000000c31 */
[CC--:B------:R-:W-:Y:S02]  /*14d0*/  HFMA2 R48, R27.reuse.H0_H0, R28.reuse, R48 ;  /* 0x0000001c1b307231 */ /* 0x0c0fe40000000830 */
[----:B------:R-:W-:Y:S01]  /*14e0*/  HFMA2 R59, R27.H1_H1, R28, R59 ;  /* 0x0000001c1b3b7231 */ /* 0x000fe20000000c3b */
[----:B------:R-:W-:Y:S01]  /*14f0*/  PRMT R11, RZ, 0x7610, R11 ;  /* 0x00007610ff0b7816 */ /* 0x000fe2000000000b */
[----:B------:R-:W-:Y:S01]  /*1500*/  HFMA2 R28, R24.H1_H1, R30, R14 ;  /* 0x0000001e181c7231 */ /* 0x000fe20000000c0e */
[----:B------:R-:W-:Y:S01]  /*1510*/  SHF.R.U32.HI R14, RZ, 0x2, R2 ;  /* 0x00000002ff0e7819 */ /* 0x000fe20000011602 */
[----:B------:R0:W5:Y:S03]  /*1520*/  @P1 LDG.E.LTC128B.U16 R12, desc[UR14][R32.64] ;  /* 0x0000000e200c1981 */ /* 0x000166000c1e1520 */
[----:B------:R-:W-:Y:S01]  /*1530*/  LOP3.LUT P1, RZ, R14, 0x1, RZ, 0xc0, !PT ;  /* 0x000000010eff7812 */ /* 0x000fe2000782c0ff */
[----:B------:R1:W3:Y:S01]  /*1540*/  @P0 LDG.E.LTC128B.U16 R11, desc[UR14][R66.64] ;  /* 0x0000000e420b0981 */ /* 0x0002e2000c1e1520 */
[----:B------:R-:W-:-:S02]  /*1550*/  SHF.R.U32.HI R14, RZ, 0x3, R0 ;  /* 0x00000003ff0e7819 */ /* 0x000fc40000011600 */
[----:B------:R-:W-:Y:S02]  /*1560*/  IADD3 R68, P3, PT, R32, UR20, RZ ;  /* 0x0000001420447c10 */ /* 0x000fe4000ff7e0ff */
[----:B------:R-:W-:Y:S02]  /*1570*/  LOP3.LUT P0, RZ, R14, 0x1, RZ, 0xc0, !PT ;  /* 0x000000010eff7812 */ /* 0x000fe4000780c0ff */
[----:B------:R-:W-:Y:S01]  /*1580*/  IADD3 R14, P2, PT, R66, UR18, RZ ;  /* 0x00000012420e7c10 */ /* 0x000fe2000ff5e0ff */
[----:B------:R-:W-:Y:S01]  /*1590*/  HFMA2 R34, R27.H0_H0, R30, R15 ;  /* 0x0000001e1b227231 */ /* 0x000fe2000000080f */
[----:B------:R-:W-:Y:S02]  /*15a0*/  IADD3.X R69, PT, PT, R33, UR21, RZ, P3, !PT ;  /* 0x0000001521457c10 */ /* 0x000fe40009ffe4ff */
[----:B0-----:R-:W-:Y:S01]  /*15b0*/  PRMT R33, RZ, 0x7610, R33 ;  /* 0x00007610ff217816 */ /* 0x001fe20000000021 */
[CC--:B------:R-:W-:Y:S01]  /*15c0*/  HFMA2 R58, R24.reuse.H0_H0, R29.reuse, R58 ;  /* 0x0000001d183a7231 */ /* 0x0c0fe2000000083a */
[----:B------:R-:W-:Y:S01]  /*15d0*/  IADD3.X R15, PT, PT, R67, UR19, RZ, P2, !PT ;  /* 0x00000013430f7c10 */ /* 0x000fe200097fe4ff */
[----:B------:R-:W-:-:S02]  /*15e0*/  HFMA2 R57, R24.H1_H1, R29, R57 ;  /* 0x0000001d18397231 */ /* 0x000fc40000000c39 */
[C---:B------:R-:W-:Y:S02]  /*15f0*/  HFMA2 R62, R24.reuse.H0_H0, R30, R62 ;  /* 0x0000001e183e7231 */ /* 0x040fe4000000083e */
[CC--:B------:R-:W-:Y:S02]  /*1600*/  HFMA2 R35, R24.reuse.H0_H0, R31.reuse, R35 ;  /* 0x0000001f18237231 */ /* 0x0c0fe40000000823 */
[----:B------:R-:W-:Y:S01]  /*1610*/  HFMA2 R40, R24.H1_H1, R31, R40 ;  /* 0x0000001f18287231 */ /* 0x000fe20000000c28 */
[----:B------:R-:W-:Y:S01]  /*1620*/  SHF.R.U32.HI R24, RZ, 0x3, R2 ;  /* 0x00000003ff187819 */ /* 0x000fe20000011602 */
[----:B------:R-:W5:Y:S01]  /*1630*/  @P0 LDG.E.LTC128B.U16 R33, desc[UR14][R14.64] ;  /* 0x0000000e0e210981 */ /* 0x000f62000c1e1520 */
[----:B------:R-:W-:Y:S01]  /*1640*/  PRMT R32, RZ, 0x7610, R32 ;  /* 0x00007610ff207816 */ /* 0x000fe20000000020 */
[----:B------:R-:W-:Y:S01]  /*1650*/  HFMA2 R64, R26.H0_H0, R29, R64 ;  /* 0x0000001d1a407231 */ /* 0x000fe20000000840 */
[----:B------:R-:W-:Y:S01]  /*1660*/  LOP3.LUT P0, RZ, R24, 0x1, RZ, 0xc0, !PT ;  /* 0x0000000118ff7812 */ /* 0x000fe2000780c0ff */
[----:B-1----:R-:W-:-:S02]  /*1670*/  HFMA2 R50, R16.H0_H0, R20, R50 ;  /* 0x0000001410327231 */ /* 0x002fc40000000832 */
[-C--:B------:R-:W-:Y:S01]  /*1680*/  HFMA2 R47, R16.H1_H1, R20.reuse, R47 ;  /* 0x00000014102f7231 */ /* 0x080fe20000000c2f */
[----:B------:R0:W5:Y:S01]  /*1690*/  @P1 LDG.E.LTC128B.U16 R32, desc[UR14][R68.64] ;  /* 0x0000000e44201981 */ /* 0x000162000c1e1520 */
[CC--:B------:R-:W-:Y:S01]  /*16a0*/  HFMA2 R54, R17.reuse.H0_H0, R20.reuse, R54 ;  /* 0x0000001411367231 */ /* 0x0c0fe20000000836 */
[----:B------:R-:W-:Y:S01]  /*16b0*/  IADD3 R66, P1, PT, R68, UR20, RZ ;  /* 0x0000001444427c10 */ /* 0x000fe2000ff3e0ff */
[-C--:B------:R-:W-:Y:S02]  /*16c0*/  HFMA2 R53, R17.H1_H1, R20.reuse, R53 ;  /* 0x0000001411357231 */ /* 0x080fe40000000c35 */
[CC--:B------:R-:W-:Y:S02]  /*16d0*/  HFMA2 R52, R18.reuse.H0_H0, R20.reuse, R52 ;  /* 0x0000001412347231 */ /* 0x0c0fe40000000834 */
[-C--:B------:R-:W-:Y:S02]  /*16e0*/  HFMA2 R49, R18.H1_H1, R20.reuse, R49 ;  /* 0x0000001412317231 */ /* 0x080fe40000000c31 */
[----:B------:R-:W-:-:S02]  /*16f0*/  HFMA2 R48, R19.H0_H0, R20, R48 ;  /* 0x0000001413307231 */ /* 0x000fc40000000830 */
[C---:B------:R-:W-:Y:S02]  /*1700*/  HFMA2 R59, R19.reuse.H1_H1, R20, R59 ;  /* 0x00000014133b7231 */ /* 0x040fe40000000c3b */
[----:B------:R-:W-:Y:S02]  /*1710*/  HFMA2 R20, R18.H0_H0, R21, R64 ;  /* 0x0000001512147231 */ /* 0x000fe40000000840 */
[----:B------:R-:W-:Y:S01]  /*1720*/  HFMA2 R64, R19.H0_H0, R22, R34 ;  /* 0x0000001613407231 */ /* 0x000fe20000000822 */
[----:B------:R-:W-:Y:S02]  /*1730*/  PRMT R34, RZ, 0x7610, R34 ;  /* 0x00007610ff227816 */ /* 0x000fe40000000022 */
[----:B------:R-:W-:-:S05]  /*1740*/  IADD3.X R67, PT, PT, R69, UR21, RZ, P1, !PT ;  /* 0x0000001545437c10 */ /* 0x000fca0008ffe4ff */
[----:B------:R-:W5:Y:S01]  /*1750*/  @P0 LDG.E.LTC128B.U16 R34, desc[UR14][R66.64] ;  /* 0x0000000e42220981 */ /* 0x000f62000c1e1520 */
[CC--:B------:R-:W-:Y:S02]  /*1760*/  HFMA2 R56, R25.reuse.H0_H0, R29.reuse, R56 ;  /* 0x0000001d19387231 */ /* 0x0c0fe40000000838 */
[-C--:B------:R-:W-:Y:S02]  /*1770*/  HFMA2 R55, R25.H1_H1, R29.reuse, R55 ;  /* 0x0000001d19377231 */ /* 0x080fe40000000c37 */
[-C--:B------:R-:W-:Y:S02]  /*1780*/  HFMA2 R61, R26.H1_H1, R29.reuse, R61 ;  /* 0x0000001d1a3d7231 */ /* 0x080fe40000000c3d */
[CC--:B------:R-:W-:Y:S02]  /*1790*/  HFMA2 R60, R27.reuse.H0_H0, R29.reuse, R60 ;  /* 0x0000001d1b3c7231 */ /* 0x0c0fe4000000083c */
[----:B------:R-:W-:Y:S02]  /*17a0*/  HFMA2 R63, R27.H1_H1, R29, R63 ;  /* 0x0000001d1b3f7231 */ /* 0x000fe40000000c3f */
[----:B------:R-:W-:-:S02]  /*17b0*/  HFMA2 R58, R16.H0_H0, R21, R58 ;  /* 0x00000015103a7231 */ /* 0x000fc4000000083a */
[-C--:B------:R-:W-:Y:S02]  /*17c0*/  HFMA2 R57, R16.H1_H1, R21.reuse, R57 ;  /* 0x0000001510397231 */ /* 0x080fe40000000c39 */
[CC--:B------:R-:W-:Y:S02]  /*17d0*/  HFMA2 R56, R17.reuse.H0_H0, R21.reuse, R56 ;  /* 0x0000001511387231 */ /* 0x0c0fe40000000838 */
[-C--:B------:R-:W-:Y:S02]  /*17e0*/  HFMA2 R55, R17.H1_H1, R21.reuse, R55 ;  /* 0x0000001511377231 */ /* 0x080fe40000000c37 */
[-C--:B------:R-:W-:Y:S02]  /*17f0*/  HFMA2 R61, R18.H1_H1, R21.reuse, R61 ;  /* 0x00000015123d7231 */ /* 0x080fe40000000c3d */
[CC--:B------:R-:W-:Y:S02]  /*1800*/  HFMA2 R60, R19.reuse.H0_H0, R21.reuse, R60 ;  /* 0x00000015133c7231 */ /* 0x0c0fe4000000083c */
[----:B------:R-:W-:-:S02]  /*1810*/  HFMA2 R63, R19.H1_H1, R21, R63 ;  /* 0x00000015133f7231 */ /* 0x000fc40000000c3f */
[CC--:B------:R-:W-:Y:S02]  /*1820*/  HFMA2 R39, R25.reuse.H0_H0, R30.reuse, R39 ;  /* 0x0000001e19277231 */ /* 0x0c0fe40000000827 */
[-C--:B------:R-:W-:Y:S02]  /*1830*/  HFMA2 R38, R25.H1_H1, R30.reuse, R38 ;  /* 0x0000001e19267231 */ /* 0x080fe40000000c26 */
[CC--:B------:R-:W-:Y:S02]  /*1840*/  HFMA2 R37, R26.reuse.H0_H0, R30.reuse, R37 ;  /* 0x0000001e1a257231 */ /* 0x0c0fe40000000825 */
[-C--:B------:R-:W-:Y:S02]  /*1850*/  HFMA2 R36, R26.H1_H1, R30.reuse, R36 ;  /* 0x0000001e1a247231 */ /* 0x080fe40000000c24 */
[----:B------:R-:W-:Y:S02]  /*1860*/  HFMA2 R42, R27.H1_H1, R30, R42 ;  /* 0x0000001e1b2a7231 */ /* 0x000fe40000000c2a */
[----:B------:R-:W-:-:S02]  /*1870*/  HFMA2 R41, R25.H0_H0, R31, R41 ;  /* 0x0000001f19297231 */ /* 0x000fc40000000829 */
[-C--:B------:R-:W-:Y:S02]  /*1880*/  HFMA2 R44, R25.H1_H1, R31.reuse, R44 ;  /* 0x0000001f192c7231 */ /* 0x080fe40000000c2c */
[CC--:B------:R-:W-:Y:S02]  /*1890*/  HFMA2 R43, R26.reuse.H0_H0, R31.reuse, R43 ;  /* 0x0000001f1a2b7231 */ /* 0x0c0fe4000000082b */
[-C--:B------:R-:W-:Y:S02]  /*18a0*/  HFMA2 R45, R26.H1_H1, R31.reuse, R45 ;  /* 0x0000001f1a2d7231 */ /* 0x080fe40000000c2d */
[CC--:B------:R-:W-:Y:S02]  /*18b0*/  HFMA2 R46, R27.reuse.H0_H0, R31.reuse, R46 ;  /* 0x0000001f1b2e7231 */ /* 0x0c0fe4000000082e */
[----:B------:R-:W-:Y:S02]  /*18c0*/  HFMA2 R51, R27.H1_H1, R31, R51 ;  /* 0x0000001f1b337231 */ /* 0x000fe40000000c33 */
[CC--:B------:R-:W-:Y:S01]  /*18d0*/  HFMA2 R21, R16.reuse.H1_H1, R22.reuse, R28 ;  /* 0x0000001610157231 */ /* 0x0c0fe20000000c1c */
[----:B------:R-:W-:Y:S04]  /*18e0*/  LDS.128 R24, [R6+0x330] ;  /* 0x0003300006187984 */ /* 0x000fe80000000c00 */
[----:B------:R-:W1:Y:S01]  /*18f0*/  LDS.128 R28, [R5+0x330] ;  /* 0x00033000051c7984 */ /* 0x000e620000000c00 */
[----:B------:R-:W-:-:S02]  /*1900*/  HFMA2 R62, R16.H0_H0, R22, R62 ;  /* 0x00000016103e7231 */ /* 0x000fc4000000083e */
        /* <DEDUP_REMOVED lines=13> */
[----:B------:R-:W-:Y:S01]  /*19e0*/  LDS.128 R16, [R5+0x440] ;  /* 0x0004400005107984 */ /* 0x000fe20000000c00 */
[CC--:B-1----:R-:W-:Y:S02]  /*19f0*/  HFMA2 R50, R24.reuse.H0_H0, R28.reuse, R50 ;  /* 0x0000001c18327231 */ /* 0x0c2fe40000000832 */
        /* <DEDUP_REMOVED lines=15> */
[----:B------:R-:W-:-:S02]  /*1af0*/  HFMA2 R29, R24.H1_H1, R30, R21 ;  /* 0x0000001e181d7231 */ /* 0x000fc40000000c15 */
[----:B------:R-:W1:Y:S01]  /*1b00*/  LDS.128 R20, [R6+0x440] ;  /* 0x0004400006147984 */ /* 0x000e620000000c00 */
[-C--:B------:R-:W-:Y:S02]  /*1b10*/  HFMA2 R62, R24.H0_H0, R30.reuse, R62 ;  /* 0x0000001e183e7231 */ /* 0x080fe4000000083e */
        /* <DEDUP_REMOVED lines=14> */
[----:B------:R-:W-:Y:S01]  /*1c00*/  LDS.128 R24, [R5+0x550] ;  /* 0x0005500005187984 */ /* 0x000fe20000000c00 */
        /* <DEDUP_REMOVED lines=16> */
[CC--:B------:R-:W-:Y:S02]  /*1d10*/  HFMA2 R17, R20.reuse.H1_H1, R18.reuse, R29 ;  /* 0x0000001214117231 */ /* 0x0c0fe40000000c1d */
[----:B------:R-:W1:Y:S01]  /*1d20*/  LDS.128 R28, [R6+0x550] ;  /* 0x00055000061c7984 */ /* 0x000e620000000c00 */
[-C--:B------:R-:W-:Y:S02]  /*1d30*/  HFMA2 R62, R20.H0_H0, R18.reuse, R62 ;  /* 0x00000012143e7231 */ /* 0x080fe4000000083e */
        /* <DEDUP_REMOVED lines=14> */
[----:B------:R-:W-:Y:S01]  /*1e20*/  LDS.128 R20, [R6+0x660] ;  /* 0x0006600006147984 */ /* 0x000fe20000000c00 */
[----:B-1----:R-:W-:-:S02]  /*1e30*/  HFMA2 R50, R28.H0_H0, R24, R50 ;  /* 0x000000181c327231 */ /* 0x002fc40000000832 */
        /* <DEDUP_REMOVED lines=15> */
[CC--:B------:R-:W-:Y:S02]  /*1f30*/  HFMA2 R25, R28.reuse.H1_H1, R26.reuse, R17 ;  /* 0x0000001a1c197231 */ /* 0x0c0fe40000000c11 */
[----:B------:R-:W0:Y:S01]  /*1f40*/  LDS.128 R16, [R5+0x660] ;  /* 0x0006600005107984 */ /* 0x000e220000000c00 */
[-C--:B------:R-:W-:Y:S02]  /*1f50*/  HFMA2 R62, R28.H0_H0, R26.reuse, R62 ;  /* 0x0000001a1c3e7231 */ /* 0x080fe4000000083e */
        /* <DEDUP_REMOVED lines=15> */
[-C--:B0-----:R-:W-:Y:S02]  /*2050*/  HFMA2 R69, R22.H0_H0, R16.reuse, R52 ;  /* 0x0000001016457231 */ /* 0x081fe40000000834 */
[----:B------:R-:W-:Y:S02]  /*2060*/  HFMA2 R65, R20.H0_H0, R16, R50 ;  /* 0x0000001014417231 */ /* 0x000fe40000000832 */
[CC--:B------:R-:W-:Y:S02]  /*2070*/  HFMA2 R52, R22.reuse.H1_H1, R17.reuse, R61 ;  /* 0x0000001116347231 */ /* 0x0c0fe40000000c3d */
[----:B------:R-:W-:Y:S02]  /*2080*/  HFMA2 R50, R22.H0_H0, R17, R24 ;  /* 0x0000001116327231 */ /* 0x000fe40000000818 */
[----:B------:R-:W-:-:S02]  /*2090*/  HFMA2 R61, R20.H1_H1, R18, R25 ;  /* 0x00000012143d7231 */ /* 0x000fc40000000c19 */
[----:B------:R0:W1:Y:S01]  /*20a0*/  LDS.128 R24, [R6+0x770] ;  /* 0x0007700006187984 */ /* 0x0000620000000c00 */
[----:B------:R-:W-:-:S03]  /*20b0*/  UISETP.NE.AND UP1, UPT, UR7, 0x1, UPT ;  /* 0x000000010700788c */ /* 0x000fc6000bf25270 */
[----:B--2---:R-:W-:Y:S04]  /*20c0*/  STS.U16 [R4], R9 ;  /* 0x0000000904007388 */ /* 0x004fe80000000400 */
[----:B----4-:R-:W-:Y:S01]  /*20d0*/  STS.U16 [R4+0x40], R13 ;  /* 0x0000400d04007388 */ /* 0x010fe20000000400 */
[----:B------:R-:W-:-:S03]  /*20e0*/  PLOP3.LUT P2, PT, PT, PT, UP1, 0x80, 0x8 ;  /* 0x000000000008781c */ /* 0x000fc60003f4f018 */
[----:B---3--:R2:W-:Y:S04]  /*20f0*/  STS.U16 [R4+0x80], R11 ;  /* 0x0000800b04007388 */ /* 0x0085e80000000400 */
[----:B-----5:R3:W-:Y:S04]  /*2100*/  STS.U16 [R4+0xc0], R33 ;  /* 0x0000c02104007388 */ /* 0x0207e80000000400 */
[----:B------:R-:W-:Y:S04]  /*2110*/  STS.U16 [R3], R10 ;  /* 0x0000000a03007388 */ /* 0x000fe80000000400 */
[----:B------:R-:W-:Y:S04]  /*2120*/  STS.U16 [R3+0x40], R12 ;  /* 0x0000400c03007388 */ /* 0x000fe80000000400 */
[----:B------:R4:W-:Y:S04]  /*2130*/  STS.U16 [R3+0x80], R32 ;  /* 0x0000802003007388 */ /* 0x0009e80000000400 */
[----:B------:R5:W-:Y:S01]  /*2140*/  STS.U16 [R3+0xc0], R34 ;  /* 0x0000c02203007388 */ /* 0x000be20000000400 */
[----:B------:R-:W-:-:S02]  /*2150*/  HFMA2 R47, R20.H1_H1, R16, R47 ;  /* 0x00000010142f7231 */ /* 0x000fc40000000c2f */
        /* <DEDUP_REMOVED lines=10> */
[----:B------:R-:W-:Y:S02]  /*2200*/  HFMA2 R68, R23.H1_H1, R17, R63 ;  /* 0x0000001117447231 */ /* 0x000fe40000000c3f */
[----:B------:R-:W-:-:S02]  /*2210*/  IMAD.MOV.U32 R17, RZ, RZ, R6 ;  /* 0x000000ffff117224 */ /* 0x000fc400078e0006 */
[----:B0-----:R-:W-:Y:S02]  /*2220*/  @P2 VIADD R6, R6, 0xfffff780 ;  /* 0xfffff78006062836 */ /* 0x001fe40000000000 */
[----:B------:R-:W-:Y:S02]  /*2230*/  @!P2 VIADD R6, R17, 0x880 ;  /* 0x000008801106a836 */ /* 0x000fe40000000000 */
[----:B------:R-:W-:Y:S02]  /*2240*/  IMAD.MOV.U32 R17, RZ, RZ, R5 ;  /* 0x000000ffff117224 */ /* 0x000fe400078e0005 */
[----:B------:R-:W-:Y:S02]  /*2250*/  @P2 VIADD R5, R5, 0xfffff780 ;  /* 0xfffff78005052836 */ /* 0x000fe40000000000 */
[----:B------:R-:W-:Y:S02]  /*2260*/  @!P2 VIADD R5, R17, 0x880 ;  /* 0x000008801105a836 */ /* 0x000fe40000000000 */
[----:B------:R-:W-:-:S02]  /*2270*/  HFMA2 R55, R20.H0_H0, R18, R62 ;  /* 0x0000001214377231 */ /* 0x000fc4000000083e */
[----:B------:R-:W-:Y:S02]  /*2280*/  HFMA2 R63, R22.H1_H1, R18, R36 ;  /* 0x00000012163f7231 */ /* 0x000fe40000000c24 */
        /* <DEDUP_REMOVED lines=11> */
[CC--:B------:R-:W-:Y:S02]  /*2340*/  HFMA2 R64, R23.reuse.H0_H0, R18.reuse, R64 ;  /* 0x0000001217407231 */ /* 0x0c0fe40000000840 */
[----:B------:R-:W-:Y:S02]  /*2350*/  HFMA2 R42, R23.H1_H1, R18, R42 ;  /* 0x00000012172a7231 */ /* 0x000fe40000000c2a */
[CC--:B------:R-:W-:Y:S02]  /*2360*/  HFMA2 R35, R20.reuse.H0_H0, R19.reuse, R35 ;  /* 0x0000001314237231 */ /* 0x0c0fe40000000823 */
[-C--:B------:R-:W-:Y:S02]  /*2370*/  HFMA2 R40, R20.H1_H1, R19.reuse, R40 ;  /* 0x0000001314287231 */ /* 0x080fe40000000c28 */
[CC--:B------:R-:W-:Y:S02]  /*2380*/  HFMA2 R36, R21.reuse.H0_H0, R19.reuse, R41 ;  /* 0x0000001315247231 */ /* 0x0c0fe40000000829 */
[----:B------:R-:W-:-:S02]  /*2390*/  HFMA2 R44, R21.H1_H1, R19, R44 ;  /* 0x00000013152c7231 */ /* 0x000fc40000000c2c */
[CC--:B------:R-:W-:Y:S02]  /*23a0*/  HFMA2 R43, R22.reuse.H0_H0, R19.reuse, R43 ;  /* 0x00000013162b7231 */ /* 0x0c0fe4000000082b */
[-C--:B------:R-:W-:Y:S02]  /*23b0*/  HFMA2 R45, R22.H1_H1, R19.reuse, R45 ;  /* 0x00000013162d7231 */ /* 0x080fe40000000c2d */
[CC--:B------:R-:W-:Y:S02]  /*23c0*/  HFMA2 R46, R23.reuse.H0_H0, R19.reuse, R46 ;  /* 0x00000013172e7231 */ /* 0x0c0fe4000000082e */
[----:B------:R-:W-:Y:S01]  /*23d0*/  HFMA2 R62, R23.H1_H1, R19, R51 ;  /* 0x00000013173e7231 */ /* 0x000fe20000000c33 */
[----:B------:R-:W-:Y:S01]  /*23e0*/  BAR.SYNC.DEFER_BLOCKING 0x0 ;  /* 0x0000000000007b1d */ /* 0x000fe20000010000 */
[----:B------:R-:W-:Y:S01]  /*23f0*/  HFMA2 R28, R25.H1_H1, R29, R16 ;  /* 0x0000001d191c7231 */ /* 0x000fe20000000c10 */
[----:B------:R-:W-:-:S04]  /*2400*/  UISETP.GT.AND UP1, UPT, UR4, 0x2, UPT ;  /* 0x000000020400788c */ /* 0x000fc8000bf24270 */
[----:B------:R0:W1:Y:S04]  /*2410*/  LDS.128 R20, [R6] ;  /* 0x0000000006147984 */ /* 0x0000680000000c00 */
[----:B------:R0:W0:Y:S01]  /*2420*/  LDS.128 R16, [R5] ;  /* 0x0000000005107984 */ /* 0x0000220000000c00 */
[----:B------:R-:W-:Y:S01]  /*2430*/  PLOP3.LUT P3, PT, PT, PT, UP1, 0x80, 0x8 ;  /* 0x000000000008781c */ /* 0x000fe20003f6f018 */
[CC--:B------:R-:W-:Y:S01]  /*2440*/  HFMA2 R58, R24.reuse.H0_H0, R29.reuse, R58 ;  /* 0x0000001d183a7231 */ /* 0x0c0fe2000000083a */
[----:B------:R-:W-:Y:S01]  /*2450*/  UISETP.GT.AND UP1, UPT, UR4, 0x1, UPT ;  /* 0x000000010400788c */ /* 0x000fe2000bf24270 */
[-C--:B------:R-:W-:Y:S02]  /*2460*/  HFMA2 R57, R24.H1_H1, R29.reuse, R57 ;  /* 0x0000001d18397231 */ /* 0x080fe40000000c39 */
[----:B------:R-:W-:-:S02]  /*2470*/  HFMA2 R56, R25.H0_H0, R29, R56 ;  /* 0x0000001d19387231 */ /* 0x000fc40000000838 */
[CC--:B--2---:R-:W-:Y:S02]  /*2480*/  HFMA2 R11, R26.reuse.H0_H0, R29.reuse, R50 ;  /* 0x0000001d1a0b7231 */ /* 0x0c4fe40000000832 */
[-C--:B------:R-:W-:Y:S02]  /*2490*/  HFMA2 R13, R26.H1_H1, R29.reuse, R52 ;  /* 0x0000001d1a0d7231 */ /* 0x080fe40000000c34 */
[CC--:B------:R-:W-:Y:S02]  /*24a0*/  HFMA2 R60, R27.reuse.H0_H0, R29.reuse, R60 ;  /* 0x0000001d1b3c7231 */ /* 0x0c0fe4000000083c */
[----:B------:R-:W-:Y:S02]  /*24b0*/  HFMA2 R68, R27.H1_H1, R29, R68 ;  /* 0x0000001d1b447231 */ /* 0x000fe40000000c44 */
[CC--:B------:R-:W-:Y:S02]  /*24c0*/  HFMA2 R29, R24.reuse.H0_H0, R30.reuse, R55 ;  /* 0x0000001e181d7231 */ /* 0x0c0fe40000000837 */
[----:B---3--:R-:W-:-:S02]  /*24d0*/  HFMA2 R33, R24.H1_H1, R30, R61 ;  /* 0x0000001e18217231 */ /* 0x008fc40000000c3d */
[CC--:B------:R-:W-:Y:S02]  /*24e0*/  HFMA2 R35, R24.reuse.H0_H0, R31.reuse, R35 ;  /* 0x0000001f18237231 */ /* 0x0c0fe40000000823 */
[----:B------:R-:W-:Y:S02]  /*24f0*/  HFMA2 R40, R24.H1_H1, R31, R40 ;  /* 0x0000001f18287231 */ /* 0x000fe40000000c28 */
[----:B------:R-:W-:Y:S02]  /*2500*/  IMAD.MOV.U32 R24, RZ, RZ, R4 ;  /* 0x000000ffff187224 */ /* 0x000fe400078e0004 */
[----:B------:R-:W-:Y:S01]  /*2510*/  @P2 VIADD R4, R4, 0x880 ;  /* 0x0000088004042836 */ /* 0x000fe20000000000 */
[----:B------:R-:W-:Y:S01]  /*2520*/  UIADD3 UR6, UPT, UPT, UR4, -0x1, URZ ;  /* 0xffffffff04067890 */ /* 0x000fe2000fffe0ff */
[----:B------:R-:W-:Y:S01]  /*2530*/  @!P2 VIADD R4, R24, 0xfffff780 ;  /* 0xfffff7801804a836 */ /* 0x000fe20000000000 */
[----:B------:R-:W-:Y:S01]  /*2540*/  IADD3 R66, P0, PT, R66, UR26, RZ ;  /* 0x0000001a42427c10 */ /* 0x000fe2000ff1e0ff */
[----:B------:R-:W-:Y:S01]  /*2550*/  IMAD.MOV.U32 R24, RZ, RZ, R3 ;  /* 0x000000ffff187224 */ /* 0x000fe200078e0003 */
[----:B----4-:R-:W-:Y:S01]  /*2560*/  IADD3 R32, P1, PT, R14, UR24, RZ ;  /* 0x000000180e207c10 */ /* 0x010fe2000ff3e0ff */
[----:B-----5:R-:W-:-:S02]  /*2570*/  @P2 VIADD R3, R3, 0x880 ;  /* 0x0000088003032836 */ /* 0x020fc40000000000 */
[CC--:B------:R-:W-:Y:S02]  /*2580*/  HFMA2 R39, R25.reuse.H0_H0, R30.reuse, R39 ;  /* 0x0000001e19277231 */ /* 0x0c0fe40000000827 */
[----:B------:R-:W-:Y:S02]  /*2590*/  @!P2 VIADD R3, R24, 0xfffff780 ;  /* 0xfffff7801803a836 */ /* 0x000fe40000000000 */
[-C--:B------:R-:W-:Y:S01]  /*25a0*/  HFMA2 R38, R25.H1_H1, R30.reuse, R38 ;  /* 0x0000001e19267231 */ /* 0x080fe20000000c26 */
[----:B------:R-:W-:Y:S01]  /*25b0*/  SEL R2, R2, RZ, P3 ;  /* 0x000000ff02027207 */ /* 0x000fe20001800000 */
[CC--:B------:R-:W-:Y:S01]  /*25c0*/  HFMA2 R37, R26.reuse.H0_H0, R30.reuse, R37 ;  /* 0x0000001e1a257231 */ /* 0x0c0fe20000000825 */
[----:B------:R-:W-:Y:S01]  /*25d0*/  SEL R0, R0, RZ, P3 ;  /* 0x000000ff00007207 */ /* 0x000fe20001800000 */
[-C--:B------:R-:W-:Y:S01]  /*25e0*/  HFMA2 R41, R26.H1_H1, R30.reuse, R63 ;  /* 0x0000001e1a297231 */ /* 0x080fe20000000c3f */
[----:B------:R-:W-:Y:S01]  /*25f0*/  IADD3.X R67, PT, PT, R67, UR27, RZ, P0, !PT ;  /* 0x0000001b43437c10 */ /* 0x000fe200087fe4ff */
[CC--:B------:R-:W-:Y:S01]  /*2600*/  HFMA2 R9, R27.reuse.H0_H0, R30.reuse, R64 ;  /* 0x0000001e1b097231 */ /* 0x0c0fe20000000840 */
[----:B------:R-:W-:Y:S01]  /*2610*/  IADD3.X R34, PT, PT, R15, UR25, RZ, P1, !PT ;  /* 0x000000190f227c10 */ /* 0x000fe20008ffe4ff */
[----:B------:R-:W-:-:S02]  /*2620*/  HFMA2 R42, R27.H1_H1, R30, R42 ;  /* 0x0000001e1b2a7231 */ /* 0x000fc40000000c2a */
[CC--:B------:R-:W-:Y:S02]  /*2630*/  HFMA2 R10, R25.reuse.H0_H0, R31.reuse, R36 ;  /* 0x0000001f190a7231 */ /* 0x0c0fe40000000824 */
[-C--:B------:R-:W-:Y:S02]  /*2640*/  HFMA2 R44, R25.H1_H1, R31.reuse, R44 ;  /* 0x0000001f192c7231 */ /* 0x080fe40000000c2c */
[CC--:B------:R-:W-:Y:S02]  /*2650*/  HFMA2 R43, R26.reuse.H0_H0, R31.reuse, R43 ;  /* 0x0000001f1a2b7231 */ /* 0x0c0fe4000000082b */
[-C--:B------:R-:W-:Y:S02]  /*2660*/  HFMA2 R45, R26.H1_H1, R31.reuse, R45 ;  /* 0x0000001f1a2d7231 */ /* 0x080fe40000000c2d */
[CC--:B------:R-:W-:Y:S02]  /*2670*/  HFMA2 R46, R27.reuse.H0_H0, R31.reuse, R46 ;  /* 0x0000001f1b2e7231 */ /* 0x0c0fe4000000082e */
[----:B------:R-:W-:Y:S01]  /*2680*/  HFMA2 R12, R27.H1_H1, R31, R62 ;  /* 0x0000001f1b0c7231 */ /* 0x000fe20000000c3e */
[----:B------:R-:W-:Y:S01]  /*2690*/  ULOP3.LUT UR7, UR7, 0x1, URZ, 0x3c, !UPT ;  /* 0x0000000107077892 */ /* 0x000fe2000f8e3cff */
[----:B------:R-:W-:Y:S01]  /*26a0*/  UMOV UR4, UR6 ;  /* 0x0000000600047c82 */ /* 0x000fe20008000000 */
[----:B01----:R-:W-:Y:S10]  /*26b0*/  BRA.U UP1, `(.L_x_83) ;  /* 0xffffffe901787547 */ /* 0x003ff4000b83ffff */
.L_x_82:
[----:B------:R-:W-:Y:S05]  /*26c0*/  BRA.U !UP0, `(.L_x_84) ;  /* 0x00000001081c7547 */ /* 0x000fea000b800000 */
[----:B------:R-:W0:Y:S02]  /*26d0*/  LDC.64 R2, c[0x0][0x490] ;  /* 0x00012400ff027b82 */ /* 0x000e240000000a00 */
[----:B0-----:R-:W2:Y:S02]  /*26e0*/  LDG.E.64 R2, desc[UR14][R2.64] ;  /* 0x0000000e02027981 */ /* 0x001ea4000c1e1b00 */
[----:B--2---:R-:W-:-:S04]  /*26f0*/  ISETP.NE.U32.AND P0, PT, R2, RZ, PT ;  /* 0x000000ff0200720c */ /* 0x004fc80003f05070 */
[----:B------:R-:W-:-:S13]  /*2700*/  ISETP.NE.AND.EX P0, PT, R3, RZ, PT, P0 ;  /* 0x000000ff0300720c */ /* 0x000fda0003f05300 */
[----:B------:R-:W-:Y:S05]  /*2710*/  @!P0 BRA `(.L_x_84) ;  /* 0x0000000000088947 */ /* 0x000fea0003800000 */
[----:B------:R0:W5:Y:S01]  /*2720*/  LD.E.U16 R0, desc[UR14][R2.64] ;  /* 0x0000000e02007980 */ /* 0x000162000c101500 */
[----:B------:R-:W-:Y:S05]  /*2730*/  BRA `(.L_x_85) ;  /* 0x0000000000247947 */ /* 0x000fea0003800000 */
.L_x_84:
[----:B------:R-:W0:Y:S02]  /*2740*/  LDCU.64 UR6, c[0x0][0x480] ;  /* 0x00009000ff0677ac */ /* 0x000e240008000a00 */
[----:B0-----:R-:W-:-:S04]  /*2750*/  UISETP.NE.U32.AND UP0, UPT, UR6, URZ, UPT ;  /* 0x000000ff0600728c */ /* 0x001fc8000bf05070 */
[----:B------:R-:W-:-:S09]  /*2760*/  UISETP.NE.AND.EX UP0, UPT, UR7, URZ, UPT, UP0 ;  /* 0x000000ff0700728c */ /* 0x000fd2000bf05300 */
[----:B------:R-:W-:Y:S05]  /*2770*/  BRA.U !UP0, `(.L_x_86) ;  /* 0x00000001080c7547 */ /* 0x000fea000b800000 */
[----:B------:R-:W0:Y:S02]  /*2780*/  LDC.64 R2, c[0x0][0x480] ;  /* 0x00012000ff027b82 */ /* 0x000e240000000a00 */
[----:B0-----:R1:W5:Y:S01]  /*2790*/  LDG.E.U16 R0, desc[UR14][R2.64] ;  /* 0x0000000e02007981 */ /* 0x001362000c1e1500 */
[----:B------:R-:W-:Y:S05]  /*27a0*/  BRA `(.L_x_85) ;  /* 0x0000000000087947 */ /* 0x000fea0003800000 */
.L_x_86:
[----:B------:R-:W0:Y:S02]  /*27b0*/  LDCU.U16 UR4, c[0x0][0x478] ;  /* 0x00008f00ff0477ac */ /* 0x000e240008000400 */
[----:B0-----:R-:W-:-:S07]  /*27c0*/  IMAD.U32 R0, RZ, RZ, UR4 ;  /* 0x00000004ff007e24 */ /* 0x001fce000f8e00ff */
.L_x_85:
[----:B------:R-:W2:Y:S02]  /*27d0*/  LDCU.64 UR6, c[0x0][0x498] ;  /* 0x00009300ff0677ac */ /* 0x000ea40008000a00 */
[----:B--2---:R-:W-:-:S04]  /*27e0*/  UISETP.NE.U32.AND UP0, UPT, UR6, URZ, UPT ;  /* 0x000000ff0600728c */ /* 0x004fc8000bf05070 */
[----:B------:R-:W-:-:S09]  /*27f0*/  UISETP.NE.AND.EX UP0, UPT, UR7, URZ, UPT, UP0 ;  /* 0x000000ff0700728c */ /* 0x000fd2000bf05300 */
[----:B------:R-:W-:Y:S05]  /*2800*/  BRA.U !UP0, `(.L_x_87) ;  /* 0x00000001081c7547 */ /* 0x000fea000b800000 */
[----:B------:R-:W2:Y:S02]  /*2810*/  LDC.64 R18, c[0x0][0x498] ;  /* 0x00012600ff127b82 */ /* 0x000ea40000000a00 */
[----:B--2---:R-:W2:Y:S02]  /*2820*/  LDG.E.64 R18, desc[UR14][R18.64] ;  /* 0x0000000e12127981 */ /* 0x004ea4000c1e1b00 */
[----:B--2---:R-:W-:-:S04]  /*2830*/  ISETP.NE.U32.AND P0, PT, R18, RZ, PT ;  /* 0x000000ff1200720c */ /* 0x004fc80003f05070 */
[----:B------:R-:W-:-:S13]  /*2840*/  ISETP.NE.AND.EX P0, PT, R19, RZ, PT, P0 ;  /* 0x000000ff1300720c */ /* 0x000fda0003f05300 */
[----:B------:R-:W-:Y:S05]  /*2850*/  @!P0 BRA `(.L_x_87) ;  /* 0x0000000000088947 */ /* 0x000fea0003800000 */
[----:B------:R2:W5:Y:S01]  /*2860*/  LD.E.U16 R18, desc[UR14][R18.64] ;  /* 0x0000000e12127980 */ /* 0x000562000c101500 */
[----:B------:R-:W-:Y:S05]  /*2870*/  BRA `(.L_x_88) ;  /* 0x0000000000247947 */ /* 0x000fea0003800000 */
.L_x_87:
[----:B------:R-:W2:Y:S02]  /*2880*/  LDCU.64 UR6, c[0x0][0x488] ;  /* 0x00009100ff0677ac */ /* 0x000ea40008000a00 */
[----:B--2---:R-:W-:-:S04]  /*2890*/  UISETP.NE.U32.AND UP0, UPT, UR6, URZ, UPT ;  /* 0x000000ff0600728c */ /* 0x004fc8000bf05070 */
[----:B------:R-:W-:-:S09]  /*28a0*/  UISETP.NE.AND.EX UP0, UPT, UR7, URZ, UPT, UP0 ;  /* 0x000000ff0700728c */ /* 0x000fd2000bf05300 */
[----:B------:R-:W-:Y:S05]  /*28b0*/  BRA.U !UP0, `(.L_x_89) ;  /* 0x00000001080c7547 */ /* 0x000fea000b800000 */
[----:B------:R-:W2:Y:S02]  /*28c0*/  LDC.64 R18, c[0x0][0x488] ;  /* 0x00012200ff127b82 */ /* 0x000ea40000000a00 */
[----:B--2---:R3:W5:Y:S01]  /*28d0*/  LDG.E.U16 R18, desc[UR14][R18.64] ;  /* 0x0000000e12127981 */ /* 0x004762000c1e1500 */
[----:B------:R-:W-:Y:S05]  /*28e0*/  BRA `(.L_x_88) ;  /* 0x0000000000087947 */ /* 0x000fea0003800000 */
.L_x_89:
[----:B------:R-:W2:Y:S02]  /*28f0*/  LDCU.U16 UR4, c[0x0][0x47a] ;  /* 0x00008f40ff0477ac */ /* 0x000ea40008000400 */
[----:B--2---:R-:W-:-:S07]  /*2900*/  IMAD.U32 R18, RZ, RZ, UR4 ;  /* 0x00000004ff127e24 */ /* 0x004fce000f8e00ff */
.L_x_88:
[----:B------:R-:W4:Y:S01]  /*2910*/  LDCU.64 UR18, c[0x0][0x398] ;  /* 0x00007300ff1277ac */ /* 0x000f220008000a00 */
[----:B------:R-:W4:Y:S01]  /*2920*/  LDC.64 R16, c[0x0][0x3b0] ;  /* 0x0000ec00ff107b82 */ /* 0x000f220000000a00 */
[----:B01----:R-:W-:Y:S01]  /*2930*/  IMAD.MOV.U32 R3, RZ, RZ, -0x1 ;  /* 0xffffffffff037424 */ /* 0x003fe200078e00ff */
[----:B--23--:R-:W0:Y:S04]  /*2940*/  S2R R19, SR_TID.X ;  /* 0x0000000000137919 */ /* 0x00ce280000002100 */
[----:B----4-:R-:W-:Y:S01]  /*2950*/  SHF.L.U32 R3, R3, UR18, RZ ;  /* 0x0000001203037c19 */ /* 0x010fe200080006ff */
[----:B------:R-:W-:Y:S01]  /*2960*/  UISETP.NE.AND UP0, UPT, UR19, URZ, UPT ;  /* 0x000000ff1300728c */ /* 0x000fe2000bf05270 */
[----:B------:R-:W-:Y:S02]  /*2970*/  SHF.L.U32 R24, R7, UR18, RZ ;  /* 0x0000001207187c19 */ /* 0x000fe400080006ff */
[----:B------:R-:W-:-:S02]  /*2980*/  LOP3.LUT R3, R8, R3, RZ, 0x30, !PT ;  /* 0x0000000308037212 */ /* 0x000fc400078e30ff */
[----:B------:R-:W-:-:S03]  /*2990*/  SHF.R.U32.HI R25, RZ, UR18, R8 ;  /* 0x00000012ff197c19 */ /* 0x000fc60008011608 */
[----:B------:R-:W-:-:S04]  /*29a0*/  IMAD.IADD R24, R24, 0x1, R3 ;  /* 0x0000000118187824 */ /* 0x000fc800078e0203 */
[----:B------:R-:W-:-:S04]  /*29b0*/  IMAD R3, R24, UR23, R25 ;  /* 0x0000001718037c24 */ /* 0x000fc8000f8e0219 */
[----:B------:R-:W-:Y:S01]  /*29c0*/  IMAD.WIDE R16, R3, 0x4, R16 ;  /* 0x0000000403107825 */ /* 0x000fe200078e0210 */
[----:B0-----:R-:W-:Y:S06]  /*29d0*/  BRA.U UP0, `(.L_x_90) ;  /* 0x0000000100687547 */ /* 0x001fec000b800000 */
[----:B------:R-:W0:Y:S01]  /*29e0*/  LDCU UR4, c[0x0][0x394] ;  /* 0x00007280ff0477ac */ /* 0x000e220008000800 */
[----:B------:R-:W-:Y:S01]  /*29f0*/  IMAD.MOV.U32 R8, RZ, RZ, -0x1 ;  /* 0xffffffffff087424 */ /* 0x000fe200078e00ff */
        /* <DEDUP_REMOVED lines=9> */
[----:B------:R-:W-:-:S12]  /*2a90*/  IMAD.MOV.U32 R8, RZ, RZ, -0x1 ;  /* 0xffffffffff087424 */ /* 0x000fd800078e00ff */
[----:B------:R4:W2:Y:S04]  /*2aa0*/  @!P0 LDG.E.STRONG.GPU R8, desc[UR14][R16.64] ;  /* 0x0000000e10088981 */ /* 0x0008a8000c1ef900 */
[----:B--2---:R-:W-:Y:S01]  /*2ab0*/  @!P0 CCTL.IVALL ;  /* 0x00000000ff00898f */ /* 0x004fe20002000000 */
[----:B------:R-:W-:Y:S01]  /*2ac0*/  UISETP.NE.AND UP0, UPT, UR5, URZ, UPT ;  /* 0x000000ff0500728c */ /* 0x000fe2000bf05270 */
[----:B------:R-:W-:Y:S02]  /*2ad0*/  IMAD.U32 R2, RZ, RZ, UR6 ;  /* 0x00000006ff027e24 */ /* 0x000fe4000f8e00ff */
[----:B------:R-:W-:Y:S02]  /*2ae0*/  IMAD.U32 R3, RZ, RZ, UR7 ;  /* 0x00000007ff037e24 */ /* 0x000fe4000f8e00ff */
[----:B------:R-:W-:-:S02]  /*2af0*/  IMAD.U32 R6, RZ, RZ, UR8 ;  /* 0x00000008ff067e24 */ /* 0x000fc4000f8e00ff */
[----:B------:R-:W-:Y:S02]  /*2b00*/  IMAD.U32 R7, RZ, RZ, UR9 ;  /* 0x00000009ff077e24 */ /* 0x000fe4000f8e00ff */
[----:B----4-:R-:W-:Y:S05]  /*2b10*/  BRA.U !UP0, `(.L_x_91) ;  /* 0x0000000108c47547 */ /* 0x010fea000b800000 */
[----:B-----5:R-:W4:Y:S01]  /*2b20*/  I2F.F16 R18, 0x1 ;  /* 0x0000000100127906 */ /* 0x020f220000200c00 */
[----:B------:R-:W-:Y:S02]  /*2b30*/  IMAD.U32 R2, RZ, RZ, UR6 ;  /* 0x00000006ff027e24 */ /* 0x000fe4000f8e00ff */
[----:B------:R-:W-:Y:S02]  /*2b40*/  IMAD.U32 R3, RZ, RZ, UR7 ;  /* 0x00000007ff037e24 */ /* 0x000fe4000f8e00ff */
[----:B------:R-:W-:Y:S02]  /*2b50*/  IMAD.U32 R6, RZ, RZ, UR8 ;  /* 0x00000008ff067e24 */ /* 0x000fe4000f8e00ff */
[----:B------:R-:W-:Y:S01]  /*2b60*/  IMAD.U32 R7, RZ, RZ, UR9 ;  /* 0x00000009ff077e24 */ /* 0x000fe2000f8e00ff */
[----:B------:R-:W-:Y:S06]  /*2b70*/  BRA `(.L_x_91) ;  /* 0x0000000000ac7947 */ /* 0x000fec0003800000 */
.L_x_90:
[----:B------:R-:W-:Y:S01]  /*2b80*/  UISETP.NE.AND UP0, UPT, UR19, 0x3, UPT ;  /* 0x000000031300788c */ /* 0x000fe2000bf05270 */
[----:B------:R-:W-:-:S08]  /*2b90*/  IMAD.MOV.U32 R8, RZ, RZ, -0x1 ;  /* 0xffffffffff087424 */ /* 0x000fd000078e00ff */
[----:B------:R-:W-:Y:S05]  /*2ba0*/  BRA.U !UP0, `(.L_x_92) ;  /* 0x00000001087c7547 */ /* 0x000fea000b800000 */
[----:B------:R-:W-:-:S09]  /*2bb0*/  UISETP.NE.AND UP0, UPT, UR19, 0x2, UPT ;  /* 0x000000021300788c */ /* 0x000fd2000bf05270 */
[----:B------:R-:W-:Y:S05]  /*2bc0*/  BRA.U !UP0, `(.L_x_93) ;  /* 0x0000000108387547 */ /* 0x000fea000b800000 */
[----:B------:R-:W0:Y:S01]  /*2bd0*/  LDC R6, c[0x0][0x4b0] ;  /* 0x00012c00ff067b82 */ /* 0x000e220000000800 */
[----:B------:R-:W-:-:S07]  /*2be0*/  UISETP.NE.AND UP0, UPT, UR19, 0x1, UPT ;  /* 0x000000011300788c */ /* 0x000fce000bf05270 */
[----:B------:R-:W1:Y:S08]  /*2bf0*/  LDC R7, c[0x0][0x4b4] ;  /* 0x00012d00ff077b82 */ /* 0x000e700000000800 */
[----:B------:R-:W2:Y:S08]  /*2c00*/  LDC R2, c[0x0][0x4b8] ;  /* 0x00012e00ff027b82 */ /* 0x000eb00000000800 */
[----:B------:R-:W3:Y:S01]  /*2c10*/  LDC R3, c[0x0][0x4bc] ;  /* 0x00012f00ff037b82 */ /* 0x000ee20000000800 */
[----:B------:R-:W-:Y:S05]  /*2c20*/  BRA.U UP0, `(.L_x_91) ;  /* 0x0000000100807547 */ /* 0x000fea000b800000 */
[----:B------:R-:W4:Y:S08]  /*2c30*/  LDC.64 R4, c[0x0][0x3a8] ;  /* 0x0000ea00ff047b82 */ /* 0x000f300000000a00 */
[----:B--23--:R-:W2:Y:S01]  /*2c40*/  LDC.64 R2, c[0x0][0x4b8] ;  /* 0x00012e00ff027b82 */ /* 0x00cea20000000a00 */
[----:B----4-:R-:W-:-:S04]  /*2c50*/  IMAD.WIDE.U32 R14, R4, UR5, RZ ;  /* 0x00000005040e7c25 */ /* 0x010fc8000f8e00ff */
[----:B------:R-:W-:-:S04]  /*2c60*/  IMAD R5, R5, UR5, RZ ;  /* 0x0000000505057c24 */ /* 0x000fc8000f8e02ff */
[----:B------:R-:W-:Y:S01]  /*2c70*/  IMAD.IADD R4, R15, 0x1, R5 ;  /* 0x000000010f047824 */ /* 0x000fe200078e0205 */
[----:B--2---:R-:W-:-:S04]  /*2c80*/  LEA R2, P0, R14, R2, 0x1 ;  /* 0x000000020e027211 */ /* 0x004fc800078008ff */
[----:B------:R-:W-:Y:S01]  /*2c90*/  LEA.HI.X R3, R14, R3, R4, 0x1, P0 ;  /* 0x000000030e037211 */ /* 0x000fe200000f0c04 */
[----:B------:R-:W-:Y:S08]  /*2ca0*/  BRA `(.L_x_91) ;  /* 0x0000000000607947 */ /* 0x000ff00003800000 */
.L_x_93:
[----:B------:R-:W0:Y:S08]  /*2cb0*/  LDC.64 R2, c[0x0][0x4d0] ;  /* 0x00013400ff027b82 */ /* 0x000e300000000a00 */
[----:B------:R-:W1:Y:S08]  /*2cc0*/  LDC.64 R4, c[0x0][0x3a8] ;  /* 0x0000ea00ff047b82 */ /* 0x000e700000000a00 */
[----:B------:R-:W2:Y:S08]  /*2cd0*/  LDC.64 R6, c[0x0][0x4b0] ;  /* 0x00012c00ff067b82 */ /* 0x000eb00000000a00 */
[----:B------:R-:W3:Y:S01]  /*2ce0*/  LDC.64 R14, c[0x0][0x4b8] ;  /* 0x00012e00ff0e7b82 */ /* 0x000ee20000000a00 */
[----:B0-----:R-:W-:-:S04]  /*2cf0*/  IMAD.WIDE.U32 R22, R2, UR5, RZ ;  /* 0x0000000502167c25 */ /* 0x001fc8000f8e00ff */
[----:B------:R-:W-:Y:S02]  /*2d00*/  IMAD R3, R3, UR5, RZ ;  /* 0x0000000503037c24 */ /* 0x000fe4000f8e02ff */
[----:B-1----:R-:W-:-:S04]  /*2d10*/  IMAD.WIDE.U32 R20, R4, UR5, RZ ;  /* 0x0000000504147c25 */ /* 0x002fc8000f8e00ff */
[----:B------:R-:W-:Y:S02]  /*2d20*/  IMAD R5, R5, UR5, RZ ;  /* 0x0000000505057c24 */ /* 0x000fe4000f8e02ff */
[----:B------:R-:W-:Y:S01]  /*2d30*/  IMAD.IADD R3, R23, 0x1, R3 ;  /* 0x0000000117037824 */ /* 0x000fe200078e0203 */
[----:B--2---:R-:W-:Y:S01]  /*2d40*/  LEA R6, P0, R22, R6, 0x1 ;  /* 0x0000000616067211 */ /* 0x004fe200078008ff */
[----:B------:R-:W-:-:S03]  /*2d50*/  IMAD.IADD R5, R21, 0x1, R5 ;  /* 0x0000000115057824 */ /* 0x000fc600078e0205 */
[----:B------:R-:W-:Y:S02]  /*2d60*/  LEA.HI.X R7, R22, R7, R3, 0x1, P0 ;  /* 0x0000000716077211 */ /* 0x000fe400000f0c03 */
[----:B---3--:R-:W-:-:S04]  /*2d70*/  LEA R2, P1, R20, R14, 0x1 ;  /* 0x0000000e14027211 */ /* 0x008fc800078208ff */
[----:B------:R-:W-:Y:S01]  /*2d80*/  LEA.HI.X R3, R20, R15, R5, 0x1, P1 ;  /* 0x0000000f14037211 */ /* 0x000fe200008f0c05 */
[----:B------:R-:W-:Y:S08]  /*2d90*/  BRA `(.L_x_91) ;  /* 0x0000000000247947 */ /* 0x000ff00003800000 */
.L_x_92:
[----:B------:R-:W0:Y:S02]  /*2da0*/  LDCU.128 UR8, c[0x0][0x4b0] ;  /* 0x00009600ff0877ac */ /* 0x000e240008000c00 */
[----:B0-----:R-:W-:Y:S02]  /*2db0*/  UIMAD.WIDE.U32 UR6, UR5, 0x8, UR8 ;  /* 0x00000008050678a5 */ /* 0x001fe4000f8e0008 */
[----:B------:R-:W-:-:S04]  /*2dc0*/  UIMAD.WIDE.U32 UR8, UR5, 0x8, UR10 ;  /* 0x00000008050878a5 */ /* 0x000fc8000f8e000a */
[----:B------:R-:W-:Y:S02]  /*2dd0*/  IMAD.U32 R6, RZ, RZ, UR6 ;  /* 0x00000006ff067e24 */ /* 0x000fe4000f8e00ff */
[----:B------:R-:W-:Y:S02]  /*2de0*/  IMAD.U32 R7, RZ, RZ, UR7 ;  /* 0x00000007ff077e24 */ /* 0x000fe4000f8e00ff */
[----:B------:R-:W-:Y:S02]  /*2df0*/  IMAD.U32 R2, RZ, RZ, UR8 ;  /* 0x00000008ff027e24 */ /* 0x000fe4000f8e00ff */
[----:B------:R-:W-:Y:S02]  /*2e00*/  IMAD.U32 R3, RZ, RZ, UR9 ;  /* 0x00000009ff037e24 */ /* 0x000fe4000f8e00ff */
[----:B------:R-:W5:Y:S04]  /*2e10*/  LDG.E.64 R6, desc[UR14][R6.64] ;  /* 0x0000000e06067981 */ /* 0x000f68000c1e1b00 */
[----:B------:R-:W5:Y:S02]  /*2e20*/  LDG.E.64 R2, desc[UR14][R2.64] ;  /* 0x0000000e02027981 */ /* 0x000f64000c1e1b00 */
.L_x_91:
[----:B------:R-:W4:Y:S01]  /*2e30*/  LDCU UR4, c[0x0][0x384] ;  /* 0x00007080ff0477ac */ /* 0x000f220008000800 */
[--C-:B------:R-:W-:Y:S01]  /*2e40*/  SHF.R.U32.HI R5, RZ, 0x2, R19.reuse ;  /* 0x00000002ff057819 */ /* 0x100fe20000011613 */
[C---:B------:R-:W-:Y:S01]  /*2e50*/  IMAD.SHL.U32 R14, R19.reuse, 0x4, RZ ;  /* 0x00000004130e7824 */ /* 0x040fe200078e00ff */
[----:B------:R-:W-:Y:S01]  /*2e60*/  LOP3.LUT R15, R19, 0x1f, RZ, 0xc0, !PT ;  /* 0x0000001f130f7812 */ /* 0x000fe200078ec0ff */
[----:B------:R-:W1:Y:S01]  /*2e70*/  LDCU.64 UR8, c[0x0][0x3f8] ;  /* 0x00007f00ff0877ac */ /* 0x000e620008000a00 */
[----:B------:R-:W-:Y:S01]  /*2e80*/  SHF.R.U32.HI R4, RZ, 0x1, R19 ;  /* 0x00000001ff047819 */ /* 0x000fe20000011613 */
[----:B------:R-:W-:Y:S01]  /*2e90*/  IMAD.U32 R21, RZ, RZ, UR16 ;  /* 0x00000010ff157e24 */ /* 0x000fe2000f8e00ff */
[----:B------:R-:W-:Y:S01]  /*2ea0*/  LOP3.LUT R5, R5, 0x8, RZ, 0xc0, !PT ;  /* 0x0000000805057812 */ /* 0x000fe200078ec0ff */
[----:B------:R-:W-:Y:S01]  /*2eb0*/  IMAD R24, R24, 0x80, R15 ;  /* 0x0000008018187824 */ /* 0x000fe200078e020f */
[----:B------:R-:W-:Y:S01]  /*2ec0*/  LOP3.LUT R14, R14, 0x38, RZ, 0xc0, !PT ;  /* 0x000000380e0e7812 */ /* 0x000fe200078ec0ff */
[----:B------:R-:W-:Y:S01]  /*2ed0*/  ULEA UR12, UR12, UR13, 0x4 ;  /* 0x0000000d0c0c7291 */ /* 0x000fe2000f8e20ff */
[----:B------:R-:W-:Y:S01]  /*2ee0*/  LOP3.LUT R4, R5, 0x1e0, R4, 0xf8, !PT ;  /* 0x000001e005047812 */ /* 0x000fe200078ef804 */
[----:B------:R-:W1:Y:S01]  /*2ef0*/  LDCU UR13, c[0x0][0x394] ;  /* 0x00007280ff0d77ac */ /* 0x000e620008000800 */
[----:B------:R-:W2:Y:S01]  /*2f00*/  S2UR UR6, SR_CgaCtaId ;  /* 0x00000000000679c3 */ /* 0x000ea20000008800 */
[----:B------:R-:W-:Y:S01]  /*2f10*/  IMAD R21, R21, 0x40, R14 ;  /* 0x0000004015157824 */ /* 0x000fe200078e020e */
[----:B0----5:R-:W-:Y:S01]  /*2f20*/  ISETP.NE.U32.AND P0, PT, R6, RZ, PT ;  /* 0x000000ff0600720c */ /* 0x021fe20003f05070 */
[C---:B------:R-:W-:Y:S01]  /*2f30*/  VIADD R14, R24.reuse, 0x40 ;  /* 0x00000040180e7836 */ /* 0x040fe20000000000 */
[----:B------:R-:W0:Y:S01]  /*2f40*/  LDCU.64 UR10, c[0x0][0x438] ;  /* 0x00008700ff0a77ac */ /* 0x000e220008000a00 */
[----:B------:R-:W-:Y:S01]  /*2f50*/  IMAD R25, R25, 0x80, R4 ;  /* 0x0000008019197824 */ /* 0x000fe200078e0204 */
[----:B------:R-:W-:Y:S01]  /*2f60*/  SHF.R.U32.HI R4, RZ, 0x3, R19 ;  /* 0x00000003ff047819 */ /* 0x000fe20000011613 */
[----:B------:R-:W-:Y:S01]  /*2f70*/  VIADD R5, R24, 0x20 ;  /* 0x0000002018057836 */ /* 0x000fe20000000000 */
[----:B----4-:R-:W-:Y:S01]  /*2f80*/  ISETP.GE.AND P3, PT, R14, UR4, PT ;  /* 0x000000040e007c0c */ /* 0x010fe2000bf66270 */
[----:B------:R-:W-:Y:S01]  /*2f90*/  IMAD.WIDE R14, R24, 0x2, RZ ;  /* 0x00000002180e7825 */ /* 0x000fe200078e02ff */
[----:B------:R-:W4:Y:S01]  /*2fa0*/  LDC R22, c[0x0][0x40c] ;  /* 0x00010300ff167b82 */ /* 0x000f220000000800 */
[----:B------:R-:W-:Y:S01]  /*2fb0*/  LOP3.LUT R4, R4, 0x2, RZ, 0xc0, !PT ;  /* 0x0000000204047812 */ /* 0x000fe200078ec0ff */
[----:B------:R-:W3:Y:S01]  /*2fc0*/  LDCU UR7, c[0x0][0x408] ;  /* 0x00008100ff0777ac */ /* 0x000ee20008000800 */
[----:B------:R-:W-:-:S02]  /*2fd0*/  ISETP.GE.AND P2, PT, R5, UR4, PT ;  /* 0x0000000405007c0c */ /* 0x000fc4000bf46270 */
[C---:B------:R-:W-:Y:S01]  /*2fe0*/  ISETP.GE.AND P5, PT, R24.reuse, UR4, PT ;  /* 0x0000000418007c0c */ /* 0x040fe2000bfa6270 */
[----:B------:R-:W-:Y:S01]  /*2ff0*/  VIADD R24, R24, 0x60 ;  /* 0x0000006018187836 */ /* 0x000fe20000000000 */
[----:B------:R-:W-:Y:S01]  /*3000*/  LOP3.LUT R20, R4, 0x1, R19, 0xf8, !PT ;  /* 0x0000000104147812 */ /* 0x000fe200078ef813 */
[----:B------:R-:W4:Y:S01]  /*3010*/  LDC R23, c[0x0][0x418] ;  /* 0x00010600ff177b82 */ /* 0x000f220000000800 */
[C---:B-1----:R-:W-:Y:S01]  /*3020*/  IMAD.WIDE.U32 R4, R25.reuse, UR8, R14 ;  /* 0x0000000819047c25 */ /* 0x042fe2000f8e000e */
[----:B------:R-:W-:Y:S01]  /*3030*/  UISETP.GE.AND UP0, UPT, UR13, 0x2, UPT ;  /* 0x000000020d00788c */ /* 0x000fe2000bf06270 */
[----:B------:R-:W-:Y:S01]  /*3040*/  ISETP.GE.AND P4, PT, R24, UR4, PT ;  /* 0x0000000418007c0c */ /* 0x000fe2000bf86270 */
[----:B------:R-:W-:Y:S01]  /*3050*/  UMOV UR4, 0x400 ;  /* 0x0000040000047882 */ /* 0x000fe20000000000 */
[C---:B------:R-:W-:Y:S01]  /*3060*/  IMAD R24, R25.reuse, UR9, R5 ;  /* 0x0000000919187c24 */ /* 0x040fe2000f8e0205 */
[----:B------:R-:W-:Y:S01]  /*3070*/  IADD3 R6, P1, PT, R6, R4, RZ ;  /* 0x0000000406067210 */ /* 0x000fe20007f3e0ff */
[----:B0-----:R-:W-:Y:S01]  /*3080*/  IMAD.WIDE.U32 R14, R25, UR10, R14 ;  /* 0x0000000a190e7c25 */ /* 0x001fe2000f8e000e */
[----:B------:R-:W0:Y:S01]  /*3090*/  LDC R31, c[0x0][0x41c] ;  /* 0x00010700ff1f7b82 */ /* 0x000e220000000800 */
[----:B------:R-:W-:Y:S01]  /*30a0*/  UISETP.NE.OR UP0, UPT, UR19, URZ, !UP0 ;  /* 0x000000ff1300728c */ /* 0x000fe2000c705670 */
[C---:B------:R-:W-:Y:S01]  /*30b0*/  ISETP.NE.AND.EX P0, PT, R7.reuse, RZ, PT, P0 ;  /* 0x000000ff0700720c */ /* 0x040fe20003f05300 */
[----:B------:R-:W-:Y:S01]  /*30c0*/  VIADD R20, R20, UR12 ;  /* 0x0000000c14147c36 */ /* 0x000fe20008000000 */
[----:B--2---:R-:W-:Y:S01]  /*30d0*/  ULEA UR4, UR6, UR4, 0x18 ;  /* 0x0000000406047291 */ /* 0x004fe2000f8ec0ff */
[----:B------:R-:W-:Y:S01]  /*30e0*/  IMAD.X R7, R7, 0x1, R24, P1 ;  /* 0x0000000107077824 */ /* 0x000fe200008e0618 */
[----:B------:R-:W-:Y:S01]  /*30f0*/  ISETP.NE.U32.AND P1, PT, R2, RZ, PT ;  /* 0x000000ff0200720c */ /* 0x000fe20003f25070 */
[----:B------:R-:W-:Y:S01]  /*3100*/  IMAD R30, R20, 0xa1, R21 ;  /* 0x000000a1141e7824 */ /* 0x000fe200078e0215 */
[----:B------:R-:W-:Y:S01]  /*3110*/  IADD3 R2, P6, PT, R2, R14, RZ ;  /* 0x0000000e02027210 */ /* 0x000fe20007fde0ff */
[----:B------:R-:W-:Y:S01]  /*3120*/  IMAD R4, R25, UR11, R15 ;  /* 0x0000000b19047c24 */ /* 0x000fe2000f8e020f */
[----:B------:R-:W-:Y:S01]  /*3130*/  SEL R20, RZ, 0x1, P5 ;  /* 0x00000001ff147807 */ /* 0x000fe20002800000 */
[----:B---3--:R-:W-:Y:S01]  /*3140*/  IMAD.U32 R15, RZ, RZ, UR7 ;  /* 0x00000007ff0f7e24 */ /* 0x008fe2000f8e00ff */
[----:B------:R-:W-:Y:S01]  /*3150*/  SEL R21, RZ, 0x1, P4 ;  /* 0x00000001ff157807 */ /* 0x000fe20002000000 */
[----:B----4-:R-:W-:Y:S01]  /*3160*/  IMAD.MOV.U32 R5, RZ, RZ, R22 ;  /* 0x000000ffff057224 */ /* 0x010fe200078e0016 */
[----:B------:R-:W-:-:S02]  /*3170*/  SEL R25, RZ, 0x1, P3 ;  /* 0x00000001ff197807 */ /* 0x000fc40001800000 */
[----:B------:R-:W-:Y:S02]  /*3180*/  SEL R26, RZ, 0x1, P2 ;  /* 0x00000001ff1a7807 */ /* 0x000fe40001000000 */
[C---:B------:R-:W-:Y:S01]  /*3190*/  ISETP.NE.AND.EX P1, PT, R3.reuse, RZ, PT, P1 ;  /* 0x000000ff0300720c */ /* 0x040fe20003f25310 */
[----:B------:R-:W-:Y:S01]  /*31a0*/  IMAD.X R3, R3, 0x1, R4, P6 ;  /* 0x0000000103037824 */ /* 0x000fe200030e0604 */
[----:B------:R-:W-:Y:S02]  /*31b0*/  SEL R4, R20, RZ, P0 ;  /* 0x000000ff14047207 */ /* 0x000fe40000000000 */
[----:B------:R-:W-:Y:S02]  /*31c0*/  SEL R14, R21, RZ, P0 ;  /* 0x000000ff150e7207 */ /* 0x000fe40000000000 */
[----:B------:R-:W-:Y:S02]  /*31d0*/  SEL R24, R25, RZ, P0 ;  /* 0x000000ff19187207 */ /* 0x000fe40000000000 */
[----:B------:R-:W-:-:S02]  /*31e0*/  SEL R27, R26, RZ, P0 ;  /* 0x000000ff1a1b7207 */ /* 0x000fc40000000000 */
[----:B------:R-:W-:Y:S02]  /*31f0*/  SEL R20, R20, RZ, P1 ;  /* 0x000000ff14147207 */ /* 0x000fe40000800000 */
[----:B------:R-:W-:Y:S02]  /*3200*/  SEL R21, R21, RZ, P1 ;  /* 0x000000ff15157207 */ /* 0x000fe40000800000 */
[----:B------:R-:W-:Y:S02]  /*3210*/  SEL R25, R25, RZ, P1 ;  /* 0x000000ff19197207 */ /* 0x000fe40000800000 */
[----:B------:R-:W-:Y:S02]  /*3220*/  SEL R26, R26, RZ, P1 ;  /* 0x000000ff1a1a7207 */ /* 0x000fe40000800000 */
[----:B------:R-:W-:Y:S01]  /*3230*/  LEA R30, R30, UR4, 0x1 ;  /* 0x000000041e1e7c11 */ /* 0x000fe2000f8e08ff */
[----:B0-----:R-:W-:Y:S06]  /*3240*/  BRA.U UP0, `(.L_x_94) ;  /* 0x0000000100747547 */ /* 0x001fec000b800000 */
[----:B------:R-:W-:Y:S01]  /*3250*/  ISETP.NE.AND P0, PT, R8, UR5, PT ;  /* 0x0000000508007c0c */ /* 0x000fe2000bf05270 */
[----:B------:R-:W-:-:S12]  /*3260*/  IMAD.MOV.U32 R5, RZ, RZ, R22 ;  /* 0x000000ffff057224 */ /* 0x000fd800078e0016 */
[----:B------:R-:W-:Y:S06]  /*3270*/  BAR.RED.AND.DEFER_BLOCKING 0x0, P0 ;  /* 0x0000000000007b1d */ /* 0x000fec0000014400 */
[----:B------:R-:W0:Y:S01]  /*3280*/  B2R.RESULT RZ, P0 ;  /* 0x0000000000ff731c */ /* 0x000e220000004000 */
[----:B------:R-:W-:Y:S01]  /*3290*/  ISETP.NE.AND P1, PT, RZ, UR5, PT ;  /* 0x00000005ff007c0c */ /* 0x000fe2000bf25270 */
[----:B------:R-:W-:-:S12]  /*32a0*/  IMAD.U32 R15, RZ, RZ, UR7 ;  /* 0x00000007ff0f7e24 */ /* 0x000fd8000f8e00ff */
        /* <DEDUP_REMOVED lines=12> */
.L_x_97:
[----:B------:R-:W-:Y:S05]  /*3370*/  YIELD ;  /* 0x0000000000007946 */ /* 0x000fea0003800000 */
[----:B0-----:R-:W-:Y:S05]  /*3380*/  @P1 BRA `(.L_x_96) ;  /* 0x0000000000081947 */ /* 0x001fea0003800000 */
[----:B------:R0:W5:Y:S04]  /*3390*/  LDG.E.STRONG.GPU R8, desc[UR14][R16.64] ;  /* 0x0000000e10087981 */ /* 0x000168000c1ef900 */
[----:B-----5:R-:W-:Y:S01]  /*33a0*/  CCTL.IVALL ;  /* 0x00000000ff00798f */ /* 0x020fe20002000000 */
.L_x_96:
[----:B------:R-:W-:Y:S01]  /*33b0*/  ISETP.NE.AND P0, PT, R8, UR5, PT ;  /* 0x0000000508007c0c */ /* 0x000fe2000bf05270 */
[----:B------:R-:W-:-:S12]  /*33c0*/  WARPSYNC.ALL ;  /* 0x0000000000007948 */ /* 0x000fd80003800000 */
[----:B------:R-:W-:Y:S06]  /*33d0*/  BAR.RED.AND.DEFER_BLOCKING 0x0, P0 ;  /* 0x0000000000007b1d */ /* 0x000fec0000014400 */
[----:B------:R-:W5:Y:S02]  /*33e0*/  B2R.RESULT RZ, P0 ;  /* 0x0000000000ff731c */ /* 0x000f640000004000 */
[----:B-----5:R-:W-:Y:S05]  /*33f0*/  @P0 BRA `(.L_x_97) ;  /* 0xfffffffc00dc0947 */ /* 0x020fea000383ffff */
.L_x_95:
[----:B------:R-:W-:Y:S05]  /*3400*/  WARPSYNC.ALL ;  /* 0x0000000000007948 */ /* 0x000fea0003800000 */
[----:B------:R-:W-:Y:S06]  /*3410*/  BAR.SYNC.DEFER_BLOCKING 0x0 ;  /* 0x0000000000007b1d */ /* 0x000fec0000010000 */
.L_x_94:
        /* <DEDUP_REMOVED lines=11> */
[----:B------:R-:W-:Y:S02]  /*34d0*/  LOP3.LUT R19, R19, 0x3c, RZ, 0xc0, !PT ;  /* 0x0000003c13137812 */ /* 0x000fe400078ec0ff */
[--C-:B------:R-:W-:Y:S02]  /*34e0*/  SHF.R.U32.HI R22, RZ, 0x5, R8.reuse ;  /* 0x00000005ff167819 */ /* 0x100fe40000011608 */
[----:B------:R-:W-:Y:S02]  /*34f0*/  SHF.R.U32.HI R55, RZ, 0x1, R8 ;  /* 0x00000001ff377819 */ /* 0x000fe40000011608 */
[----:B------:R-:W-:Y:S01]  /*3500*/  LOP3.LUT R22, R19, 0x1, R22, 0xf8, !PT ;  /* 0x0000000113167812 */ /* 0x000fe200078ef816 */
[----:B------:R-:W-:Y:S01]  /*3510*/  IMAD.SHL.U32 R19, R8, 0x2, RZ ;  /* 0x0000000208137824 */ /* 0x000fe200078e00ff */
[----:B------:R-:W-:-:S02]  /*3520*/  LOP3.LUT R55, R34, 0x1e0, R55, 0xf8, !PT ;  /* 0x000001e022377812 */ /* 0x000fc400078ef837 */
[----:B0-----:R-:W-:Y:S02]  /*3530*/  SHF.R.U32.HI R32, RZ, R51, R32 ;  /* 0x00000033ff207219 */ /* 0x001fe40000011620 */
[----:B------:R-:W-:-:S03]  /*3540*/  LOP3.LUT R19, R19, 0x3e, RZ, 0xc0, !PT ;  /* 0x0000003e13137812 */ /* 0x000fc600078ec0ff */
[----:B------:R-:W-:Y:S02]  /*3550*/  IMAD R32, R32, 0x80, R55 ;  /* 0x0000008020207824 */ /* 0x000fe400078e0237 */
[----:B------:R-:W-:Y:S01]  /*3560*/  IMAD R19, R22, 0x142, R19 ;  /* 0x0000014216137824 */ /* 0x000fe200078e0213 */
[----:B------:R-:W-:Y:S06]  /*3570*/  @!P0 BRA `(.L_x_99) ;  /* 0x0000003000108947 */ /* 0x000fec0003800000 */
[----:B------:R-:W0:Y:S01]  /*3580*/  LDCU UR8, c[0x0][0x380] ;  /* 0x00007000ff0877ac */ /* 0x000e220008000800 */
[----:B------:R-:W-:Y:S02]  /*3590*/  PRMT R4, R4, 0x9910, RZ ;  /* 0x0000991004047816 */ /* 0x000fe400000000ff */
[----:B------:R-:W-:Y:S01]  /*35a0*/  PRMT R22, R27, 0x9910, RZ ;  /* 0x000099101b167816 */ /* 0x000fe200000000ff */
[----:B------:R-:W1:Y:S01]  /*35b0*/  LDCU.64 UR6, c[0x0][0x448] ;  /* 0x00008900ff0677ac */ /* 0x000e620008000a00 */
[----:B------:R-:W-:Y:S02]  /*35c0*/  ISETP.NE.AND P1, PT, R4, RZ, PT ;  /* 0x000000ff0400720c */ /* 0x000fe40003f25270 */
[----:B------:R-:W-:Y:S02]  /*35d0*/  ISETP.NE.AND P3, PT, R22, RZ, PT ;  /* 0x000000ff1600720c */ /* 0x000fe40003f65270 */
[----:B------:R-:W-:Y:S02]  /*35e0*/  PRMT R61, RZ, 0x7610, R61 ;  /* 0x00007610ff3d7816 */ /* 0x000fe4000000003d */
[----:B------:R-:W-:-:S02]  /*35f0*/  PRMT R36, RZ, 0x7610, R36 ;  /* 0x00007610ff247816 */ /* 0x000fc40000000024 */
[----:B------:R-:W-:Y:S02]  /*3600*/  PRMT R4, R24, 0x9910, RZ ;  /* 0x0000991018047816 */ /* 0x000fe400000000ff */
[C---:B0-----:R-:W-:Y:S02]  /*3610*/  ISETP.LT.AND P0, PT, R32.reuse, UR8, P1 ;  /* 0x0000000820007c0c */ /* 0x041fe40008f01270 */
[----:B------:R-:W-:Y:S02]  /*3620*/  ISETP.LT.AND P2, PT, R32, UR8, P3 ;  /* 0x0000000820007c0c */ /* 0x000fe40009f41270 */
[----:B------:R-:W-:-:S09]  /*3630*/  PRMT R14, R14, 0x9910, RZ ;  /* 0x000099100e0e7816 */ /* 0x000fd200000000ff */
[----:B------:R-:W5:Y:S04]  /*3640*/  @P0 LDG.E.LTC128B.U16 R61, desc[UR14][R6.64] ;  /* 0x0000000e063d0981 */ /* 0x000f68000c1e1520 */
[----:B------:R-:W5:Y:S01]  /*3650*/  @P2 LDG.E.LTC128B.U16 R36, desc[UR14][R6.64+0x40] ;  /* 0x0000400e06242981 */ /* 0x000f62000c1e1520 */
[----:B------:R-:W-:Y:S02]  /*3660*/  ISETP.NE.AND P2, PT, R4, RZ, PT ;  /* 0x000000ff0400720c */ /* 0x000fe40003f45270 */
[----:B------:R-:W-:Y:S02]  /*3670*/  ISETP.NE.AND P0, PT, R14, RZ, PT ;  /* 0x000000ff0e00720c */ /* 0x000fe40003f05270 */
[C---:B------:R-:W-:Y:S02]  /*3680*/  ISETP.LT.AND P4, PT, R32.reuse, UR8, P2 ;  /* 0x0000000820007c0c */ /* 0x040fe40009781270 */
[----:B------:R-:W-:-:S02]  /*3690*/  ISETP.LT.AND P5, PT, R32, UR8, P0 ;  /* 0x0000000820007c0c */ /* 0x000fc400087a1270 */
[----:B------:R-:W-:Y:S02]  /*36a0*/  PRMT R51, RZ, 0x7610, R51 ;  /* 0x00007610ff337816 */ /* 0x000fe40000000033 */
[----:B------:R-:W-:-:S07]  /*36b0*/  PRMT R22, RZ, 0x7610, R22 ;  /* 0x00007610ff167816 */ /* 0x000fce0000000016 */
[----:B------:R-:W2:Y:S04]  /*36c0*/  @P4 LDG.E.LTC128B.U16 R51, desc[UR14][R6.64+0x80] ;  /* 0x0000800e06334981 */ /* 0x000ea8000c1e1520 */
[----:B------:R-:W2:Y:S01]  /*36d0*/  @P5 LDG.E.LTC128B.U16 R22, desc[UR14][R6.64+0xc0] ;  /* 0x0000c00e06165981 */ /* 0x000ea2000c1e1520 */
[----:B----4-:R-:W-:Y:S01]  /*36e0*/  IADD3 R4, P4, PT, R6, R15, RZ ;  /* 0x0000000f06047210 */ /* 0x010fe20007f9e0ff */
[----:B------:R-:W-:Y:S01]  /*36f0*/  VIADD R14, R32, 0x10 ;  /* 0x00000010200e7836 */ /* 0x000fe20000000000 */
[----:B------:R-:W-:Y:S02]  /*3700*/  PRMT R55, RZ, 0x7610, R55 ;  /* 0x00007610ff377816 */ /* 0x000fe40000000037 */
[----:B------:R-:W-:Y:S01]  /*3710*/  PRMT R34, RZ, 0x7610, R34 ;  /* 0x00007610ff227816 */ /* 0x000fe20000000022 */
[----:B---3--:R-:W-:Y:S01]  /*3720*/  IMAD.X R5, R7, 0x1, R5, P4 ;  /* 0x0000000107057824 */ /* 0x008fe200020e0605 */
[----:B------:R-:W-:-:S02]  /*3730*/  ISETP.LT.AND P4, PT, R14, UR8, P1 ;  /* 0x000000080e007c0c */ /* 0x000fc40008f81270 */
[----:B------:R-:W-:-:S11]  /*3740*/  ISETP.LT.AND P5, PT, R14, UR8, P3 ;  /* 0x000000080e007c0c */ /* 0x000fd60009fa1270 */
[----:B------:R-:W3:Y:S04]  /*3750*/  @P4 LDG.E.LTC128B.U16 R55, desc[UR14][R4.64] ;  /* 0x0000000e04374981 */ /* 0x000ee8000c1e1520 */
[----:B------:R-:W3:Y:S01]  /*3760*/  @P5 LDG.E.LTC128B.U16 R34, desc[UR14][R4.64+0x40] ;  /* 0x0000400e04225981 */ /* 0x000ee2000c1e1520 */
[C---:B------:R-:W-:Y:S02]  /*3770*/  ISETP.LT.AND P4, PT, R14.reuse, UR8, P2 ;  /* 0x000000080e007c0c */ /* 0x040fe40009781270 */
[----:B------:R-:W-:Y:S02]  /*3780*/  ISETP.LT.AND P5, PT, R14, UR8, P0 ;  /* 0x000000080e007c0c */ /* 0x000fe400087a1270 */
[----:B------:R-:W-:Y:S02]  /*3790*/  PRMT R27, RZ, 0x7610, R27 ;  /* 0x00007610ff1b7816 */ /* 0x000fe4000000001b */
[----:B------:R-:W-:-:S07]  /*37a0*/  PRMT R24, RZ, 0x7610, R24 ;  /* 0x00007610ff187816 */ /* 0x000fce0000000018 */
[----:B------:R-:W4:Y:S04]  /*37b0*/  @P4 LDG.E.LTC128B.U16 R27, desc[UR14][R4.64+0x80] ;  /* 0x0000800e041b4981 */ /* 0x000f28000c1e1520 */
[----:B------:R-:W4:Y:S01]  /*37c0*/  @P5 LDG.E.LTC128B.U16 R24, desc[UR14][R4.64+0xc0] ;  /* 0x0000c00e04185981 */ /* 0x000f22000c1e1520 */
[----:B------:R-:W-:Y:S02]  /*37d0*/  PRMT R62, R65, 0x7632, R62 ;  /* 0x00007632413e7816 */ /* 0x000fe4000000003e */
[----:B------:R-:W-:Y:S01]  /*37e0*/  PRMT R64, R58, 0x7632, R64 ;  /* 0x000076323a407816 */ /* 0x000fe20000000040 */
[----:B------:R-:W-:Y:S01]  /*37f0*/  BAR.SYNC.DEFER_BLOCKING 0x0 ;  /* 0x0000000000007b1d */ /* 0x000fe20000010000 */
[----:B------:R-:W-:Y:S02]  /*3800*/  PRMT R66, R29, 0x7632, R66 ;  /* 0x000076321d427816 */ /* 0x000fe40000000042 */
[----:B------:R-:W-:-:S02]  /*3810*/  PRMT R67, R35, 0x7632, R67 ;  /* 0x0000763223437816 */ /* 0x000fc40000000043 */
[----:B------:R-:W-:Y:S01]  /*3820*/  ISETP.GE.AND P4, PT, R32, UR8, PT ;  /* 0x0000000820007c0c */ /* 0x000fe2000bf86270 */
[----:B------:R-:W-:Y:S04]  /*3830*/  STS.U16 [R30], R65 ;  /* 0x000000411e007388 */ /* 0x000fe80000000400 */
[----:B------:R-:W-:Y:S04]  /*3840*/  STS.U16 [R30+0x4], R58 ;  /* 0x0000043a1e007388 */ /* 0x000fe80000000400 */
[----:B------:R-:W-:Y:S04]  /*3850*/  STS.U16 [R30+0x8], R29 ;  /* 0x0000081d1e007388 */ /* 0x000fe80000000400 */
[----:B------:R0:W-:Y:S04]  /*3860*/  STS.U16 [R30+0xc], R35 ;  /* 0x00000c231e007388 */ /* 0x0001e80000000400 */
[----:B------:R-:W-:Y:S04]  /*3870*/  STS.U16 [R30+0x2], R62 ;  /* 0x0000023e1e007388 */ /* 0x000fe80000000400 */
[----:B------:R-:W-:Y:S01]  /*3880*/  STS.U16 [R30+0x6], R64 ;  /* 0x000006401e007388 */ /* 0x000fe20000000400 */
[----:B0-----:R-:W-:-:S03]  /*3890*/  SEL R35, R20, RZ, !P4 ;  /* 0x000000ff14237207 */ /* 0x001fc60006000000 */
[----:B------:R-:W-:Y:S01]  /*38a0*/  STS.U16 [R30+0xa], R66 ;  /* 0x00000a421e007388 */ /* 0x000fe20000000400 */
[----:B------:R-:W-:-:S03]  /*38b0*/  ISETP.NE.U32.AND P6, PT, R35, RZ, PT ;  /* 0x000000ff2300720c */ /* 0x000fc60003fc5070 */
[----:B------:R-:W-:Y:S01]  /*38c0*/  STS.U16 [R30+0xe], R67 ;  /* 0x00000e431e007388 */ /* 0x000fe20000000400 */
[----:B------:R-:W-:Y:S06]  /*38d0*/  BAR.SYNC.DEFER_BLOCKING 0x0 ;  /* 0x0000000000007b1d */ /* 0x000fec0000010000 */
[----:B------:R-:W-:Y:S04]  /*38e0*/  LDS.U16 R52, [R19+UR4] ;  /* 0x0000000413347984 */ /* 0x000fe80008000400 */
[----:B------:R-:W0:Y:S04]  /*38f0*/  LDS.U16 R63, [R19+UR4+0x40] ;  /* 0x00004004133f7984 */ /* 0x000e280008000400 */
[----:B------:R-:W-:Y:S04]  /*3900*/  LDS.U16 R15, [R19+UR4+0x80] ;  /* 0x00008004130f7984 */ /* 0x000fe80008000400 */
[----:B------:R-:W1:Y:S04]  /*3910*/  LDS.U16 R50, [R19+UR4+0xc0] ;  /* 0x0000c00413327984 */ /* 0x000e680008000400 */
[----:B------:R-:W-:Y:S01]  /*3920*/  LDS.U16 R35, [R19+UR4+0x2c4] ;  /* 0x0002c40413237984 */ /* 0x000fe20008000400 */
[----:B0-----:R-:W-:-:S02]  /*3930*/  PRMT R52, R52, 0x5410, R63 ;  /* 0x0000541034347816 */ /* 0x001fc4000000003f */
[----:B-1----:R-:W-:Y:S02]  /*3940*/  PRMT R50, R15, 0x5410, R50 ;  /* 0x000054100f327816 */ /* 0x002fe40000000032 */
[----:B-----5:R-:W-:-:S05]  /*3950*/  PRMT R29, R61, 0x5410, R36 ;  /* 0x000054103d1d7816 */ /* 0x020fca0000000024 */
[----:B------:R-:W-:-:S04]  /*3960*/  HMUL2 R29, R18.H0_H0, R29 ;  /* 0x0000001d121d7232 */ /* 0x000fc80000000800 */
[----:B------:R-:W-:Y:S01]  /*3970*/  HFMA2 R58, R0.H0_H0, R52, R29 ;  /* 0x00000034003a7231 */ /* 0x000fe2000000081d */
[----:B------:R-:W-:Y:S01]  /*3980*/  SEL R29, R26, RZ, !P4 ;  /* 0x000000ff1a1d7207 */ /* 0x000fe20006000000 */
[----:B------:R-:W0:Y:S03]  /*3990*/  LDS.U16 R52, [R19+UR4+0x284] ;  /* 0x0002840413347984 */ /* 0x000e260008000400 */
[----:B------:R-:W-:Y:S01]  /*39a0*/  ISETP.NE.U32.AND P5, PT, R29, RZ, PT ;  /* 0x000000ff1d00720c */ /* 0x000fe20003fa5070 */
[----:B------:R1:W-:Y:S01]  /*39b0*/  @P6 STG.E.U16 desc[UR14][R2.64], R58 ;  /* 0x0000003a02006986 */ /* 0x0003e2000c10150e */
[----:B------:R-:W-:Y:S02]  /*39c0*/  SEL R29, R25, RZ, !P4 ;  /* 0x000000ff191d7207 */ /* 0x000fe40006000000 */
[----:B------:R-:W-:Y:S02]  /*39d0*/  PRMT R62, R58, 0x7632, R62 ;  /* 0x000076323a3e7816 */ /* 0x000fe4000000003e */
[----:B------:R-:W-:-:S02]  /*39e0*/  ISETP.NE.U32.AND P6, PT, R29, RZ, PT ;  /* 0x000000ff1d00720c */ /* 0x000fc40003fc5070 */
[----:B------:R-:W-:-:S04]  /*39f0*/  SEL R29, R21, RZ, !P4 ;  /* 0x000000ff151d7207 */ /* 0x000fc80006000000 */
[----:B------:R-:W-:Y:S01]  /*3a00*/  ISETP.NE.U32.AND P4, PT, R29, RZ, PT ;  /* 0x000000ff1d00720c */ /* 0x000fe20003f85070 */
[----:B------:R-:W-:Y:S01]  /*3a10*/  @P5 STG.E.U16 desc[UR14][R2.64+0x40], R62 ;  /* 0x0000403e02005986 */ /* 0x000fe2000c10150e */
[----:B--2---:R-:W-:-:S05]  /*3a20*/  PRMT R29, R51, 0x5410, R22 ;  /* 0x00005410331d7816 */ /* 0x004fca0000000016 */
[----:B------:R-:W-:-:S04]  /*3a30*/  HMUL2 R29, R18.H0_H0, R29 ;  /* 0x0000001d121d7232 */ /* 0x000fc80000000800 */
[----:B------:R-:W-:Y:S02]  /*3a40*/  HFMA2 R29, R0.H0_H0, R50, R29 ;  /* 0x00000032001d7231 */ /* 0x000fe4000000081d */
[----:B------:R-:W-:Y:S03]  /*3a50*/  LDS.U16 R50, [R19+UR4+0x344] ;  /* 0x0003440413327984 */ /* 0x000fe60008000400 */
[C---:B-1----:R-:W-:Y:S02]  /*3a60*/  PRMT R58, R29.reuse, 0x7610, R58 ;  /* 0x000076101d3a7816 */ /* 0x042fe4000000003a */
[----:B------:R-:W-:Y:S02]  /*3a70*/  PRMT R63, R29, 0x7632, R63 ;  /* 0x000076321d3f7816 */ /* 0x000fe4000000003f */
[----:B------:R-:W1:Y:S04]  /*3a80*/  LDS.U16 R29, [R19+UR4+0x304] ;  /* 0x00030404131d7984 */ /* 0x000e680008000400 */
[----:B------:R3:W-:Y:S01]  /*3a90*/  @P4 STG.E.U16 desc[UR14][R2.64+0xc0], R63 ;  /* 0x0000c03f02004986 */ /* 0x0007e2000c10150e */
[----:B------:R-:W-:-:S02]  /*3aa0*/  ISETP.GE.AND P4, PT, R14, UR8, PT ;  /* 0x000000080e007c0c */ /* 0x000fc4000bf86270 */
[----:B0-----:R-:W-:Y:S01]  /*3ab0*/  PRMT R35, R52, 0x5410, R35 ;  /* 0x0000541034237816 */ /* 0x001fe20000000023 */
[----:B------:R0:W-:Y:S01]  /*3ac0*/  @P6 STG.E.U16 desc[UR14][R2.64+0x80], R58 ;  /* 0x0000803a02006986 */ /* 0x0001e2000c10150e */
[----:B------:R-:W-:Y:S02]  /*3ad0*/  SEL R15, R20, RZ, !P4 ;  /* 0x000000ff140f7207 */ /* 0x000fe40006000000 */
[----:B------:R-:W-:Y:S02]  /*3ae0*/  SEL R52, R21, RZ, !P4 ;  /* 0x000000ff15347207 */ /* 0x000fe40006000000 */
[----:B------:R-:W-:Y:S02]  /*3af0*/  ISETP.NE.U32.AND P6, PT, R15, RZ, PT ;  /* 0x000000ff0f00720c */ /* 0x000fe40003fc5070 */
[----:B---3--:R-:W-:-:S05]  /*3b00*/  PRMT R63, R55, 0x5410, R34 ;  /* 0x00005410373f7816 */ /* 0x008fca0000000022 */
[----:B------:R-:W-:-:S04]  /*3b10*/  HMUL2 R14, R18.H0_H0, R63 ;  /* 0x0000003f120e7232 */ /* 0x000fc80000000800 */
[----:B0-----:R-:W-:Y:S01]  /*3b20*/  HFMA2 R58, R0.H0_H0, R35, R14 ;  /* 0x00000023003a7231 */ /* 0x001fe2000000080e */
[----:B------:R-:W-:Y:S02]  /*3b30*/  IADD3 R14, P5, PT, R2, UR6, RZ ;  /* 0x00000006020e7c10 */ /* 0x000fe4000ffbe0ff */
[----:B------:R-:W-:Y:S02]  /*3b40*/  SEL R35, R26, RZ, !P4 ;  /* 0x000000ff1a237207 */ /* 0x000fe40006000000 */
[----:B------:R-:W-:Y:S01]  /*3b50*/  IADD3.X R15, PT, PT, R3, UR7, RZ, P5, !PT ;  /* 0x00000007030f7c10 */ /* 0x000fe2000affe4ff */
[----:B------:R-:W0:Y:S01]  /*3b60*/  LDCU.64 UR6, c[0x0][0x458] ;  /* 0x00008b00ff0677ac */ /* 0x000e220008000a00 */
[----:B------:R-:W-:Y:S02]  /*3b70*/  ISETP.NE.U32.AND P5, PT, R35, RZ, PT ;  /* 0x000000ff2300720c */ /* 0x000fe40003fa5070 */
[----:B------:R-:W-:Y:S01]  /*3b80*/  SEL R35, R25, RZ, !P4 ;  /* 0x000000ff19237207 */ /* 0x000fe20006000000 */
[----:B------:R-:W-:Y:S01]  /*3b90*/  @P6 STG.E.U16 desc[UR14][R14.64], R58 ;  /* 0x0000003a0e006986 */ /* 0x000fe2000c10150e */
[----:B------:R-:W-:Y:S01]  /*3ba0*/  ISETP.NE.U32.AND P4, PT, R52, RZ, PT ;  /* 0x000000ff3400720c */ /* 0x000fe20003f85070 */
[----:B------:R-:W-:Y:S01]  /*3bb0*/  VIADD R52, R32, 0x1 ;  /* 0x0000000120347836 */ /* 0x000fe20000000000 */
[----:B------:R-:W-:-:S02]  /*3bc0*/  ISETP.NE.U32.AND P6, PT, R35, RZ, PT ;  /* 0x000000ff2300720c */ /* 0x000fc40003fc5070 */
[----:B----4-:R-:W-:Y:S02]  /*3bd0*/  PRMT R35, R27, 0x5410, R24 ;  /* 0x000054101b237816 */ /* 0x010fe40000000018 */
[----:B-1----:R-:W-:Y:S02]  /*3be0*/  PRMT R50, R29, 0x5410, R50 ;  /* 0x000054101d327816 */ /* 0x002fe40000000032 */
[----:B------:R-:W-:Y:S01]  /*3bf0*/  PRMT R29, R58, 0x7632, R29 ;  /* 0x000076323a1d7816 */ /* 0x000fe2000000001d */
[----:B------:R-:W-:-:S04]  /*3c00*/  HMUL2 R35, R18.H0_H0, R35 ;  /* 0x0000002312237232 */ /* 0x000fc80000000800 */
[----:B------:R-:W-:Y:S01]  /*3c10*/  HFMA2 R35, R0.H0_H0, R50, R35 ;  /* 0x0000003200237231 */ /* 0x000fe20000000823 */
[----:B------:R1:W-:Y:S01]  /*3c20*/  @P5 STG.E.U16 desc[UR14][R14.64+0x40], R29 ;  /* 0x0000401d0e005986 */ /* 0x0003e2000c10150e */
[----:B------:R-:W-:-:S03]  /*3c30*/  ISETP.LT.AND P5, PT, R52, UR8, P3 ;  /* 0x0000000834007c0c */ /* 0x000fc60009fa1270 */
[----:B------:R-:W-:Y:S01]  /*3c40*/  PRMT R50, R35, 0x7632, R50 ;  /* 0x0000763223327816 */ /* 0x000fe20000000032 */
[----:B------:R-:W-:Y:S01]  /*3c50*/  @P6 STG.E.U16 desc[UR14][R14.64+0x80], R35 ;  /* 0x000080230e006986 */ /* 0x000fe2000c10150e */
[----:B------:R-:W-:-:S03]  /*3c60*/  ISETP.LT.AND P6, PT, R52, UR8, P1 ;  /* 0x0000000834007c0c */ /* 0x000fc60008fc1270 */
[----:B------:R-:W-:Y:S01]  /*3c70*/  @P4 STG.E.U16 desc[UR14][R14.64+0xc0], R50 ;  /* 0x0000c0320e004986 */ /* 0x000fe2000c10150e */
[----:B------:R-:W-:-:S05]  /*3c80*/  IADD3 R6, P4, PT, R6, R23, RZ ;  /* 0x0000001706067210 */ /* 0x000fca0007f9e0ff */
[----:B------:R-:W-:Y:S01]  /*3c90*/  IMAD.X R7, R7, 0x1, R31, P4 ;  /* 0x0000000107077824 */ /* 0x000fe200020e061f */
[----:B------:R-:W-:-:S04]  /*3ca0*/  ISETP.LT.AND P4, PT, R52, UR8, P2 ;  /* 0x0000000834007c0c */ /* 0x000fc80009781270 */
[----:B------:R-:W2:Y:S01]  /*3cb0*/  @P6 LDG.E.LTC128B.U16 R61, desc[UR14][R6.64] ;  /* 0x0000000e063d6981 */ /* 0x000ea2000c1e1520 */
[----:B------:R-:W-:-:S03]  /*3cc0*/  ISETP.LT.AND P6, PT, R52, UR8, P0 ;  /* 0x0000000834007c0c */ /* 0x000fc600087c1270 */
[----:B------:R-:W2:Y:S05]  /*3cd0*/  @P5 LDG.E.LTC128B.U16 R36, desc[UR14][R6.64+0x40] ;  /* 0x0000400e06245981 */ /* 0x000eaa000c1e1520 */
[----:B------:R-:W3:Y:S05]  /*3ce0*/  @P4 LDG.E.LTC128B.U16 R51, desc[UR14][R6.64+0x80] ;  /* 0x0000800e06334981 */ /* 0x000eea000c1e1520 */
[----:B------:R-:W3:Y:S01]  /*3cf0*/  @P6 LDG.E.LTC128B.U16 R22, desc[UR14][R6.64+0xc0] ;  /* 0x0000c00e06166981 */ /* 0x000ee2000c1e1520 */
[----:B-1----:R-:W-:Y:S01]  /*3d00*/  VIADD R29, R32, 0x11 ;  /* 0x00000011201d7836 */ /* 0x002fe20000000000 */
[----:B------:R-:W-:-:S04]  /*3d10*/  IADD3 R4, P6, PT, R23, R4, RZ ;  /* 0x0000000417047210 */ /* 0x000fc80007fde0ff */
[----:B------:R-:W-:Y:S01]  /*3d20*/  ISETP.LT.AND P4, PT, R29, UR8, P1 ;  /* 0x000000081d007c0c */ /* 0x000fe20008f81270 */
[----:B------:R-:W-:Y:S01]  /*3d30*/  IMAD.X R5, R31, 0x1, R5, P6 ;  /* 0x000000011f057824 */ /* 0x000fe200030e0605 */
[----:B------:R-:W-:-:S11]  /*3d40*/  ISETP.LT.AND P5, PT, R29, UR8, P3 ;  /* 0x000000081d007c0c */ /* 0x000fd60009fa1270 */
[----:B------:R-:W4:Y:S01]  /*3d50*/  @P4 LDG.E.LTC128B.U16 R55, desc[UR14][R4.64] ;  /* 0x0000000e04374981 */ /* 0x000f22000c1e1520 */
[----:B------:R-:W-:-:S03]  /*3d60*/  ISETP.LT.AND P4, PT, R29, UR8, P2 ;  /* 0x000000081d007c0c */ /* 0x000fc60009781270 */
[----:B------:R-:W4:Y:S01]  /*3d70*/  @P5 LDG.E.LTC128B.U16 R34, desc[UR14][R4.64+0x40] ;  /* 0x0000400e04225981 */ /* 0x000f22000c1e1520 */
[----:B------:R-:W-:-:S09]  /*3d80*/  ISETP.LT.AND P5, PT, R29, UR8, P0 ;  /* 0x000000081d007c0c */ /* 0x000fd200087a1270 */
[----:B------:R-:W5:Y:S04]  /*3d90*/  @P4 LDG.E.LTC128B.U16 R27, desc[UR14][R4.64+0x80] ;  /* 0x0000800e041b4981 */ /* 0x000f68000c1e1520 */
[----:B------:R-:W5:Y:S01]  /*3da0*/  @P5 LDG.E.LTC128B.U16 R24, desc[UR14][R4.64+0xc0] ;  /* 0x0000c00e04185981 */ /* 0x000f62000c1e1520 */
[----:B------:R-:W-:Y:S02]  /*3db0*/  PRMT R62, R47, 0x7632, R62 ;  /* 0x000076322f3e7816 */ /* 0x000fe4000000003e */
[----:B------:R-:W-:Y:S01]  /*3dc0*/  PRMT R63, R57, 0x7632, R63 ;  /* 0x00007632393f7816 */ /* 0x000fe2000000003f */
[----:B------:R-:W-:Y:S01]  /*3dd0*/  BAR.SYNC.DEFER_BLOCKING 0x0 ;  /* 0x0000000000007b1d */ /* 0x000fe20000010000 */
[----:B------:R-:W-:Y:S02]  /*3de0*/  PRMT R64, R33, 0x7632, R64 ;  /* 0x0000763221407816 */ /* 0x000fe40000000040 */
[----:B------:R-:W-:-:S02]  /*3df0*/  PRMT R65, R40, 0x7632, R65 ;  /* 0x0000763228417816 */ /* 0x000fc40000000041 */
[----:B------:R-:W-:Y:S02]  /*3e00*/  ISETP.GE.AND P5, PT, R52, UR8, PT ;  /* 0x0000000834007c0c */ /* 0x000fe4000bfa6270 */
[----:B0-----:R-:W-:-:S04]  /*3e10*/  IADD3 R2, P6, PT, R2, UR6, RZ ;  /* 0x0000000602027c10 */ /* 0x001fc8000ffde0ff */
[----:B------:R-:W-:Y:S01]  /*3e20*/  IADD3.X R3, PT, PT, R3, UR7, RZ, P6, !PT ;  /* 0x0000000703037c10 */ /* 0x000fe2000b7fe4ff */
        /* <DEDUP_REMOVED lines=18> */
[----:B------:R-:W-:Y:S02]  /*3f50*/  SEL R50, R25, RZ, !P5 ;  /* 0x000000ff19327207 */ /* 0x000fe40006800000 */
[----:B--2---:R-:W-:-:S05]  /*3f60*/  PRMT R33, R61, 0x5410, R36 ;  /* 0x000054103d217816 */ /* 0x004fca0000000024 */
[----:B------:R-:W-:-:S04]  /*3f70*/  HMUL2 R33, R18.H0_H0, R33 ;  /* 0x0000002112217232 */ /* 0x000fc80000000800 */
[----:B------:R-:W-:Y:S01]  /*3f80*/  HFMA2 R47, R0.H0_H0, R58, R33 ;  /* 0x0000003a002f7231 */ /* 0x000fe20000000821 */
[----:B---3--:R-:W-:-:S04]  /*3f90*/  PRMT R33, R51, 0x5410, R22 ;  /* 0x0000541033217816 */ /* 0x008fc80000000016 */
[----:B------:R0:W-:Y:S01]  /*3fa0*/  @P4 STG.E.U16 desc[UR14][R2.64], R47 ;  /* 0x0000002f02004986 */ /* 0x0001e2000c10150e */
[----:B------:R-:W-:Y:S01]  /*3fb0*/  HMUL2 R52, R18.H0_H0, R33 ;  /* 0x0000002112347232 */ /* 0x000fe20000000800 */
[----:B------:R-:W-:Y:S02]  /*3fc0*/  ISETP.NE.U32.AND P4, PT, R50, RZ, PT ;  /* 0x000000ff3200720c */ /* 0x000fe40003f85070 */
[----:B------:R-:W1:Y:S01]  /*3fd0*/  LDS.U16 R33, [R19+UR4+0x2c4] ;  /* 0x0002c40413217984 */ /* 0x000e620008000400 */
[----:B------:R-:W-:Y:S01]  /*3fe0*/  HFMA2 R52, R0.H0_H0, R35, R52 ;  /* 0x0000002300347231 */ /* 0x000fe20000000834 */
[----:B------:R-:W-:Y:S02]  /*3ff0*/  SEL R35, R26, RZ, !P5 ;  /* 0x000000ff1a237207 */ /* 0x000fe40006800000 */
[----:B------:R-:W-:Y:S01]  /*4000*/  LDS.U16 R50, [R19+UR4+0x344] ;  /* 0x0003440413327984 */ /* 0x000fe20008000400 */
[----:B------:R-:W-:Y:S02]  /*4010*/  PRMT R57, R47, 0x7632, R57 ;  /* 0x000076322f397816 */ /* 0x000fe40000000039 */
[----:B------:R-:W-:-:S02]  /*4020*/  ISETP.NE.U32.AND P6, PT, R35, RZ, PT ;  /* 0x000000ff2300720c */ /* 0x000fc40003fc5070 */
[----:B------:R-:W-:Y:S02]  /*4030*/  SEL R35, R21, RZ, !P5 ;  /* 0x000000ff15237207 */ /* 0x000fe40006800000 */
[----:B------:R-:W-:Y:S01]  /*4040*/  PRMT R58, R52, 0x7632, R58 ;  /* 0x00007632343a7816 */ /* 0x000fe2000000003a */
[----:B------:R-:W-:Y:S01]  /*4050*/  @P4 STG.E.U16 desc[UR14][R2.64+0x80], R52 ;  /* 0x0000803402004986 */ /* 0x000fe2000c10150e */
[----:B------:R-:W-:-:S03]  /*4060*/  ISETP.NE.U32.AND P5, PT, R35, RZ, PT ;  /* 0x000000ff2300720c */ /* 0x000fc60003fa5070 */
[----:B------:R-:W2:Y:S04]  /*4070*/  LDS.U16 R35, [R19+UR4+0x304] ;  /* 0x0003040413237984 */ /* 0x000ea80008000400 */
[----:B------:R-:W-:Y:S01]  /*4080*/  @P6 STG.E.U16 desc[UR14][R2.64+0x40], R57 ;  /* 0x0000403902006986 */ /* 0x000fe2000c10150e */
[----:B------:R-:W-:Y:S02]  /*4090*/  ISETP.GE.AND P6, PT, R29, UR8, PT ;  /* 0x000000081d007c0c */ /* 0x000fe4000bfc6270 */
[----:B----4-:R-:W-:Y:S02]  /*40a0*/  PRMT R29, R55, 0x5410, R34 ;  /* 0x00005410371d7816 */ /* 0x010fe40000000022 */
[----:B0-----:R-:W-:Y:S01]  /*40b0*/  SEL R47, R20, RZ, !P6 ;  /* 0x000000ff142f7207 */ /* 0x001fe20007000000 */
[----:B------:R-:W-:Y:S01]  /*40c0*/  @P5 STG.E.U16 desc[UR14][R2.64+0xc0], R58 ;  /* 0x0000c03a02005986 */ /* 0x000fe2000c10150e */
[----:B------:R-:W-:Y:S01]  /*40d0*/  IADD3 R14, P5, PT, R14, UR6, RZ ;  /* 0x000000060e0e7c10 */ /* 0x000fe2000ffbe0ff */
[----:B------:R-:W-:Y:S01]  /*40e0*/  HMUL2 R29, R18.H0_H0, R29 ;  /* 0x0000001d121d7232 */ /* 0x000fe20000000800 */
[----:B------:R-:W-:-:S02]  /*40f0*/  ISETP.NE.U32.AND P4, PT, R47, RZ, PT ;  /* 0x000000ff2f00720c */ /* 0x000fc40003f85070 */
[----:B------:R-:W-:Y:S02]  /*4100*/  IADD3.X R15, PT, PT, R15, UR7, RZ, P5, !PT ;  /* 0x000000070f0f7c10 */ /* 0x000fe4000affe4ff */
[----:B-1----:R-:W-:Y:S02]  /*4110*/  PRMT R40, R40, 0x5410, R33 ;  /* 0x0000541028287816 */ /* 0x002fe40000000021 */
[----:B------:R-:W-:-:S03]  /*4120*/  SEL R33, R25, RZ, !P6 ;  /* 0x000000ff19217207 */ /* 0x000fc60007000000 */
[----:B------:R-:W-:Y:S01]  /*4130*/  HFMA2 R40, R0.H0_H0, R40, R29 ;  /* 0x0000002800287231 */ /* 0x000fe2000000081d */
[----:B------:R-:W-:-:S04]  /*4140*/  SEL R29, R26, RZ, !P6 ;  /* 0x000000ff1a1d7207 */ /* 0x000fc80007000000 */
[----:B------:R-:W-:Y:S01]  /*4150*/  ISETP.NE.U32.AND P5, PT, R29, RZ, PT ;  /* 0x000000ff1d00720c */ /* 0x000fe20003fa5070 */
[----:B------:R0:W-:Y:S01]  /*4160*/  @P4 STG.E.U16 desc[UR14][R14.64], R40 ;  /* 0x000000280e004986 */ /* 0x0001e2000c10150e */
[----:B-----5:R-:W-:Y:S02]  /*4170*/  PRMT R29, R27, 0x5410, R24 ;  /* 0x000054101b1d7816 */ /* 0x020fe40000000018 */
[----:B------:R-:W-:Y:S02]  /*4180*/  ISETP.NE.U32.AND P4, PT, R33, RZ, PT ;  /* 0x000000ff2100720c */ /* 0x000fe40003f85070 */
[----:B------:R-:W-:Y:S01]  /*4190*/  SEL R33, R21, RZ, !P6 ;  /* 0x000000ff15217207 */ /* 0x000fe20007000000 */
[----:B------:R-:W-:Y:S01]  /*41a0*/  HMUL2 R29, R18.H0_H0, R29 ;  /* 0x0000001d121d7232 */ /* 0x000fe20000000800 */
[----:B--2---:R-:W-:Y:S02]  /*41b0*/  PRMT R50, R35, 0x5410, R50 ;  /* 0x0000541023327816 */ /* 0x004fe40000000032 */
[----:B------:R-:W-:-:S02]  /*41c0*/  ISETP.NE.U32.AND P6, PT, R33, RZ, PT ;  /* 0x000000ff2100720c */ /* 0x000fc40003fc5070 */
[----:B------:R-:W-:Y:S01]  /*41d0*/  PRMT R35, R40, 0x7632, R35 ;  /* 0x0000763228237816 */ /* 0x000fe20000000023 */
[----:B------:R-:W-:Y:S02]  /*41e0*/  HFMA2 R33, R0.H0_H0, R50, R29 ;  /* 0x0000003200217231 */ /* 0x000fe4000000081d */
[----:B------:R-:W-:Y:S02]  /*41f0*/  VIADD R29, R32, 0x2 ;  /* 0x00000002201d7836 */ /* 0x000fe40000000000 */
[----:B------:R-:W-:Y:S01]  /*4200*/  @P5 STG.E.U16 desc[UR14][R14.64+0x40], R35 ;  /* 0x000040230e005986 */ /* 0x000fe2000c10150e */
[----:B0-----:R-:W-:Y:S02]  /*4210*/  PRMT R40, R33, 0x7632, R40 ;  /* 0x0000763221287816 */ /* 0x001fe40000000028 */
[C---:B------:R-:W-:Y:S01]  /*4220*/  ISETP.LT.AND P5, PT, R29.reuse, UR8, P1 ;  /* 0x000000081d007c0c */ /* 0x040fe20008fa1270 */
[----:B------:R0:W-:Y:S01]  /*4230*/  @P4 STG.E.U16 desc[UR14][R14.64+0x80], R33 ;  /* 0x000080210e004986 */ /* 0x0001e2000c10150e */
[----:B------:R-:W-:-:S03]  /*4240*/  ISETP.LT.AND P4, PT, R29, UR8, P3 ;  /* 0x000000081d007c0c */ /* 0x000fc60009f81270 */
[----:B------:R-:W-:Y:S01]  /*4250*/  @P6 STG.E.U16 desc[UR14][R14.64+0xc0], R40 ;  /* 0x0000c0280e006986 */ /* 0x000fe2000c10150e */
[----:B------:R-:W-:-:S05]  /*4260*/  IADD3 R6, P6, PT, R23, R6, RZ ;  /* 0x0000000617067210 */ /* 0x000fca0007fde0ff */
[----:B------:R-:W-:-:S05]  /*4270*/  IMAD.X R7, R31, 0x1, R7, P6 ;  /* 0x000000011f077824 */ /* 0x000fca00030e0607 */
[----:B------:R-:W2:Y:S04]  /*4280*/  @P5 LDG.E.LTC128B.U16 R61, desc[UR14][R6.64] ;  /* 0x0000000e063d5981 */ /* 0x000ea8000c1e1520 */
[----:B------:R-:W2:Y:S01]  /*4290*/  @P4 LDG.E.LTC128B.U16 R36, desc[UR14][R6.64+0x40] ;  /* 0x0000400e06244981 */ /* 0x000ea2000c1e1520 */
[C---:B------:R-:W-:Y:S01]  /*42a0*/  ISETP.LT.AND P4, PT, R29.reuse, UR8, P2 ;  /* 0x000000081d007c0c */ /* 0x040fe20009781270 */
[----:B0-----:R-:W-:Y:S01]  /*42b0*/  VIADD R33, R32, 0x12 ;  /* 0x0000001220217836 */ /* 0x001fe20000000000 */
[----:B------:R-:W-:Y:S02]  /*42c0*/  ISETP.LT.AND P5, PT, R29, UR8, P0 ;  /* 0x000000081d007c0c */ /* 0x000fe400087a1270 */
        /* <DEDUP_REMOVED lines=18> */
[----:B------:R-:W-:Y:S02]  /*43f0*/  IADD3 R2, P4, PT, R2, UR6, RZ ;  /* 0x0000000602027c10 */ /* 0x000fe4000ff9e0ff */
[----:B------:R-:W-:Y:S02]  /*4400*/  SEL R52, R20, RZ, !P5 ;  /* 0x000000ff14347207 */ /* 0x000fe40006800000 */
[----:B------:R-:W-:Y:S02]  /*4410*/  IADD3.X R3, PT, PT, R3, UR7, RZ, P4, !PT ;  /* 0x0000000703037c10 */ /* 0x000fe4000a7fe4ff */
[----:B------:R-:W-:Y:S01]  /*4420*/  ISETP.NE.U32.AND P6, PT, R52, RZ, PT ;  /* 0x000000ff3400720c */ /* 0x000fe20003fc5070 */
        /* <DEDUP_REMOVED lines=12> */
[----:B------:R-:W1:Y:S04]  /*44f0*/  LDS.U16 R50, [R19+UR4+0xc0] ;  /* 0x0000c00413327984 */ /* 0x000e680008000400 */
[----:B------:R-:W-:Y:S04]  /*4500*/  LDS.U16 R29, [R19+UR4+0x284] ;  /* 0x00028404131d7984 */ /* 0x000fe80008000400 */
[----:B------:R-:W1:Y:S01]  /*4510*/  LDS.U16 R10, [R19+UR4+0x2c4] ;  /* 0x0002c404130a7984 */ /* 0x000e620008000400 */
[----:B0-----:R-:W-:-:S02]  /*4520*/  PRMT R40, R35, 0x5410, R40 ;  /* 0x0000541023287816 */ /* 0x001fc40000000028 */
[----:B------:R-:W-:-:S04]  /*4530*/  SEL R35, R26, RZ, !P5 ;  /* 0x000000ff1a237207 */ /* 0x000fc80006800000 */
[----:B------:R-:W-:Y:S02]  /*4540*/  ISETP.NE.U32.AND P4, PT, R35, RZ, PT ;  /* 0x000000ff2300720c */ /* 0x000fe40003f85070 */
[----:B------:R-:W-:Y:S01]  /*4550*/  LDS.U16 R35, [R19+UR4+0x304] ;  /* 0x0003040413237984 */ /* 0x000fe20008000400 */
[----:B-1----:R-:W-:Y:S02]  /*4560*/  PRMT R50, R39, 0x5410, R50 ;  /* 0x0000541027327816 */ /* 0x002fe40000000032 */
[----:B------:R-:W-:Y:S02]  /*4570*/  PRMT R10, R29, 0x5410, R10 ;  /* 0x000054101d0a7816 */ /* 0x000fe4000000000a */
[----:B--2---:R-:W-:-:S05]  /*4580*/  PRMT R47, R61, 0x5410, R36 ;  /* 0x000054103d2f7816 */ /* 0x004fca0000000024 */
[----:B------:R-:W-:-:S04]  /*4590*/  HMUL2 R47, R18.H0_H0, R47 ;  /* 0x0000002f122f7232 */ /* 0x000fc80000000800 */
[----:B------:R-:W-:Y:S01]  /*45a0*/  HFMA2 R52, R0.H0_H0, R40, R47 ;  /* 0x0000002800347231 */ /* 0x000fe2000000082f */
[----:B------:R-:W-:Y:S02]  /*45b0*/  SEL R40, R25, RZ, !P5 ;  /* 0x000000ff19287207 */ /* 0x000fe40006800000 */
[----:B------:R-:W-:Y:S02]  /*45c0*/  SEL R47, R21, RZ, !P5 ;  /* 0x000000ff152f7207 */ /* 0x000fe40006800000 */
[----:B------:R-:W-:Y:S01]  /*45d0*/  @P6 STG.E.U16 desc[UR14][R2.64], R52 ;  /* 0x0000003402006986 */ /* 0x000fe2000c10150e */
[----:B------:R-:W-:Y:S02]  /*45e0*/  ISETP.NE.U32.AND P6, PT, R40, RZ, PT ;  /* 0x000000ff2800720c */ /* 0x000fe40003fc5070 */
[----:B------:R-:W-:Y:S01]  /*45f0*/  PRMT R54, R52, 0x7632, R54 ;  /* 0x0000763234367816 */ /* 0x000fe20000000036 */
[----:B------:R-:W0:Y:S01]  /*4600*/  LDS.U16 R40, [R19+UR4+0x344] ;  /* 0x0003440413287984 */ /* 0x000e220008000400 */
[----:B---3--:R-:W-:-:S02]  /*4610*/  PRMT R39, R51, 0x5410, R22 ;  /* 0x0000541033277816 */ /* 0x008fc40000000016 */
[----:B------:R-:W-:Y:S01]  /*4620*/  ISETP.NE.U32.AND P5, PT, R47, RZ, PT ;  /* 0x000000ff2f00720c */ /* 0x000fe20003fa5070 */
[----:B------:R-:W-:Y:S01]  /*4630*/  @P4 STG.E.U16 desc[UR14][R2.64+0x40], R54 ;  /* 0x0000403602004986 */ /* 0x000fe2000c10150e */
[----:B------:R-:W-:Y:S01]  /*4640*/  ISETP.GE.AND P4, PT, R33, UR8, PT ;  /* 0x0000000821007c0c */ /* 0x000fe2000bf86270 */
[----:B------:R-:W-:-:S03]  /*4650*/  HMUL2 R39, R18.H0_H0, R39 ;  /* 0x0000002712277232 */ /* 0x000fc60000000800 */
[----:B------:R-:W-:Y:S01]  /*4660*/  SEL R29, R25, RZ, !P4 ;  /* 0x000000ff191d7207 */ /* 0x000fe20006000000 */
[----:B------:R-:W-:Y:S01]  /*4670*/  HFMA2 R50, R0.H0_H0, R50, R39 ;  /* 0x0000003200327231 */ /* 0x000fe20000000827 */
[----:B------:R-:W-:Y:S02]  /*4680*/  SEL R39, R20, RZ, !P4 ;  /* 0x000000ff14277207 */ /* 0x000fe40006000000 */
[----:B----4-:R-:W-:Y:S02]  /*4690*/  PRMT R33, R55, 0x5410, R34 ;  /* 0x0000541037217816 */ /* 0x010fe40000000022 */
[----:B------:R-:W-:Y:S01]  /*46a0*/  @P6 STG.E.U16 desc[UR14][R2.64+0x80], R50 ;  /* 0x0000803202006986 */ /* 0x000fe2000c10150e */
[----:B------:R-:W-:Y:S02]  /*46b0*/  PRMT R47, R50, 0x7632, R47 ;  /* 0x00007632322f7816 */ /* 0x000fe4000000002f */
[----:B------:R-:W-:Y:S01]  /*46c0*/  ISETP.NE.U32.AND P6, PT, R39, RZ, PT ;  /* 0x000000ff2700720c */ /* 0x000fe20003fc5070 */
[----:B------:R-:W-:-:S02]  /*46d0*/  HMUL2 R33, R18.H0_H0, R33 ;  /* 0x0000002112217232 */ /* 0x000fc40000000800 */
[----:B------:R5:W-:Y:S01]  /*46e0*/  @P5 STG.E.U16 desc[UR14][R2.64+0xc0], R47 ;  /* 0x0000c02f02005986 */ /* 0x000be2000c10150e */
[----:B------:R-:W-:Y:S01]  /*46f0*/  IADD3 R14, P5, PT, R14, UR6, RZ ;  /* 0x000000060e0e7c10 */ /* 0x000fe2000ffbe0ff */
[----:B------:R-:W-:Y:S01]  /*4700*/  HFMA2 R39, R0.H0_H0, R10, R33 ;  /* 0x0000000a00277231 */ /* 0x000fe20000000821 */
[----:B------:R-:W-:Y:S02]  /*4710*/  SEL R10, R26, RZ, !P4 ;  /* 0x000000ff1a0a7207 */ /* 0x000fe40006000000 */
[----:B------:R-:W-:Y:S02]  /*4720*/  IADD3.X R15, PT, PT, R15, UR7, RZ, P5, !PT ;  /* 0x000000070f0f7c10 */ /* 0x000fe4000affe4ff */
[----:B------:R-:W-:Y:S02]  /*4730*/  ISETP.NE.U32.AND P5, PT, R10, RZ, PT ;  /* 0x000000ff0a00720c */ /* 0x000fe40003fa5070 */
[----:B------:R-:W-:Y:S01]  /*4740*/  SEL R33, R21, RZ, !P4 ;  /* 0x000000ff15217207 */ /* 0x000fe20006000000 */
[----:B------:R1:W-:Y:S01]  /*4750*/  @P6 STG.E.U16 desc[UR14][R14.64], R39 ;  /* 0x000000270e006986 */ /* 0x0003e2000c10150e */
[----:B------:R-:W-:-:S02]  /*4760*/  ISETP.NE.U32.AND P6, PT, R29, RZ, PT ;  /* 0x000000ff1d00720c */ /* 0x000fc40003fc5070 */
[----:B-----5:R-:W-:Y:S02]  /*4770*/  PRMT R47, R27, 0x5410, R24 ;  /* 0x000054101b2f7816 */ /* 0x020fe40000000018 */
[----:B------:R-:W-:Y:S02]  /*4780*/  ISETP.NE.U32.AND P4, PT, R33, RZ, PT ;  /* 0x000000ff2100720c */ /* 0x000fe40003f85070 */
[----:B------:R-:W-:Y:S01]  /*4790*/  PRMT R29, R39, 0x7632, R29 ;  /* 0x00007632271d7816 */ /* 0x000fe2000000001d */
[----:B------:R-:W-:Y:S01]  /*47a0*/  HMUL2 R10, R18.H0_H0, R47 ;  /* 0x0000002f120a7232 */ /* 0x000fe20000000800 */
[----:B0-----:R-:W-:Y:S01]  /*47b0*/  PRMT R35, R35, 0x5410, R40 ;  /* 0x0000541023237816 */ /* 0x001fe20000000028 */
[----:B-1----:R-:W-:Y:S02]  /*47c0*/  VIADD R39, R32, 0x3 ;  /* 0x0000000320277836 */ /* 0x002fe40000000000 */
[----:B------:R0:W-:Y:S02]  /*47d0*/  @P5 STG.E.U16 desc[UR14][R14.64+0x40], R29 ;  /* 0x0000401d0e005986 */ /* 0x0001e4000c10150e */
[----:B------:R-:W-:Y:S01]  /*47e0*/  HFMA2 R10, R0.H0_H0, R35, R10 ;  /* 0x00000023000a7231 */ /* 0x000fe2000000080a */
[----:B------:R-:W-:-:S04]  /*47f0*/  ISETP.LT.AND P5, PT, R39, UR8, P3 ;  /* 0x0000000827007c0c */ /* 0x000fc80009fa1270 */
[C---:B------:R-:W-:Y:S02]  /*4800*/  PRMT R33, R10.reuse, 0x7610, R33 ;  /* 0x000076100a217816 */ /* 0x040fe40000000021 */
[----:B------:R-:W-:-:S03]  /*4810*/  PRMT R35, R10, 0x7632, R35 ;  /* 0x000076320a237816 */ /* 0x000fc60000000023 */
[----:B------:R-:W-:Y:S01]  /*4820*/  @P6 STG.E.U16 desc[UR14][R14.64+0x80], R33 ;  /* 0x000080210e006986 */ /* 0x000fe2000c10150e */
[----:B------:R-:W-:-:S03]  /*4830*/  ISETP.LT.AND P6, PT, R39, UR8, P1 ;  /* 0x0000000827007c0c */ /* 0x000fc60008fc1270 */
[----:B------:R-:W-:Y:S01]  /*4840*/  @P4 STG.E.U16 desc[UR14][R14.64+0xc0], R35 ;  /* 0x0000c0230e004986 */ /* 0x000fe2000c10150e */
[----:B------:R-:W-:-:S05]  /*4850*/  IADD3 R6, P4, PT, R23, R6, RZ ;  /* 0x0000000617067210 */ /* 0x000fca0007f9e0ff */
[----:B------:R-:W-:-:S05]  /*4860*/  IMAD.X R7, R31, 0x1, R7, P4 ;  /* 0x000000011f077824 */ /* 0x000fca00020e0607 */
[----:B------:R-:W2:Y:S04]  /*4870*/  @P6 LDG.E.LTC128B.U16 R61, desc[UR14][R6.64] ;  /* 0x0000000e063d6981 */ /* 0x000ea8000c1e1520 */
[----:B------:R-:W2:Y:S01]  /*4880*/  @P5 LDG.E.LTC128B.U16 R36, desc[UR14][R6.64+0x40] ;  /* 0x0000400e06245981 */ /* 0x000ea2000c1e1520 */
[C---:B------:R-:W-:Y:S01]  /*4890*/  ISETP.LT.AND P4, PT, R39.reuse, UR8, P2 ;  /* 0x0000000827007c0c */ /* 0x040fe20009781270 */
[----:B------:R-:W-:Y:S01]  /*48a0*/  VIADD R10, R32, 0x13 ;  /* 0x00000013200a7836 */ /* 0x000fe20000000000 */
        /* <DEDUP_REMOVED lines=13> */
[----:B0-----:R-:W-:Y:S02]  /*4980*/  PRMT R29, R53, 0x7632, R29 ;  /* 0x00007632351d7816 */ /* 0x001fe4000000001d */
        /* <DEDUP_REMOVED lines=12> */
[----:B------:R0:W-:Y:S04]  /*4a50*/  STS.U16 [R30+0xc], R44 ;  /* 0x00000c2c1e007388 */ /* 0x0001e80000000400 */
[----:B------:R-:W-:Y:S04]  /*4a60*/  STS.U16 [R30+0x2], R29 ;  /* 0x0000021d1e007388 */ /* 0x000fe80000000400 */
[----:B------:R-:W-:Y:S01]  /*4a70*/  STS.U16 [R30+0x6], R47 ;  /* 0x0000062f1e007388 */ /* 0x000fe20000000400 */
[----:B0-----:R-:W-:-:S03]  /*4a80*/  SEL R44, R21, RZ, !P5 ;  /* 0x000000ff152c7207 */ /* 0x001fc60006800000 */
        /* <DEDUP_REMOVED lines=10> */
[----:B-1----:R-:W-:Y:S02]  /*4b30*/  PRMT R40, R35, 0x5410, R40 ;  /* 0x0000541023287816 */ /* 0x002fe40000000028 */
[----:B------:R-:W-:Y:S02]  /*4b40*/  PRMT R29, R28, 0x5410, R29 ;  /* 0x000054101c1d7816 */ /* 0x000fe4000000001d */
[----:B--2---:R-:W-:-:S05]  /*4b50*/  PRMT R47, R61, 0x5410, R36 ;  /* 0x000054103d2f7816 */ /* 0x004fca0000000024 */
[----:B------:R-:W-:-:S04]  /*4b60*/  HMUL2 R38, R18.H0_H0, R47 ;  /* 0x0000002f12267232 */ /* 0x000fc80000000800 */
[----:B------:R-:W-:Y:S01]  /*4b70*/  HFMA2 R47, R0.H0_H0, R33, R38 ;  /* 0x00000021002f7231 */ /* 0x000fe20000000826 */
[----:B------:R-:W-:Y:S02]  /*4b80*/  SEL R33, R26, RZ, !P5 ;  /* 0x000000ff1a217207 */ /* 0x000fe40006800000 */
[----:B------:R-:W-:Y:S02]  /*4b90*/  SEL R38, R25, RZ, !P5 ;  /* 0x000000ff19267207 */ /* 0x000fe40006800000 */
[----:B------:R0:W-:Y:S01]  /*4ba0*/  @P6 STG.E.U16 desc[UR14][R2.64], R47 ;  /* 0x0000002f02006986 */ /* 0x0001e2000c10150e */
[----:B------:R-:W-:Y:S02]  /*4bb0*/  ISETP.NE.U32.AND P4, PT, R33, RZ, PT ;  /* 0x000000ff2100720c */ /* 0x000fe40003f85070 */
[----:B------:R-:W-:Y:S01]  /*4bc0*/  ISETP.NE.U32.AND P6, PT, R38, RZ, PT ;  /* 0x000000ff2600720c */ /* 0x000fe20003fc5070 */
[----:B------:R-:W-:Y:S01]  /*4bd0*/  LDS.U16 R33, [R19+UR4+0x304] ;  /* 0x0003040413217984 */ /* 0x000fe20008000400 */
[----:B---3--:R-:W-:-:S02]  /*4be0*/  PRMT R39, R51, 0x5410, R22 ;  /* 0x0000541033277816 */ /* 0x008fc40000000016 */
[----:B------:R-:W-:Y:S01]  /*4bf0*/  PRMT R50, R47, 0x7632, R50 ;  /* 0x000076322f327816 */ /* 0x000fe20000000032 */
[----:B------:R-:W1:Y:S01]  /*4c00*/  LDS.U16 R38, [R19+UR4+0x344] ;  /* 0x0003440413267984 */ /* 0x000e620008000400 */
[----:B------:R-:W-:Y:S01]  /*4c10*/  ISETP.NE.U32.AND P5, PT, R44, RZ, PT ;  /* 0x000000ff2c00720c */ /* 0x000fe20003fa5070 */
[----:B------:R-:W-:Y:S02]  /*4c20*/  HMUL2 R39, R18.H0_H0, R39 ;  /* 0x0000002712277232 */ /* 0x000fe40000000800 */
[----:B0-----:R-:W-:Y:S02]  /*4c30*/  VIADD R47, R32, 0x4 ;  /* 0x00000004202f7836 */ /* 0x001fe40000000000 */
[----:B------:R-:W-:Y:S01]  /*4c40*/  @P4 STG.E.U16 desc[UR14][R2.64+0x40], R50 ;  /* 0x0000403202004986 */ /* 0x000fe2000c10150e */
[----:B------:R-:W-:Y:S01]  /*4c50*/  ISETP.GE.AND P4, PT, R10, UR8, PT ;  /* 0x000000080a007c0c */ /* 0x000fe2000bf86270 */
[----:B------:R-:W-:-:S03]  /*4c60*/  HFMA2 R39, R0.H0_H0, R40, R39 ;  /* 0x0000002800277231 */ /* 0x000fc60000000827 */
[----:B------:R-:W-:Y:S02]  /*4c70*/  SEL R35, R20, RZ, !P4 ;  /* 0x000000ff14237207 */ /* 0x000fe40006000000 */
[----:B------:R-:W-:Y:S01]  /*4c80*/  PRMT R40, R39, 0x7632, R40 ;  /* 0x0000763227287816 */ /* 0x000fe20000000028 */
[----:B------:R4:W-:Y:S01]  /*4c90*/  @P6 STG.E.U16 desc[UR14][R2.64+0x80], R39 ;  /* 0x0000802702006986 */ /* 0x0009e2000c10150e */
[----:B------:R-:W-:Y:S02]  /*4ca0*/  ISETP.NE.U32.AND P6, PT, R35, RZ, PT ;  /* 0x000000ff2300720c */ /* 0x000fe40003fc5070 */
[----:B------:R-:W-:Y:S01]  /*4cb0*/  SEL R28, R25, RZ, !P4 ;  /* 0x000000ff191c7207 */ /* 0x000fe20006000000 */
[----:B------:R-:W-:Y:S01]  /*4cc0*/  @P5 STG.E.U16 desc[UR14][R2.64+0xc0], R40 ;  /* 0x0000c02802005986 */ /* 0x000fe2000c10150e */
[----:B------:R-:W-:-:S04]  /*4cd0*/  IADD3 R14, P5, PT, R14, UR6, RZ ;  /* 0x000000060e0e7c10 */ /* 0x000fc8000ffbe0ff */
[----:B------:R-:W-:Y:S02]  /*4ce0*/  IADD3.X R15, PT, PT, R15, UR7, RZ, P5, !PT ;  /* 0x000000070f0f7c10 */ /* 0x000fe4000affe4ff */
[----:B-----5:R-:W-:Y:S02]  /*4cf0*/  PRMT R27, R27, 0x5410, R24 ;  /* 0x000054101b1b7816 */ /* 0x020fe40000000018 */
[----:B----4-:R-:W-:-:S05]  /*4d00*/  PRMT R39, R55, 0x5410, R34 ;  /* 0x0000541037277816 */ /* 0x010fca0000000022 */
[----:B------:R-:W-:-:S04]  /*4d10*/  HMUL2 R10, R18.H0_H0, R39 ;  /* 0x00000027120a7232 */ /* 0x000fc80000000800 */
[----:B------:R-:W-:Y:S01]  /*4d20*/  HFMA2 R35, R0.H0_H0, R29, R10 ;  /* 0x0000001d00237231 */ /* 0x000fe2000000080a */
[----:B------:R-:W-:Y:S02]  /*4d30*/  SEL R10, R26, RZ, !P4 ;  /* 0x000000ff1a0a7207 */ /* 0x000fe40006000000 */
[----:B------:R-:W-:Y:S02]  /*4d40*/  SEL R29, R21, RZ, !P4 ;  /* 0x000000ff151d7207 */ /* 0x000fe40006000000 */
[----:B------:R-:W-:Y:S01]  /*4d50*/  @P6 STG.E.U16 desc[UR14][R14.64], R35 ;  /* 0x000000230e006986 */ /* 0x000fe2000c10150e */
[----:B------:R-:W-:Y:S01]  /*4d60*/  ISETP.NE.U32.AND P5, PT, R10, RZ, PT ;  /* 0x000000ff0a00720c */ /* 0x000fe20003fa5070 */
[----:B------:R-:W-:Y:S01]  /*4d70*/  HMUL2 R10, R18.H0_H0, R27 ;  /* 0x0000001b120a7232 */ /* 0x000fe20000000800 */
[----:B------:R-:W-:Y:S02]  /*4d80*/  ISETP.NE.U32.AND P6, PT, R28, RZ, PT ;  /* 0x000000ff1c00720c */ /* 0x000fe40003fc5070 */
[----:B-1----:R-:W-:-:S02]  /*4d90*/  PRMT R33, R33, 0x5410, R38 ;  /* 0x0000541021217816 */ /* 0x002fc40000000026 */
[----:B------:R-:W-:Y:S02]  /*4da0*/  ISETP.NE.U32.AND P4, PT, R29, RZ, PT ;  /* 0x000000ff1d00720c */ /* 0x000fe40003f85070 */
[----:B------:R-:W-:Y:S01]  /*4db0*/  PRMT R28, R35, 0x7632, R28 ;  /* 0x00007632231c7816 */ /* 0x000fe2000000001c */
[----:B------:R-:W-:-:S04]  /*4dc0*/  HFMA2 R10, R0.H0_H0, R33, R10 ;  /* 0x00000021000a7231 */ /* 0x000fc8000000080a */
[----:B------:R-:W-:Y:S01]  /*4dd0*/  @P5 STG.E.U16 desc[UR14][R14.64+0x40], R28 ;  /* 0x0000401c0e005986 */ /* 0x000fe2000c10150e */
[----:B------:R-:W-:Y:S02]  /*4de0*/  PRMT R29, R10, 0x7632, R29 ;  /* 0x000076320a1d7816 */ /* 0x000fe4000000001d */
[C---:B------:R-:W-:Y:S01]  /*4df0*/  ISETP.LT.AND P5, PT, R47.reuse, UR8, P3 ;  /* 0x000000082f007c0c */ /* 0x040fe20009fa1270 */
        /* <DEDUP_REMOVED lines=22> */
[----:B------:R-:W-:Y:S02]  /*4f60*/  PRMT R28, R69, 0x7632, R28 ;  /* 0x00007632451c7816 */ /* 0x000fe4000000001c */
[----:B------:R-:W-:Y:S01]  /*4f70*/  PRMT R35, R11, 0x7632, R35 ;  /* 0x000076320b237816 */ /* 0x000fe20000000023 */
[----:B------:R-:W-:Y:S01]  /*4f80*/  BAR.SYNC.DEFER_BLOCKING 0x0 ;  /* 0x0000000000007b1d */ /* 0x000fe20000010000 */
[----:B------:R-:W-:-:S02]  /*4f90*/  PRMT R39, R37, 0x7632, R39 ;  /* 0x0000763225277816 */ /* 0x000fc40000000027 */
[----:B------:R-:W-:Y:S02]  /*4fa0*/  PRMT R44, R43, 0x7632, R44 ;  /* 0x000076322b2c7816 */ /* 0x000fe4000000002c */
[----:B------:R-:W-:Y:S02]  /*4fb0*/  ISETP.GE.AND P5, PT, R47, UR8, PT ;  /* 0x000000082f007c0c */ /* 0x000fe4000bfa6270 */
[----:B------:R-:W-:-:S04]  /*4fc0*/  IADD3 R2, P4, PT, R2, UR6, RZ ;  /* 0x0000000602027c10 */ /* 0x000fc8000ff9e0ff */
[----:B------:R-:W-:Y:S01]  /*4fd0*/  IADD3.X R3, PT, PT, R3, UR7, RZ, P4, !PT ;  /* 0x0000000703037c10 */ /* 0x000fe2000a7fe4ff */
[----:B------:R-:W-:Y:S04]  /*4fe0*/  STS.U16 [R30], R69 ;  /* 0x000000451e007388 */ /* 0x000fe80000000400 */
        /* <DEDUP_REMOVED lines=8> */
[----:B------:R-:W-:-:S03]  /*5070*/  SEL R37, R21, RZ, !P5 ;  /* 0x000000ff15257207 */ /* 0x000fc60006800000 */
        /* <DEDUP_REMOVED lines=17> */
[----:B------:R-:W-:Y:S01]  /*5190*/  SEL R35, R25, RZ, !P5 ;  /* 0x000000ff19237207 */ /* 0x000fe20006800000 */
[----:B------:R-:W0:Y:S01]  /*51a0*/  LDS.U16 R38, [R19+UR4+0x344] ;  /* 0x0003440413267984 */ /* 0x000e220008000400 */
[----:B------:R-:W-:Y:S02]  /*51b0*/  ISETP.NE.U32.AND P5, PT, R37, RZ, PT ;  /* 0x000000ff2500720c */ /* 0x000fe40003fa5070 */
[----:B------:R-:W-:Y:S01]  /*51c0*/  PRMT R43, R39, 0x7632, R43 ;  /* 0x00007632272b7816 */ /* 0x000fe2000000002b */
[----:B------:R-:W-:Y:S01]  /*51d0*/  @P6 STG.E.U16 desc[UR14][R2.64], R39 ;  /* 0x0000002702006986 */ /* 0x000fe2000c10150e */
[----:B------:R-:W-:Y:S02]  /*51e0*/  ISETP.NE.U32.AND P6, PT, R35, RZ, PT ;  /* 0x000000ff2300720c */ /* 0x000fe40003fc5070 */
[----:B---3--:R-:W-:Y:S01]  /*51f0*/  PRMT R35, R51, 0x5410, R22 ;  /* 0x0000541033237816 */ /* 0x008fe20000000016 */
[----:B------:R-:W-:Y:S01]  /*5200*/  @P4 STG.E.U16 desc[UR14][R2.64+0x40], R43 ;  /* 0x0000402b02004986 */ /* 0x000fe2000c10150e */
[----:B------:R-:W-:-:S03]  /*5210*/  ISETP.GE.AND P4, PT, R10, UR8, PT ;  /* 0x000000080a007c0c */ /* 0x000fc6000bf86270 */
[----:B------:R-:W-:Y:S01]  /*5220*/  HMUL2 R35, R18.H0_H0, R35 ;  /* 0x0000002312237232 */ /* 0x000fe20000000800 */
[----:B------:R-:W-:Y:S02]  /*5230*/  SEL R33, R20, RZ, !P4 ;  /* 0x000000ff14217207 */ /* 0x000fe40006000000 */
[----:B------:R-:W-:Y:S01]  /*5240*/  SEL R28, R21, RZ, !P4 ;  /* 0x000000ff151c7207 */ /* 0x000fe20006000000 */
[----:B------:R-:W-:-:S05]  /*5250*/  HFMA2 R35, R0.H0_H0, R40, R35 ;  /* 0x0000002800237231 */ /* 0x000fca0000000823 */
[----:B------:R-:W-:Y:S01]  /*5260*/  PRMT R37, R35, 0x7632, R37 ;  /* 0x0000763223257816 */ /* 0x000fe20000000025 */
[----:B------:R4:W-:Y:S01]  /*5270*/  @P6 STG.E.U16 desc[UR14][R2.64+0x80], R35 ;  /* 0x0000802302006986 */ /* 0x0009e2000c10150e */
[----:B------:R-:W-:-:S03]  /*5280*/  ISETP.NE.U32.AND P6, PT, R33, RZ, PT ;  /* 0x000000ff2100720c */ /* 0x000fc60003fc5070 */
[----:B------:R-:W-:Y:S01]  /*5290*/  @P5 STG.E.U16 desc[UR14][R2.64+0xc0], R37 ;  /* 0x0000c02502005986 */ /* 0x000fe2000c10150e */
[----:B----4-:R-:W-:-:S05]  /*52a0*/  PRMT R35, R55, 0x5410, R34 ;  /* 0x0000541037237816 */ /* 0x010fca0000000022 */
[----:B------:R-:W-:Y:S01]  /*52b0*/  HMUL2 R10, R18.H0_H0, R35 ;  /* 0x00000023120a7232 */ /* 0x000fe20000000800 */
[----:B-----5:R-:W-:Y:S02]  /*52c0*/  PRMT R35, R27, 0x5410, R24 ;  /* 0x000054101b237816 */ /* 0x020fe40000000018 */
[----:B0-----:R-:W-:Y:S01]  /*52d0*/  PRMT R29, R29, 0x5410, R38 ;  /* 0x000054101d1d7816 */ /* 0x001fe20000000026 */
[----:B------:R-:W-:Y:S01]  /*52e0*/  HFMA2 R33, R0.H0_H0, R11, R10 ;  /* 0x0000000b00217231 */ /* 0x000fe2000000080a */
[----:B------:R-:W-:Y:S02]  /*52f0*/  IADD3 R10, P5, PT, R14, UR6, RZ ;  /* 0x000000060e0a7c10 */ /* 0x000fe4000ffbe0ff */
[----:B------:R-:W-:Y:S02]  /*5300*/  SEL R14, R26, RZ, !P4 ;  /* 0x000000ff1a0e7207 */ /* 0x000fe40006000000 */
[----:B------:R-:W-:Y:S02]  /*5310*/  IADD3.X R11, PT, PT, R15, UR7, RZ, P5, !PT ;  /* 0x000000070f0b7c10 */ /* 0x000fe4000affe4ff */
[----:B------:R-:W-:-:S02]  /*5320*/  SEL R15, R25, RZ, !P4 ;  /* 0x000000ff190f7207 */ /* 0x000fc40006000000 */
[----:B------:R-:W-:Y:S01]  /*5330*/  ISETP.NE.U32.AND P5, PT, R14, RZ, PT ;  /* 0x000000ff0e00720c */ /* 0x000fe20003fa5070 */
[----:B------:R-:W-:Y:S01]  /*5340*/  @P6 STG.E.U16 desc[UR14][R10.64], R33 ;  /* 0x000000210a006986 */ /* 0x000fe2000c10150e */
[----:B------:R-:W-:Y:S01]  /*5350*/  HMUL2 R14, R18.H0_H0, R35 ;  /* 0x00000023120e7232 */ /* 0x000fe20000000800 */
[----:B------:R-:W-:Y:S01]  /*5360*/  ISETP.NE.U32.AND P6, PT, R15, RZ, PT ;  /* 0x000000ff0f00720c */ /* 0x000fe20003fc5070 */
[----:B------:R-:W-:Y:S01]  /*5370*/  VIADD R35, R32, 0x5 ;  /* 0x0000000520237836 */ /* 0x000fe20000000000 */
[----:B------:R-:W-:Y:S01]  /*5380*/  ISETP.NE.U32.AND P4, PT, R28, RZ, PT ;  /* 0x000000ff1c00720c */ /* 0x000fe20003f85070 */
[----:B------:R-:W-:Y:S01]  /*5390*/  HFMA2 R14, R0.H0_H0, R29, R14 ;  /* 0x0000001d000e7231 */ /* 0x000fe2000000080e */
[----:B------:R-:W-:-:S04]  /*53a0*/  PRMT R15, R33, 0x7632, R15 ;  /* 0x00007632210f7816 */ /* 0x000fc8000000000f */
[C---:B------:R-:W-:Y:S02]  /*53b0*/  PRMT R28, R14.reuse, 0x7610, R28 ;  /* 0x000076100e1c7816 */ /* 0x040fe4000000001c */
[----:B------:R-:W-:Y:S01]  /*53c0*/  PRMT R29, R14, 0x7632, R29 ;  /* 0x000076320e1d7816 */ /* 0x000fe2000000001d */
[----:B------:R-:W-:Y:S01]  /*53d0*/  @P5 STG.E.U16 desc[UR14][R10.64+0x40], R15 ;  /* 0x0000400f0a005986 */ /* 0x000fe2000c10150e */
[----:B------:R-:W-:-:S03]  /*53e0*/  ISETP.LT.AND P5, PT, R35, UR8, P3 ;  /* 0x0000000823007c0c */ /* 0x000fc60009fa1270 */
[----:B------:R-:W-:Y:S01]  /*53f0*/  @P6 STG.E.U16 desc[UR14][R10.64+0x80], R28 ;  /* 0x0000801c0a006986 */ /* 0x000fe2000c10150e */
[----:B------:R-:W-:-:S03]  /*5400*/  ISETP.LT.AND P6, PT, R35, UR8, P1 ;  /* 0x0000000823007c0c */ /* 0x000fc60008fc1270 */
[----:B------:R0:W-:Y:S01]  /*5410*/  @P4 STG.E.U16 desc[UR14][R10.64+0xc0], R29 ;  /* 0x0000c01d0a004986 */ /* 0x0001e2000c10150e */
        /* <DEDUP_REMOVED lines=8> */
[----:B------:R-:W3:Y:S04]  /*54a0*/  @P4 LDG.E.LTC128B.U16 R51, desc[UR14][R6.64+0x80] ;  /* 0x0000800e06334981 */ /* 0x000ee8000c1e1520 */
[----:B------:R-:W3:Y:S01]  /*54b0*/  @P5 LDG.E.LTC128B.U16 R22, desc[UR14][R6.64+0xc0] ;  /* 0x0000c00e06165981 */ /* 0x000ee2000c1e1520 */
[C---:B------:R-:W-:Y:S01]  /*54c0*/  ISETP.LT.AND P4, PT, R14.reuse, UR8, P1 ;  /* 0x000000080e007c0c */ /* 0x040fe20008f81270 */
        /* <DEDUP_REMOVED lines=44> */
[----:B------:R-:W-:Y:S02]  /*5790*/  ISETP.NE.U32.AND P5, PT, R35, RZ, PT ;  /* 0x000000ff2300720c */ /* 0x000fe40003fa5070 */
[----:B------:R0:W-:Y:S01]  /*57a0*/  @P6 STG.E.U16 desc[UR14][R2.64], R37 ;  /* 0x0000002502006986 */ /* 0x0001e2000c10150e */
[----:B------:R-:W-:Y:S02]  /*57b0*/  ISETP.NE.U32.AND P6, PT, R28, RZ, PT ;  /* 0x000000ff1c00720c */ /* 0x000fe40003fc5070 */
[----:B------:R-:W-:Y:S01]  /*57c0*/  PRMT R39, R37, 0x7632, R39 ;  /* 0x0000763225277816 */ /* 0x000fe20000000027 */
[----:B------:R-:W1:Y:S01]  /*57d0*/  LDS.U16 R28, [R19+UR4+0x344] ;  /* 0x00034404131c7984 */ /* 0x000e620008000400 */
[----:B---3--:R-:W-:-:S03]  /*57e0*/  PRMT R33, R51, 0x5410, R22 ;  /* 0x0000541033217816 */ /* 0x008fc60000000016 */
[----:B------:R-:W-:Y:S01]  /*57f0*/  @P4 STG.E.U16 desc[UR14][R2.64+0x40], R39 ;  /* 0x0000402702004986 */ /* 0x000fe2000c10150e */
[----:B------:R-:W-:Y:S01]  /*5800*/  ISETP.GE.AND P4, PT, R14, UR8, PT ;  /* 0x000000080e007c0c */ /* 0x000fe2000bf86270 */
[----:B------:R-:W-:-:S03]  /*5810*/  HMUL2 R33, R18.H0_H0, R33 ;  /* 0x0000002112217232 */ /* 0x000fc60000000800 */
[----:B------:R-:W-:Y:S01]  /*5820*/  SEL R15, R20, RZ, !P4 ;  /* 0x000000ff140f7207 */ /* 0x000fe20006000000 */
[----:B------:R-:W-:-:S05]  /*5830*/  HFMA2 R33, R0.H0_H0, R38, R33 ;  /* 0x0000002600217231 */ /* 0x000fca0000000821 */
[C---:B------:R-:W-:Y:S02]  /*5840*/  PRMT R35, R33.reuse, 0x7610, R35 ;  /* 0x0000761021237816 */ /* 0x040fe40000000023 */
[----:B0-----:R-:W-:Y:S02]  /*5850*/  PRMT R37, R33, 0x7632, R37 ;  /* 0x0000763221257816 */ /* 0x001fe40000000025 */
[----:B----4-:R-:W-:Y:S01]  /*5860*/  PRMT R33, R55, 0x5410, R34 ;  /* 0x0000541037217816 */ /* 0x010fe20000000022 */
[----:B------:R0:W-:Y:S01]  /*5870*/  @P6 STG.E.U16 desc[UR14][R2.64+0x80], R35 ;  /* 0x0000802302006986 */ /* 0x0001e2000c10150e */
[----:B------:R-:W-:Y:S02]  /*5880*/  ISETP.NE.U32.AND P6, PT, R15, RZ, PT ;  /* 0x000000ff0f00720c */ /* 0x000fe40003fc5070 */
[----:B------:R-:W-:Y:S01]  /*5890*/  SEL R15, R25, RZ, !P4 ;  /* 0x000000ff190f7207 */ /* 0x000fe20006000000 */
[----:B------:R-:W-:Y:S01]  /*58a0*/  @P5 STG.E.U16 desc[UR14][R2.64+0xc0], R37 ;  /* 0x0000c02502005986 */ /* 0x000fe2000c10150e */
[----:B------:R-:W-:Y:S01]  /*58b0*/  HMUL2 R14, R18.H0_H0, R33 ;  /* 0x00000021120e7232 */ /* 0x000fe20000000800 */
[----:B------:R-:W-:-:S03]  /*58c0*/  IADD3 R10, P5, PT, R10, UR6, RZ ;  /* 0x000000060a0a7c10 */ /* 0x000fc6000ffbe0ff */
[----:B------:R-:W-:Y:S01]  /*58d0*/  HFMA2 R33, R0.H0_H0, R29, R14 ;  /* 0x0000001d00217231 */ /* 0x000fe2000000080e */
[----:B------:R-:W-:Y:S02]  /*58e0*/  IADD3.X R11, PT, PT, R11, UR7, RZ, P5, !PT ;  /* 0x000000070b0b7c10 */ /* 0x000fe4000affe4ff */
[----:B------:R-:W-:Y:S01]  /*58f0*/  SEL R14, R26, RZ, !P4 ;  /* 0x000000ff1a0e7207 */ /* 0x000fe20006000000 */
[----:B0-----:R-:W-:Y:S01]  /*5900*/  VIADD R35, R32, 0x6 ;  /* 0x0000000620237836 */ /* 0x001fe20000000000 */
[----:B-----5:R-:W-:Y:S01]  /*5910*/  PRMT R27, R27, 0x5410, R24 ;  /* 0x000054101b1b7816 */ /* 0x020fe20000000018 */
[----:B------:R-:W-:Y:S01]  /*5920*/  @P6 STG.E.U16 desc[UR14][R10.64], R33 ;  /* 0x000000210a006986 */ /* 0x000fe2000c10150e */
[----:B------:R-:W-:Y:S02]  /*5930*/  SEL R29, R21, RZ, !P4 ;  /* 0x000000ff151d7207 */ /* 0x000fe40006000000 */
[----:B------:R-:W-:Y:S01]  /*5940*/  ISETP.NE.U32.AND P5, PT, R14, RZ, PT ;  /* 0x000000ff0e00720c */ /* 0x000fe20003fa5070 */
[----:B------:R-:W-:Y:S01]  /*5950*/  HMUL2 R14, R18.H0_H0, R27 ;  /* 0x0000001b120e7232 */ /* 0x000fe20000000800 */
[----:B------:R-:W-:-:S02]  /*5960*/  ISETP.NE.U32.AND P6, PT, R15, RZ, PT ;  /* 0x000000ff0f00720c */ /* 0x000fc40003fc5070 */
[----:B-1----:R-:W-:Y:S02]  /*5970*/  PRMT R13, R13, 0x5410, R28 ;  /* 0x000054100d0d7816 */ /* 0x002fe4000000001c */
[----:B------:R-:W-:-:S03]  /*5980*/  ISETP.NE.U32.AND P4, PT, R29, RZ, PT ;  /* 0x000000ff1d00720c */ /* 0x000fc60003f85070 */
[----:B------:R-:W-:Y:S01]  /*5990*/  HFMA2 R14, R0.H0_H0, R13, R14 ;  /* 0x0000000d000e7231 */ /* 0x000fe2000000080e */
[----:B------:R-:W-:-:S04]  /*59a0*/  PRMT R13, R33, 0x7632, R13 ;  /* 0x00007632210d7816 */ /* 0x000fc8000000000d */
        /* <DEDUP_REMOVED lines=50> */
[----:B------:R-:W3:Y:S01]  /*5cd0*/  LDS.U16 R38, [R19+UR4+0x2c4] ;  /* 0x0002c40413267984 */ /* 0x000ee20008000400 */
[----:B0-----:R-:W-:-:S03]  /*5ce0*/  PRMT R14, R14, 0x5410, R15 ;  /* 0x000054100e0e7816 */ /* 0x001fc6000000000f */
[----:B------:R-:W-:Y:S01]  /*5cf0*/  LDS.U16 R15, [R19+UR4+0x344] ;  /* 0x00034404130f7984 */ /* 0x000fe20008000400 */
[----:B-1----:R-:W-:Y:S02]  /*5d00*/  PRMT R28, R9, 0x5410, R28 ;  /* 0x00005410091c7816 */ /* 0x002fe4000000001c */
[----:B--2---:R-:W-:-:S05]  /*5d10*/  PRMT R33, R61, 0x5410, R36 ;  /* 0x000054103d217816 */ /* 0x004fca0000000024 */
[----:B------:R-:W-:-:S04]  /*5d20*/  HMUL2 R33, R18.H0_H0, R33 ;  /* 0x0000002112217232 */ /* 0x000fc80000000800 */
[----:B------:R-:W-:Y:S01]  /*5d30*/  HFMA2 R37, R0.H0_H0, R14, R33 ;  /* 0x0000000e00257231 */ /* 0x000fe20000000821 */
[----:B------:R-:W-:Y:S02]  /*5d40*/  SEL R14, R26, RZ, !P6 ;  /* 0x000000ff1a0e7207 */ /* 0x000fe40007000000 */
[----:B------:R-:W-:Y:S02]  /*5d50*/  SEL R33, R25, RZ, !P6 ;  /* 0x000000ff19217207 */ /* 0x000fe40007000000 */
[----:B------:R-:W-:Y:S01]  /*5d60*/  ISETP.NE.U32.AND P5, PT, R14, RZ, PT ;  /* 0x000000ff0e00720c */ /* 0x000fe20003fa5070 */
[----:B------:R-:W-:Y:S01]  /*5d70*/  @P4 STG.E.U16 desc[UR14][R2.64], R37 ;  /* 0x0000002502004986 */ /* 0x000fe2000c10150e */
[----:B------:R-:W-:Y:S02]  /*5d80*/  ISETP.NE.U32.AND P4, PT, R33, RZ, PT ;  /* 0x000000ff2100720c */ /* 0x000fe40003f85070 */
[----:B---3--:R-:W-:Y:S01]  /*5d90*/  PRMT R33, R51, 0x5410, R22 ;  /* 0x0000541033217816 */ /* 0x008fe20000000016 */
[----:B------:R-:W0:Y:S01]  /*5da0*/  LDS.U16 R14, [R19+UR4+0x304] ;  /* 0x00030404130e7984 */ /* 0x000e220008000400 */
[----:B------:R-:W-:-:S02]  /*5db0*/  PRMT R39, R37, 0x7632, R39 ;  /* 0x0000763225277816 */ /* 0x000fc40000000027 */
[----:B------:R-:W-:Y:S01]  /*5dc0*/  ISETP.NE.U32.AND P6, PT, R35, RZ, PT ;  /* 0x000000ff2300720c */ /* 0x000fe20003fc5070 */
[----:B------:R-:W-:-:S04]  /*5dd0*/  HMUL2 R33, R18.H0_H0, R33 ;  /* 0x0000002112217232 */ /* 0x000fc80000000800 */
[----:B------:R-:W-:Y:S01]  /*5de0*/  @P5 STG.E.U16 desc[UR14][R2.64+0x40], R39 ;  /* 0x0000402702005986 */ /* 0x000fe2000c10150e */
[----:B------:R-:W-:Y:S01]  /*5df0*/  ISETP.GE.AND P5, PT, R13, UR8, PT ;  /* 0x000000080d007c0c */ /* 0x000fe2000bfa6270 */
[----:B------:R-:W-:Y:S01]  /*5e00*/  HFMA2 R33, R0.H0_H0, R28, R33 ;  /* 0x0000001c00217231 */ /* 0x000fe20000000821 */
[----:B------:R-:W-:Y:S02]  /*5e10*/  PRMT R28, R29, 0x5410, R38 ;  /* 0x000054101d1c7816 */ /* 0x000fe40000000026 */
[----:B----4-:R-:W-:Y:S02]  /*5e20*/  PRMT R9, R55, 0x5410, R34 ;  /* 0x0000541037097816 */ /* 0x010fe40000000022 */
[----:B------:R-:W-:Y:S01]  /*5e30*/  SEL R13, R20, RZ, !P5 ;  /* 0x000000ff140d7207 */ /* 0x000fe20006800000 */
[----:B------:R-:W-:Y:S01]  /*5e40*/  @P4 STG.E.U16 desc[UR14][R2.64+0x80], R33 ;  /* 0x0000802102004986 */ /* 0x000fe2000c10150e */
[----:B------:R-:W-:Y:S01]  /*5e50*/  PRMT R35, R33, 0x7632, R35 ;  /* 0x0000763221237816 */ /* 0x000fe20000000023 */
[----:B------:R-:W-:Y:S01]  /*5e60*/  HMUL2 R9, R18.H0_H0, R9 ;  /* 0x0000000912097232 */ /* 0x000fe20000000800 */
[----:B------:R-:W-:-:S02]  /*5e70*/  ISETP.NE.U32.AND P4, PT, R13, RZ, PT ;  /* 0x000000ff0d00720c */ /* 0x000fc40003f85070 */
[----:B------:R-:W-:Y:S01]  /*5e80*/  SEL R13, R25, RZ, !P5 ;  /* 0x000000ff190d7207 */ /* 0x000fe20006800000 */
[----:B------:R-:W-:Y:S01]  /*5e90*/  @P6 STG.E.U16 desc[UR14][R2.64+0xc0], R35 ;  /* 0x0000c02302006986 */ /* 0x000fe2000c10150e */
[----:B------:R-:W-:Y:S01]  /*5ea0*/  HFMA2 R28, R0.H0_H0, R28, R9 ;  /* 0x0000001c001c7231 */ /* 0x000fe20000000809 */
[----:B------:R-:W-:Y:S02]  /*5eb0*/  IADD3 R10, P6, PT, R10, UR6, RZ ;  /* 0x000000060a0a7c10 */ /* 0x000fe4000ffde0ff */
[----:B------:R-:W-:Y:S02]  /*5ec0*/  SEL R9, R26, RZ, !P5 ;  /* 0x000000ff1a097207 */ /* 0x000fe40006800000 */
[----:B------:R-:W-:Y:S02]  /*5ed0*/  IADD3.X R11, PT, PT, R11, UR7, RZ, P6, !PT ;  /* 0x000000070b0b7c10 */ /* 0x000fe4000b7fe4ff */
[----:B------:R-:W-:Y:S02]  /*5ee0*/  ISETP.NE.U32.AND P6, PT, R9, RZ, PT ;  /* 0x000000ff0900720c */ /* 0x000fe40003fc5070 */
[----:B-----5:R-:W-:Y:S01]  /*5ef0*/  PRMT R9, R27, 0x5410, R24 ;  /* 0x000054101b097816 */ /* 0x020fe20000000018 */
[----:B------:R-:W-:Y:S01]  /*5f00*/  @P4 STG.E.U16 desc[UR14][R10.64], R28 ;  /* 0x0000001c0a004986 */ /* 0x000fe2000c10150e */
[----:B------:R-:W-:-:S02]  /*5f10*/  ISETP.NE.U32.AND P4, PT, R13, RZ, PT ;  /* 0x000000ff0d00720c */ /* 0x000fc40003f85070 */
[----:B------:R-:W-:Y:S01]  /*5f20*/  SEL R13, R21, RZ, !P5 ;  /* 0x000000ff150d7207 */ /* 0x000fe20006800000 */
[----:B------:R-:W-:Y:S01]  /*5f30*/  HMUL2 R9, R18.H0_H0, R9 ;  /* 0x0000000912097232 */ /* 0x000fe20000000800 */
[----:B0-----:R-:W-:Y:S02]  /*5f40*/  PRMT R14, R14, 0x5410, R15 ;  /* 0x000054100e0e7816 */ /* 0x001fe4000000000f */
[----:B------:R-:W-:Y:S01]  /*5f50*/  ISETP.NE.U32.AND P5, PT, R13, RZ, PT ;  /* 0x000000ff0d00720c */ /* 0x000fe20003fa5070 */
[----:B------:R-:W-:Y:S02]  /*5f60*/  VIADD R13, R32, 0x7 ;  /* 0x00000007200d7836 */ /* 0x000fe40000000000 */
[----:B------:R-:W-:Y:S01]  /*5f70*/  HFMA2 R9, R0.H0_H0, R14, R9 ;  /* 0x0000000e00097231 */ /* 0x000fe20000000809 */
[----:B------:R-:W-:-:S04]  /*5f80*/  PRMT R14, R28, 0x7632, R14 ;  /* 0x000076321c0e7816 */ /* 0x000fc8000000000e */
[----:B------:R-:W-:Y:S01]  /*5f90*/  @P4 STG.E.U16 desc[UR14][R10.64+0x80], R9 ;  /* 0x000080090a004986 */ /* 0x000fe2000c10150e */
[----:B------:R-:W-:Y:S02]  /*5fa0*/  IADD3 R6, P4, PT, R23, R6, RZ ;  /* 0x0000000617067210 */ /* 0x000fe40007f9e0ff */
[----:B------:R-:W-:Y:S01]  /*5fb0*/  PRMT R15, R9, 0x7632, R15 ;  /* 0x00007632090f7816 */ /* 0x000fe2000000000f */
[----:B------:R-:W-:Y:S01]  /*5fc0*/  @P6 STG.E.U16 desc[UR14][R10.64+0x40], R14 ;  /* 0x0000400e0a006986 */ /* 0x000fe2000c10150e */
[----:B------:R-:W-:Y:S01]  /*5fd0*/  ISETP.LT.AND P6, PT, R13, UR8, P1 ;  /* 0x000000080d007c0c */ /* 0x000fe20008fc1270 */
[----:B------:R-:W-:Y:S01]  /*5fe0*/  IMAD.X R7, R31, 0x1, R7, P4 ;  /* 0x000000011f077824 */ /* 0x000fe200020e0607 */
[C---:B------:R-:W-:Y:S01]  /*5ff0*/  ISETP.LT.AND P4, PT, R13.reuse, UR8, P3 ;  /* 0x000000080d007c0c */ /* 0x040fe20009f81270 */
[----:B------:R0:W-:Y:S01]  /*6000*/  @P5 STG.E.U16 desc[UR14][R10.64+0xc0], R15 ;  /* 0x0000c00f0a005986 */ /* 0x0001e2000c10150e */
[----:B------:R-:W-:Y:S01]  /*6010*/  ISETP.LT.AND P5, PT, R13, UR8, P2 ;  /* 0x000000080d007c0c */ /* 0x000fe200097a1270 */
[----:B------:R-:W-:-:S08]  /*6020*/  VIADD R32, R32, 0x17 ;  /* 0x0000001720207836 */ /* 0x000fd00000000000 */
[----:B------:R-:W2:Y:S01]  /*6030*/  @P6 LDG.E.LTC128B.U16 R61, desc[UR14][R6.64] ;  /* 0x0000000e063d6981 */ /* 0x000ea2000c1e1520 */
[----:B------:R-:W-:Y:S02]  /*6040*/  ISETP.LT.AND P6, PT, R13, UR8, P0 ;  /* 0x000000080d007c0c */ /* 0x000fe400087c1270 */
[C---:B------:R-:W-:Y:S01]  /*6050*/  ISETP.LT.AND P1, PT, R32.reuse, UR8, P1 ;  /* 0x0000000820007c0c */ /* 0x040fe20008f21270 */
[----:B------:R-:W2:Y:S01]  /*6060*/  @P4 LDG.E.LTC128B.U16 R36, desc[UR14][R6.64+0x40] ;  /* 0x0000400e06244981 */ /* 0x000ea2000c1e1520 */
[C---:B------:R-:W-:Y:S02]  /*6070*/  ISETP.LT.AND P3, PT, R32.reuse, UR8, P3 ;  /* 0x0000000820007c0c */ /* 0x040fe40009f61270 */
[----:B------:R-:W-:Y:S01]  /*6080*/  IADD3 R4, P4, PT, R23, R4, RZ ;  /* 0x0000000417047210 */ /* 0x000fe20007f9e0ff */
[----:B------:R-:W3:Y:S01]  /*6090*/  @P5 LDG.E.LTC128B.U16 R51, desc[UR14][R6.64+0x80] ;  /* 0x0000800e06335981 */ /* 0x000ee2000c1e1520 */
[C---:B------:R-:W-:Y:S02]  /*60a0*/  ISETP.LT.AND P2, PT, R32.reuse, UR8, P2 ;  /* 0x0000000820007c0c */ /* 0x040fe40009741270 */
[----:B------:R-:W-:Y:S01]  /*60b0*/  ISETP.LT.AND P0, PT, R32, UR8, P0 ;  /* 0x0000000820007c0c */ /* 0x000fe20008701270 */
[----:B------:R-:W-:-:S02]  /*60c0*/  IMAD.X R5, R31, 0x1, R5, P4 ;  /* 0x000000011f057824 */ /* 0x000fc400020e0605 */
[----:B------:R-:W3:Y:S04]  /*60d0*/  @P6 LDG.E.LTC128B.U16 R22, desc[UR14][R6.64+0xc0] ;  /* 0x0000c00e06166981 */ /* 0x000ee8000c1e1520 */
[----:B------:R-:W4:Y:S04]  /*60e0*/  @P1 LDG.E.LTC128B.U16 R55, desc[UR14][R4.64] ;  /* 0x0000000e04371981 */ /* 0x000f28000c1e1520 */
[----:B------:R-:W4:Y:S04]  /*60f0*/  @P3 LDG.E.LTC128B.U16 R34, desc[UR14][R4.64+0x40] ;  /* 0x0000400e04223981 */ /* 0x000f28000c1e1520 */
[----:B------:R-:W5:Y:S04]  /*6100*/  @P2 LDG.E.LTC128B.U16 R27, desc[UR14][R4.64+0x80] ;  /* 0x0000800e041b2981 */ /* 0x000f68000c1e1520 */
[----:B------:R1:W5:Y:S01]  /*6110*/  @P0 LDG.E.LTC128B.U16 R24, desc[UR14][R4.64+0xc0] ;  /* 0x0000c00e04180981 */ /* 0x000362000c1e1520 */
[----:B0-----:R-:W-:-:S02]  /*6120*/  PRMT R15, R59, 0x7632, R15 ;  /* 0x000076323b0f7816 */ /* 0x001fc4000000000f */
[----:B------:R-:W-:Y:S01]  /*6130*/  PRMT R14, R68, 0x7632, R14 ;  /* 0x00007632440e7816 */ /* 0x000fe2000000000e */
[----:B------:R-:W-:Y:S01]  /*6140*/  BAR.SYNC.DEFER_BLOCKING 0x0 ;  /* 0x0000000000007b1d */ /* 0x000fe20000010000 */
[----:B------:R-:W-:Y:S02]  /*6150*/  PRMT R23, R42, 0x7632, R23 ;  /* 0x000076322a177816 */ /* 0x000fe40000000017 */
[----:B------:R-:W-:Y:S02]  /*6160*/  PRMT R28, R12, 0x7632, R28 ;  /* 0x000076320c1c7816 */ /* 0x000fe4000000001c */
[----:B------:R-:W-:Y:S02]  /*6170*/  ISETP.GE.AND P1, PT, R13, UR8, PT ;  /* 0x000000080d007c0c */ /* 0x000fe4000bf26270 */
[----:B------:R-:W-:Y:S01]  /*6180*/  ISETP.GE.AND P0, PT, R32, UR8, PT ;  /* 0x0000000820007c0c */ /* 0x000fe2000bf06270 */
[----:B------:R-:W-:Y:S04]  /*6190*/  STS.U16 [R30], R59 ;  /* 0x0000003b1e007388 */ /* 0x000fe80000000400 */
[----:B------:R-:W-:Y:S04]  /*61a0*/  STS.U16 [R30+0x4], R68 ;  /* 0x000004441e007388 */ /* 0x000fe80000000400 */
[----:B------:R-:W-:Y:S04]  /*61b0*/  STS.U16 [R30+0x8], R42 ;  /* 0x0000082a1e007388 */ /* 0x000fe80000000400 */
[----:B------:R-:W-:Y:S04]  /*61c0*/  STS.U16 [R30+0xc], R12 ;  /* 0x00000c0c1e007388 */ /* 0x000fe80000000400 */
[----:B------:R0:W-:Y:S04]  /*61d0*/  STS.U16 [R30+0x2], R15 ;  /* 0x0000020f1e007388 */ /* 0x0001e80000000400 */
[----:B------:R-:W-:Y:S04]  /*61e0*/  STS.U16 [R30+0x6], R14 ;  /* 0x0000060e1e007388 */ /* 0x000fe80000000400 */
[----:B------:R1:W-:Y:S01]  /*61f0*/  STS.U16 [R30+0xa], R23 ;  /* 0x00000a171e007388 */ /* 0x0003e20000000400 */
[----:B0-----:R-:W-:-:S03]  /*6200*/  SEL R15, R20, RZ, !P1 ;  /* 0x000000ff140f7207 */ /* 0x001fc60004800000 */
[----:B------:R0:W-:Y:S01]  /*6210*/  STS.U16 [R30+0xe], R28 ;  /* 0x00000e1c1e007388 */ /* 0x0001e20000000400 */
[----:B------:R-:W-:Y:S01]  /*6220*/  SEL R20, R20, RZ, !P0 ;  /* 0x000000ff14147207 */ /* 0x000fe20004000000 */
[----:B------:R-:W-:Y:S01]  /*6230*/  BAR.SYNC.DEFER_BLOCKING 0x0 ;  /* 0x0000000000007b1d */ /* 0x000fe20000010000 */
[----:B------:R-:W-:Y:S02]  /*6240*/  ISETP.NE.U32.AND P6, PT, R15, RZ, PT ;  /* 0x000000ff0f00720c */ /* 0x000fe40003fc5070 */
[----:B------:R-:W-:Y:S02]  /*6250*/  SEL R15, R21, RZ, !P1 ;  /* 0x000000ff150f7207 */ /* 0x000fe40004800000 */
[----:B-1----:R-:W-:Y:S02]  /*6260*/  SEL R23, R26, RZ, !P1 ;  /* 0x000000ff1a177207 */ /* 0x002fe40004800000 */
[----:B------:R-:W-:Y:S02]  /*6270*/  ISETP.NE.U32.AND P3, PT, R15, RZ, PT ;  /* 0x000000ff0f00720c */ /* 0x000fe40003f65070 */
[----:B0-----:R-:W-:-:S02]  /*6280*/  SEL R28, R25, RZ, !P1 ;  /* 0x000000ff191c7207 */ /* 0x001fc40004800000 */
[----:B------:R-:W-:Y:S02]  /*6290*/  IADD3 R2, P1, PT, R2, UR6, RZ ;  /* 0x0000000602027c10 */ /* 0x000fe4000ff3e0ff */
[----:B------:R-:W-:Y:S02]  /*62a0*/  ISETP.NE.U32.AND P4, PT, R28, RZ, PT ;  /* 0x000000ff1c00720c */ /* 0x000fe40003f85070 */
[----:B------:R-:W-:Y:S02]  /*62b0*/  ISETP.NE.U32.AND P5, PT, R23, RZ, PT ;  /* 0x000000ff1700720c */ /* 0x000fe40003fa5070 */
[----:B------:R-:W-:Y:S02]  /*62c0*/  IADD3.X R3, PT, PT, R3, UR7, RZ, P1, !PT ;  /* 0x0000000703037c10 */ /* 0x000fe40008ffe4ff */
[----:B------:R-:W-:Y:S02]  /*62d0*/  SEL R26, R26, RZ, !P0 ;  /* 0x000000ff1a1a7207 */ /* 0x000fe40004000000 */
[----:B------:R-:W-:-:S02]  /*62e0*/  SEL R25, R25, RZ, !P0 ;  /* 0x000000ff19197207 */ /* 0x000fc40004000000 */
[----:B------:R-:W-:Y:S01]  /*62f0*/  ISETP.NE.U32.AND P2, PT, R20, RZ, PT ;  /* 0x000000ff1400720c */ /* 0x000fe20003f45070 */
[----:B------:R-:W-:Y:S01]  /*6300*/  LDS.U16 R4, [R19+UR4] ;  /* 0x0000000413047984 */ /* 0x000fe20008000400 */
[----:B------:R-:W-:Y:S02]  /*6310*/  ISETP.NE.U32.AND P1, PT, R26, RZ, PT ;  /* 0x000000ff1a00720c */ /* 0x000fe40003f25070 */
[----:B------:R-:W-:Y:S01]  /*6320*/  SEL R21, R21, RZ, !P0 ;  /* 0x000000ff15157207 */ /* 0x000fe20004000000 */
[----:B------:R-:W0:Y:S03]  /*6330*/  LDS.U16 R5, [R19+UR4+0x40] ;  /* 0x0000400413057984 */ /* 0x000e260008000400 */
[----:B------:R-:W-:Y:S01]  /*6340*/  ISETP.NE.U32.AND P0, PT, R21, RZ, PT ;  /* 0x000000ff1500720c */ /* 0x000fe20003f05070 */
[----:B------:R-:W-:Y:S04]  /*6350*/  LDS.U16 R6, [R19+UR4+0x80] ;  /* 0x0000800413067984 */ /* 0x000fe80008000400 */
[----:B------:R-:W1:Y:S04]  /*6360*/  LDS.U16 R7, [R19+UR4+0xc0] ;  /* 0x0000c00413077984 */ /* 0x000e680008000400 */
[----:B------:R-:W-:Y:S04]  /*6370*/  LDS.U16 R9, [R19+UR4+0x284] ;  /* 0x0002840413097984 */ /* 0x000fe80008000400 */
[----:B------:R-:W1:Y:S04]  /*6380*/  LDS.U16 R12, [R19+UR4+0x2c4] ;  /* 0x0002c404130c7984 */ /* 0x000e680008000400 */
[----:B------:R-:W-:Y:S04]  /*6390*/  LDS.U16 R14, [R19+UR4+0x344] ;  /* 0x00034404130e7984 */ /* 0x000fe80008000400 */
[----:B------:R-:W1:Y:S01]  /*63a0*/  LDS.U16 R13, [R19+UR4+0x304] ;  /* 0x00030404130d7984 */ /* 0x000e620008000400 */
[----:B0-----:R-:W-:-:S02]  /*63b0*/  PRMT R4, R4, 0x5410, R5 ;  /* 0x0000541004047816 */ /* 0x001fc40000000005 */
[----:B-1----:R-:W-:Y:S02]  /*63c0*/  PRMT R5, R6, 0x5410, R7 ;  /* 0x0000541006057816 */ /* 0x002fe40000000007 */
[----:B------:R-:W-:Y:S02]  /*63d0*/  PRMT R9, R9, 0x5410, R12 ;  /* 0x0000541009097816 */ /* 0x000fe4000000000c */
[----:B------:R-:W-:Y:S02]  /*63e0*/  PRMT R13, R13, 0x5410, R14 ;  /* 0x000054100d0d7816 */ /* 0x000fe4000000000e */
[----:B--2---:R-:W-:-:S05]  /*63f0*/  PRMT R15, R61, 0x5410, R36 ;  /* 0x000054103d0f7816 */ /* 0x004fca0000000024 */
[----:B------:R-:W-:-:S04]  /*6400*/  HMUL2 R15, R18.H0_H0, R15 ;  /* 0x0000000f120f7232 */ /* 0x000fc80000000800 */
[----:B------:R-:W-:Y:S01]  /*6410*/  HFMA2 R15, R0.H0_H0, R4, R15 ;  /* 0x00000004000f7231 */ /* 0x000fe2000000080f */
[----:B---3--:R-:W-:-:S04]  /*6420*/  PRMT R51, R51, 0x5410, R22 ;  /* 0x0000541033337816 */ /* 0x008fc80000000016 */
[----:B------:R-:W-:Y:S01]  /*6430*/  @P6 STG.E.U16 desc[UR14][R2.64], R15 ;  /* 0x0000000f02006986 */ /* 0x000fe2000c10150e */
[----:B------:R-:W-:Y:S01]  /*6440*/  HMUL2 R4, R18.H0_H0, R51 ;  /* 0x0000003312047232 */ /* 0x000fe20000000800 */
[----:B------:R-:W-:Y:S02]  /*6450*/  ISETP.NE.U32.AND P6, PT, R25, RZ, PT ;  /* 0x000000ff1900720c */ /* 0x000fe40003fc5070 */
[----:B----4-:R-:W-:Y:S01]  /*6460*/  PRMT R55, R55, 0x5410, R34 ;  /* 0x0000541037377816 */ /* 0x010fe20000000022 */
[----:B------:R-:W-:Y:S01]  /*6470*/  HFMA2 R5, R0.H0_H0, R5, R4 ;  /* 0x0000000500057231 */ /* 0x000fe20000000804 */
[----:B------:R-:W-:-:S03]  /*6480*/  PRMT R7, R15, 0x7632, R7 ;  /* 0x000076320f077816 */ /* 0x000fc60000000007 */
[----:B------:R-:W-:Y:S01]  /*6490*/  HMUL2 R4, R18.H0_H0, R55 ;  /* 0x0000003712047232 */ /* 0x000fe20000000800 */
[----:B------:R0:W-:Y:S01]  /*64a0*/  @P4 STG.E.U16 desc[UR14][R2.64+0x80], R5 ;  /* 0x0000800502004986 */ /* 0x0001e2000c10150e */
[----:B-----5:R-:W-:Y:S02]  /*64b0*/  PRMT R27, R27, 0x5410, R24 ;  /* 0x000054101b1b7816 */ /* 0x020fe40000000018 */
[----:B------:R-:W-:Y:S01]  /*64c0*/  HFMA2 R6, R0.H0_H0, R9, R4 ;  /* 0x0000000900067231 */ /* 0x000fe20000000804 */
[----:B------:R-:W-:Y:S01]  /*64d0*/  IADD3 R4, P4, PT, R10, UR6, RZ ;  /* 0x000000060a047c10 */ /* 0x000fe2000ff9e0ff */
[----:B------:R1:W-:Y:S01]  /*64e0*/  @P5 STG.E.U16 desc[UR14][R2.64+0x40], R7 ;  /* 0x0000400702005986 */ /* 0x0003e2000c10150e */
[----:B------:R-:W-:-:S04]  /*64f0*/  HMUL2 R18, R18.H0_H0, R27 ;  /* 0x0000001b12127232 */ /* 0x000fc80000000800 */
[----:B------:R-:W-:Y:S01]  /*6500*/  HFMA2 R18, R0.H0_H0, R13, R18 ;  /* 0x0000000d00127231 */ /* 0x000fe20000000812 */
[----:B------:R-:W-:Y:S02]  /*6510*/  PRMT R0, R5, 0x7632, R0 ;  /* 0x0000763205007816 */ /* 0x000fe40000000000 */
[----:B0-----:R-:W-:Y:S02]  /*6520*/  IADD3.X R5, PT, PT, R11, UR7, RZ, P4, !PT ;  /* 0x000000070b057c10 */ /* 0x001fe4000a7fe4ff */
[----:B-1----:R-:W-:Y:S01]  /*6530*/  PRMT R7, R6, 0x7632, R7 ;  /* 0x0000763206077816 */ /* 0x002fe20000000007 */
[----:B------:R1:W-:Y:S04]  /*6540*/  @P3 STG.E.U16 desc[UR14][R2.64+0xc0], R0 ;  /* 0x0000c00002003986 */ /* 0x0003e8000c10150e */
[----:B------:R1:W-:Y:S04]  /*6550*/  @P2 STG.E.U16 desc[UR14][R4.64], R6 ;  /* 0x0000000604002986 */ /* 0x0003e8000c10150e */
[----:B------:R1:W-:Y:S04]  /*6560*/  @P1 STG.E.U16 desc[UR14][R4.64+0x40], R7 ;  /* 0x0000400704001986 */ /* 0x0003e8000c10150e */
[----:B------:R1:W-:Y:S01]  /*6570*/  @P6 STG.E.U16 desc[UR14][R4.64+0x80], R18 ;  /* 0x0000801204006986 */ /* 0x0003e2000c10150e */
[----:B------:R-:W-:Y:S05]  /*6580*/  @!P0 BRA `(.L_x_100) ;  /* 0x00000020008c8947 */ /* 0x000fea0003800000 */
[----:B-1----:R-:W-:-:S05]  /*6590*/  PRMT R2, R18, 0x7632, R2 ;  /* 0x0000763212027816 */ /* 0x002fca0000000002 */
[----:B------:R2:W-:Y:S01]  /*65a0*/  STG.E.U16 desc[UR14][R4.64+0xc0], R2 ;  /* 0x0000c00204007986 */ /* 0x0005e2000c10150e */
[----:B------:R-:W-:Y:S05]  /*65b0*/  BRA `(.L_x_100) ;  /* 0x0000002000807947 */ /* 0x000fea0003800000 */
.L_x_99:
[----:B------:R-:W-:Y:S01]  /*65c0*/  BAR.SYNC.DEFER_BLOCKING 0x0 ;  /* 0x0000000000007b1d */ /* 0x000fe20000010000 */
[----:B---3--:R-:W-:Y:S02]  /*65d0*/  PRMT R5, R65, 0x7632, R5 ;  /* 0x0000763241057816 */ /* 0x008fe40000000005 */
[----:B------:R-:W-:Y:S02]  /*65e0*/  PRMT R6, R58, 0x7632, R6 ;  /* 0x000076323a067816 */ /* 0x000fe40000000006 */
[----:B------:R-:W-:Y:S01]  /*65f0*/  PRMT R22, R29, 0x7632, R22 ;  /* 0x000076321d167816 */ /* 0x000fe20000000016 */
[----:B------:R-:W0:Y:S01]  /*6600*/  LDCU UR6, c[0x0][0x380] ;  /* 0x00007000ff0677ac */ /* 0x000e220008000800 */
[----:B------:R-:W-:Y:S02]  /*6610*/  PRMT R24, R35, 0x7632, R24 ;  /* 0x0000763223187816 */ /* 0x000fe40000000018 */
[----:B--2---:R-:W-:Y:S01]  /*6620*/  PRMT R31, R40, 0x7632, R31 ;  /* 0x00007632281f7816 */ /* 0x004fe2000000001f */
[----:B------:R-:W1:Y:S01]  /*6630*/  LDCU.64 UR8, c[0x0][0x448] ;  /* 0x00008900ff0877ac */ /* 0x000e620008000a00 */
[----:B------:R-:W-:Y:S01]  /*6640*/  STS.U16 [R30], R65 ;  /* 0x000000411e007388 */ /* 0x000fe20000000400 */
[----:B0-----:R-:W-:-:S03]  /*6650*/  ISETP.GE.AND P0, PT, R32, UR6, PT ;  /* 0x0000000620007c0c */ /* 0x001fc6000bf06270 */
[----:B------:R-:W-:Y:S01]  /*6660*/  STS.U16 [R30+0x4], R58 ;  /* 0x0000043a1e007388 */ /* 0x000fe20000000400 */
[----:B------:R-:W-:-:S03]  /*6670*/  SEL R27, R25, RZ, !P0 ;  /* 0x000000ff191b7207 */ /* 0x000fc60004000000 */
[----:B------:R0:W-:Y:S01]  /*6680*/  STS.U16 [R30+0x8], R29 ;  /* 0x0000081d1e007388 */ /* 0x0001e20000000400 */
[----:B------:R-:W-:-:S03]  /*6690*/  ISETP.NE.U32.AND P4, PT, R27, RZ, PT ;  /* 0x000000ff1b00720c */ /* 0x000fc60003f85070 */
[----:B------:R-:W-:Y:S04]  /*66a0*/  STS.U16 [R30+0xc], R35 ;  /* 0x00000c231e007388 */ /* 0x000fe80000000400 */
[----:B------:R-:W-:Y:S01]  /*66b0*/  STS.U16 [R30+0x2], R5 ;  /* 0x000002051e007388 */ /* 0x000fe20000000400 */
[----:B0-----:R-:W-:-:S03]  /*66c0*/  SEL R29, R21, RZ, !P0 ;  /* 0x000000ff151d7207 */ /* 0x001fc60004000000 */
[----:B------:R-:W-:Y:S01]  /*66d0*/  STS.U16 [R30+0x6], R6 ;  /* 0x000006061e007388 */ /* 0x000fe20000000400 */
[----:B------:R-:W-:-:S03]  /*66e0*/  ISETP.NE.U32.AND P3, PT, R29, RZ, PT ;  /* 0x000000ff1d00720c */ /* 0x000fc60003f65070 */
[----:B------:R0:W-:Y:S01]  /*66f0*/  STS.U16 [R30+0xa], R22 ;  /* 0x00000a161e007388 */ /* 0x0001e20000000400 */
[----:B------:R-:W-:-:S03]  /*6700*/  PRMT R29, R33, 0x7632, R29 ;  /* 0x00007632211d7816 */ /* 0x000fc6000000001d */
        /* <DEDUP_REMOVED lines=16> */
[----:B------:R-:W-:-:S03]  /*6810*/  ISETP.NE.U32.AND P5, PT, R27, RZ, PT ;  /* 0x000000ff1b00720c */ /* 0x000fc60003fa5070 */
        /* <DEDUP_REMOVED lines=11> */
[C---:B------:R-:W-:Y:S02]  /*68d0*/  HMUL2 R7, R0.reuse.H0_H0, R7 ;  /* 0x0000000700077232 */ /* 0x040fe40000000800 */
[----:B------:R0:W-:Y:S01]  /*68e0*/  @P6 STG.E.U16 desc[UR14][R2.64], R14 ;  /* 0x0000000e02006986 */ /* 0x0001e2000c10150e */
[----:B---3--:R-:W-:Y:S02]  /*68f0*/  PRMT R23, R18, 0x5410, R23 ;  /* 0x0000541012177816 */ /* 0x008fe40000000017 */
[----:B------:R-:W-:Y:S01]  /*6900*/  ISETP.NE.U32.AND P6, PT, R24, RZ, PT ;  /* 0x000000ff1800720c */ /* 0x000fe20003fc5070 */
[----:B------:R2:W-:Y:S01]  /*6910*/  @P0 STG.E.U16 desc[UR14][R2.64+0x40], R15 ;  /* 0x0000400f02000986 */ /* 0x0005e2000c10150e */
[C---:B------:R-:W-:Y:S01]  /*6920*/  PRMT R22, R7.reuse, 0x7610, R22 ;  /* 0x0000761007167816 */ /* 0x040fe20000000016 */
[----:B------:R-:W-:Y:S01]  /*6930*/  VIADD R24, R32, 0x1 ;  /* 0x0000000120187836 */ /* 0x000fe20000000000 */
[----:B------:R-:W-:Y:S01]  /*6940*/  PRMT R18, R7, 0x7632, R18 ;  /* 0x0000763207127816 */ /* 0x000fe20000000012 */
[----:B------:R-:W-:Y:S01]  /*6950*/  HMUL2 R7, R0.H0_H0, R23 ;  /* 0x0000001700077232 */ /* 0x000fe20000000800 */
[----:B----4-:R-:W-:Y:S01]  /*6960*/  PRMT R5, R5, 0x5410, R6 ;  /* 0x0000541005057816 */ /* 0x010fe20000000006 */
[----:B------:R3:W-:Y:S01]  /*6970*/  @P4 STG.E.U16 desc[UR14][R2.64+0x80], R22 ;  /* 0x0000801602004986 */ /* 0x0007e2000c10150e */
[----:B-1----:R-:W-:-:S02]  /*6980*/  IADD3 R4, P0, PT, R2, UR8, RZ ;  /* 0x0000000802047c10 */ /* 0x002fc4000ff1e0ff */
[----:B0-----:R-:W-:Y:S01]  /*6990*/  PRMT R14, R7, 0x7610, R14 ;  /* 0x00007610070e7816 */ /* 0x001fe2000000000e */
[----:B------:R-:W-:Y:S01]  /*69a0*/  HMUL2 R6, R0.H0_H0, R5 ;  /* 0x0000000500067232 */ /* 0x000fe20000000800 */
[----:B------:R-:W-:Y:S01]  /*69b0*/  IADD3.X R5, PT, PT, R3, UR9, RZ, P0, !PT ;  /* 0x0000000903057c10 */ /* 0x000fe200087fe4ff */
[----:B------:R-:W-:Y:S01]  /*69c0*/  @P3 STG.E.U16 desc[UR14][R2.64+0xc0], R18 ;  /* 0x0000c01202003986 */ /* 0x000fe2000c10150e */
[----:B--2---:R-:W-:Y:S01]  /*69d0*/  PRMT R15, R7, 0x7632, R15 ;  /* 0x00007632070f7816 */ /* 0x004fe2000000000f */
[----:B------:R-:W0:Y:S01]  /*69e0*/  LDCU.64 UR8, c[0x0][0x458] ;  /* 0x00008b00ff0877ac */ /* 0x000e220008000a00 */
[C---:B------:R-:W-:Y:S01]  /*69f0*/  PRMT R23, R6.reuse, 0x7632, R23 ;  /* 0x0000763206177816 */ /* 0x040fe20000000017 */
[----:B------:R-:W-:Y:S01]  /*6a00*/  @P2 STG.E.U16 desc[UR14][R4.64], R14 ;  /* 0x0000000e04002986 */ /* 0x000fe2000c10150e */
[----:B------:R-:W-:Y:S02]  /*6a10*/  PRMT R7, R57, 0x7632, R7 ;  /* 0x0000763239077816 */ /* 0x000fe40000000007 */
[----:B---3--:R-:W-:Y:S01]  /*6a20*/  PRMT R22, R6, 0x7610, R22 ;  /* 0x0000761006167816 */ /* 0x008fe20000000016 */
[----:B------:R-:W-:Y:S01]  /*6a30*/  @P1 STG.E.U16 desc[UR14][R4.64+0x40], R15 ;  /* 0x0000400f04001986 */ /* 0x000fe2000c10150e */
[----:B------:R-:W-:-:S02]  /*6a40*/  PRMT R6, R47, 0x7632, R6 ;  /* 0x000076322f067816 */ /* 0x000fc40000000006 */
[----:B------:R-:W-:Y:S01]  /*6a50*/  ISETP.GE.AND P0, PT, R24, UR6, PT ;  /* 0x0000000618007c0c */ /* 0x000fe2000bf06270 */
[----:B------:R-:W-:Y:S03]  /*6a60*/  @P6 STG.E.U16 desc[UR14][R4.64+0x80], R22 ;  /* 0x0000801604006986 */ /* 0x000fe6000c10150e */
[----:B------:R-:W-:Y:S01]  /*6a70*/  SEL R24, R20, RZ, !P0 ;  /* 0x000000ff14187207 */ /* 0x000fe20004000000 */
[----:B------:R-:W-:Y:S01]  /*6a80*/  @P5 STG.E.U16 desc[UR14][R4.64+0xc0], R23 ;  /* 0x0000c01704005986 */ /* 0x000fe2000c10150e */
[----:B------:R-:W-:Y:S02]  /*6a90*/  BAR.SYNC.DEFER_BLOCKING 0x0 ;  /* 0x0000000000007b1d */ /* 0x000fe40000010000 */
        /* <DEDUP_REMOVED lines=12> */
[----:B-1----:R-:W-:Y:S01]  /*6b60*/  VIADD R29, R32, 0x11 ;  /* 0x00000011201d7836 */ /* 0x002fe20000000000 */
[----:B--2---:R-:W-:-:S04]  /*6b70*/  SEL R31, R21, RZ, !P0 ;  /* 0x000000ff151f7207 */ /* 0x004fc80004000000 */
[----:B------:R-:W-:Y:S02]  /*6b80*/  ISETP.GE.AND P5, PT, R29, UR6, PT ;  /* 0x000000061d007c0c */ /* 0x000fe4000bfa6270 */
[----:B------:R-:W-:Y:S02]  /*6b90*/  SEL R29, R26, RZ, !P0 ;  /* 0x000000ff1a1d7207 */ /* 0x000fe40004000000 */
[----:B0-----:R-:W-:Y:S02]  /*6ba0*/  IADD3 R2, P0, PT, R2, UR8, RZ ;  /* 0x0000000802027c10 */ /* 0x001fe4000ff1e0ff */
[----:B------:R-:W-:Y:S02]  /*6bb0*/  ISETP.NE.U32.AND P4, PT, R29, RZ, PT ;  /* 0x000000ff1d00720c */ /* 0x000fe40003f85070 */
[----:B------:R-:W-:Y:S02]  /*6bc0*/  SEL R29, R20, RZ, !P5 ;  /* 0x000000ff141d7207 */ /* 0x000fe40006800000 */
[----:B------:R-:W-:-:S02]  /*6bd0*/  SEL R24, R26, RZ, !P5 ;  /* 0x000000ff1a187207 */ /* 0x000fc40006800000 */
[----:B------:R-:W-:Y:S02]  /*6be0*/  IADD3.X R3, PT, PT, R3, UR9, RZ, P0, !PT ;  /* 0x0000000903037c10 */ /* 0x000fe400087fe4ff */
[----:B------:R-:W-:Y:S01]  /*6bf0*/  ISETP.NE.U32.AND P1, PT, R29, RZ, PT ;  /* 0x000000ff1d00720c */ /* 0x000fe20003f25070 */
[----:B------:R-:W-:Y:S01]  /*6c00*/  LDS.U16 R14, [R19+UR4] ;  /* 0x00000004130e7984 */ /* 0x000fe20008000400 */
[----:B------:R-:W-:Y:S02]  /*6c10*/  ISETP.NE.U32.AND P0, PT, R24, RZ, PT ;  /* 0x000000ff1800720c */ /* 0x000fe40003f05070 */
[----:B------:R-:W-:Y:S01]  /*6c20*/  SEL R24, R25, RZ, !P5 ;  /* 0x000000ff19187207 */ /* 0x000fe20006800000 */
[----:B------:R-:W0:Y:S01]  /*6c30*/  LDS.U16 R15, [R19+UR4+0x40] ;  /* 0x00004004130f7984 */ /* 0x000e220008000400 */
[----:B------:R-:W-:Y:S02]  /*6c40*/  SEL R29, R21, RZ, !P5 ;  /* 0x000000ff151d7207 */ /* 0x000fe40006800000 */
[----:B------:R-:W-:Y:S01]  /*6c50*/  ISETP.NE.U32.AND P2, PT, R31, RZ, PT ;  /* 0x000000ff1f00720c */ /* 0x000fe20003f45070 */
[----:B------:R-:W-:Y:S01]  /*6c60*/  LDS.U16 R18, [R19+UR4+0x80] ;  /* 0x0000800413127984 */ /* 0x000fe20008000400 */
[----:B------:R-:W-:-:S02]  /*6c70*/  ISETP.NE.U32.AND P5, PT, R29, RZ, PT ;  /* 0x000000ff1d00720c */ /* 0x000fc40003fa5070 */
[----:B------:R-:W-:Y:S01]  /*6c80*/  PRMT R29, R10, 0x7632, R29 ;  /* 0x000076320a1d7816 */ /* 0x000fe2000000001d */
        /* <DEDUP_REMOVED lines=11> */
[----:B------:R-:W-:Y:S01]  /*6d40*/  @P6 STG.E.U16 desc[UR14][R2.64], R18 ;  /* 0x0000001202006986 */ /* 0x000fe2000c10150e */
[----:B--2---:R-:W-:Y:S02]  /*6d50*/  PRMT R27, R22, 0x5410, R27 ;  /* 0x00005410161b7816 */ /* 0x004fe4000000001b */
[----:B------:R-:W-:Y:S01]  /*6d60*/  ISETP.NE.U32.AND P6, PT, R24, RZ, PT ;  /* 0x000000ff1800720c */ /* 0x000fe20003fc5070 */
[----:B------:R0:W-:Y:S01]  /*6d70*/  @P3 STG.E.U16 desc[UR14][R2.64+0x80], R15 ;  /* 0x0000800f02003986 */ /* 0x0001e2000c10150e */
[----:B------:R-:W-:Y:S01]  /*6d80*/  IADD3 R4, P3, PT, R4, UR8, RZ ;  /* 0x0000000804047c10 */ /* 0x000fe2000ff7e0ff */
[----:B------:R-:W-:Y:S01]  /*6d90*/  HMUL2 R14, R0.H0_H0, R27 ;  /* 0x0000001b000e7232 */ /* 0x000fe20000000800 */
[----:B------:R-:W-:Y:S01]  /*6da0*/  PRMT R24, R15, 0x7632, R24 ;  /* 0x000076320f187816 */ /* 0x000fe20000000018 */
[----:B------:R-:W-:Y:S01]  /*6db0*/  @P4 STG.E.U16 desc[UR14][R2.64+0x40], R23 ;  /* 0x0000401702004986 */ /* 0x000fe2000c10150e */
[----:B---3--:R-:W-:-:S02]  /*6dc0*/  PRMT R7, R6, 0x5410, R7 ;  /* 0x0000541006077816 */ /* 0x008fc40000000007 */
[----:B------:R-:W-:Y:S01]  /*6dd0*/  IADD3.X R5, PT, PT, R5, UR9, RZ, P3, !PT ;  /* 0x0000000905057c10 */ /* 0x000fe20009ffe4ff */
[----:B------:R1:W-:Y:S01]  /*6de0*/  @P2 STG.E.U16 desc[UR14][R2.64+0xc0], R24 ;  /* 0x0000c01802002986 */ /* 0x0003e2000c10150e */
[----:B------:R-:W-:Y:S01]  /*6df0*/  PRMT R22, R54, 0x7632, R22 ;  /* 0x0000763236167816 */ /* 0x000fe20000000016 */
[----:B------:R-:W-:Y:S01]  /*6e00*/  HMUL2 R6, R0.H0_H0, R7 ;  /* 0x0000000700067232 */ /* 0x000fe20000000800 */
[----:B------:R-:W-:Y:S01]  /*6e10*/  PRMT R7, R14, 0x7632, R7 ;  /* 0x000076320e077816 */ /* 0x000fe20000000007 */
[----:B------:R-:W-:Y:S01]  /*6e20*/  @P1 STG.E.U16 desc[UR14][R4.64], R14 ;  /* 0x0000000e04001986 */ /* 0x000fe2000c10150e */
[----:B------:R-:W-:Y:S02]  /*6e30*/  PRMT R27, R39, 0x7632, R27 ;  /* 0x00007632271b7816 */ /* 0x000fe4000000001b */
[----:B0-----:R-:W-:Y:S01]  /*6e40*/  PRMT R15, R6, 0x7632, R15 ;  /* 0x00007632060f7816 */ /* 0x001fe2000000000f */
[----:B------:R-:W-:Y:S04]  /*6e50*/  @P0 STG.E.U16 desc[UR14][R4.64+0x40], R7 ;  /* 0x0000400704000986 */ /* 0x000fe8000c10150e */
[----:B------:R-:W-:Y:S01]  /*6e60*/  @P6 STG.E.U16 desc[UR14][R4.64+0x80], R6 ;  /* 0x0000800604006986 */ /* 0x000fe2000c10150e */
[----:B-1----:R-:W-:-:S03]  /*6e70*/  PRMT R24, R56, 0x7632, R24 ;  /* 0x0000763238187816 */ /* 0x002fc60000000018 */
        /* <DEDUP_REMOVED lines=8> */
[----:B------:R-:W-:Y:S01]  /*6f00*/  STS.U16 [R30+0xa], R27 ;  /* 0x00000a1b1e007388 */ /* 0x000fe20000000400 */
        /* <DEDUP_REMOVED lines=10> */
[----:B0-----:R-:W-:-:S02]  /*6fb0*/  SEL R29, R21, RZ, !P0 ;  /* 0x000000ff151d7207 */ /* 0x001fc40004000000 */
        /* <DEDUP_REMOVED lines=8> */
[----:B------:R-:W0:Y:S01]  /*7040*/  LDS.U16 R7, [R19+UR4+0x40] ;  /* 0x0000400413077984 */ /* 0x000e220008000400 */
[----:B------:R-:W-:Y:S02]  /*7050*/  SEL R24, R25, RZ, !P5 ;  /* 0x000000ff19187207 */ /* 0x000fe40006800000 */
[----:B------:R-:W-:Y:S01]  /*7060*/  ISETP.NE.U32.AND P2, PT, R29, RZ, PT ;  /* 0x000000ff1d00720c */ /* 0x000fe20003f45070 */
[----:B------:R-:W-:Y:S01]  /*7070*/  LDS.U16 R14, [R19+UR4+0x80] ;  /* 0x00008004130e7984 */ /* 0x000fe20008000400 */
[----:B------:R-:W-:Y:S02]  /*7080*/  ISETP.NE.U32.AND P0, PT, R22, RZ, PT ;  /* 0x000000ff1600720c */ /* 0x000fe40003f05070 */
[----:B------:R-:W-:Y:S01]  /*7090*/  SEL R29, R21, RZ, !P5 ;  /* 0x000000ff151d7207 */ /* 0x000fe20006800000 */
[----:B------:R-:W1:Y:S03]  /*70a0*/  LDS.U16 R15, [R19+UR4+0xc0] ;  /* 0x0000c004130f7984 */ /* 0x000e660008000400 */
[----:B------:R-:W-:Y:S01]  /*70b0*/  ISETP.NE.U32.AND P5, PT, R29, RZ, PT ;  /* 0x000000ff1d00720c */ /* 0x000fe20003fa5070 */
[----:B------:R-:W-:Y:S01]  /*70c0*/  LDS.U16 R18, [R19+UR4+0x284] ;  /* 0x0002840413127984 */ /* 0x000fe20008000400 */
[----:B------:R-:W-:-:S03]  /*70d0*/  PRMT R29, R44, 0x7632, R29 ;  /* 0x000076322c1d7816 */ /* 0x000fc6000000001d */
        /* <DEDUP_REMOVED lines=12> */
[----:B------:R-:W-:Y:S01]  /*71a0*/  @P4 STG.E.U16 desc[UR14][R2.64+0x40], R15 ;  /* 0x0000400f02004986 */ /* 0x000fe2000c10150e */
        /* <DEDUP_REMOVED lines=9> */
[----:B------:R-:W-:-:S02]  /*7240*/  PRMT R10, R6, 0x7632, R10 ;  /* 0x00007632060a7816 */ /* 0x000fc4000000000a */
[----:B0-----:R-:W-:Y:S01]  /*7250*/  PRMT R14, R7, 0x7632, R14 ;  /* 0x00007632070e7816 */ /* 0x001fe2000000000e */
[----:B------:R-:W-:Y:S01]  /*7260*/  @P1 STG.E.U16 desc[UR14][R4.64], R6 ;  /* 0x0000000604001986 */ /* 0x000fe2000c10150e */
[----:B------:R-:W-:Y:S01]  /*7270*/  PRMT R18, R53, 0x7632, R18 ;  /* 0x0000763235127816 */ /* 0x000fe20000000012 */
[----:B-1----:R-:W-:Y:S01]  /*7280*/  VIADD R22, R32, 0x3 ;  /* 0x0000000320167836 */ /* 0x002fe20000000000 */
[----:B------:R-:W-:Y:S01]  /*7290*/  PRMT R27, R38, 0x7632, R27 ;  /* 0x00007632261b7816 */ /* 0x000fe2000000001b */
[----:B------:R-:W-:Y:S01]  /*72a0*/  @P0 STG.E.U16 desc[UR14][R4.64+0x40], R10 ;  /* 0x0000400a04000986 */ /* 0x000fe2000c10150e */
[----:B--2---:R-:W-:Y:S02]  /*72b0*/  PRMT R24, R28, 0x7632, R24 ;  /* 0x000076321c187816 */ /* 0x004fe40000000018 */
        /* <DEDUP_REMOVED lines=9> */
[----:B------:R0:W-:Y:S04]  /*7350*/  STS.U16 [R30+0x4], R28 ;  /* 0x0000041c1e007388 */ /* 0x0001e80000000400 */
[----:B------:R-:W-:Y:S04]  /*7360*/  STS.U16 [R30+0x8], R38 ;  /* 0x000008261e007388 */ /* 0x000fe80000000400 */
[----:B------:R-:W-:Y:S01]  /*7370*/  STS.U16 [R30+0xc], R44 ;  /* 0x00000c2c1e007388 */ /* 0x000fe20000000400 */
[----:B0-----:R-:W-:-:S03]  /*7380*/  SEL R28, R21, RZ, !P0 ;  /* 0x000000ff151c7207 */ /* 0x001fc60004000000 */
[----:B------:R-:W-:Y:S01]  /*7390*/  STS.U16 [R30+0x2], R18 ;  /* 0x000002121e007388 */ /* 0x000fe20000000400 */
[----:B------:R-:W-:-:S03]  /*73a0*/  ISETP.NE.U32.AND P2, PT, R28, RZ, PT ;  /* 0x000000ff1c00720c */ /* 0x000fc60003f45070 */
[----:B------:R0:W-:Y:S04]  /*73b0*/  STS.U16 [R30+0x6], R24 ;  /* 0x000006181e007388 */ /* 0x0001e80000000400 */
[----:B------:R-:W-:Y:S04]  /*73c0*/  STS.U16 [R30+0xa], R27 ;  /* 0x00000a1b1e007388 */ /* 0x000fe80000000400 */
[----:B------:R-:W-:Y:S01]  /*73d0*/  STS.U16 [R30+0xe], R29 ;  /* 0x00000e1d1e007388 */ /* 0x000fe20000000400 */
[----:B0-----:R-:W-:Y:S01]  /*73e0*/  VIADD R24, R32, 0x13 ;  /* 0x0000001320187836 */ /* 0x001fe20000000000 */
[----:B------:R-:W-:Y:S04]  /*73f0*/  BAR.SYNC.DEFER_BLOCKING 0x0 ;  /* 0x0000000000007b1d */ /* 0x000fe80000010000 */
[----:B------:R-:W-:-:S02]  /*7400*/  ISETP.GE.AND P5, PT, R24, UR6, PT ;  /* 0x0000000618007c0c */ /* 0x000fc4000bfa6270 */
[----:B------:R-:W-:Y:S02]  /*7410*/  SEL R24, R26, RZ, !P0 ;  /* 0x000000ff1a187207 */ /* 0x000fe40004000000 */
[----:B------:R-:W-:Y:S02]  /*7420*/  IADD3 R2, P0, PT, R2, UR8, RZ ;  /* 0x0000000802027c10 */ /* 0x000fe4000ff1e0ff */
[----:B------:R-:W-:Y:S02]  /*7430*/  ISETP.NE.U32.AND P4, PT, R24, RZ, PT ;  /* 0x000000ff1800720c */ /* 0x000fe40003f85070 */
[----:B------:R-:W-:Y:S02]  /*7440*/  SEL R24, R20, RZ, !P5 ;  /* 0x000000ff14187207 */ /* 0x000fe40006800000 */
[----:B------:R-:W-:Y:S02]  /*7450*/  SEL R22, R26, RZ, !P5 ;  /* 0x000000ff1a167207 */ /* 0x000fe40006800000 */
[----:B------:R-:W-:-:S02]  /*7460*/  IADD3.X R3, PT, PT, R3, UR9, RZ, P0, !PT ;  /* 0x0000000903037c10 */ /* 0x000fc400087fe4ff */
[----:B------:R-:W-:Y:S02]  /*7470*/  ISETP.NE.U32.AND P1, PT, R24, RZ, PT ;  /* 0x000000ff1800720c */ /* 0x000fe40003f25070 */
[----:B------:R-:W-:Y:S02]  /*7480*/  ISETP.NE.U32.AND P0, PT, R22, RZ, PT ;  /* 0x000000ff1600720c */ /* 0x000fe40003f05070 */
[----:B------:R-:W-:Y:S02]  /*7490*/  SEL R24, R25, RZ, !P5 ;  /* 0x000000ff19187207 */ /* 0x000fe40006800000 */
[----:B------:R-:W-:Y:S01]  /*74a0*/  SEL R28, R21, RZ, !P5 ;  /* 0x000000ff151c7207 */ /* 0x000fe20006800000 */
[----:B------:R-:W-:Y:S03]  /*74b0*/  LDS.U16 R6, [R19+UR4] ;  /* 0x0000000413067984 */ /* 0x000fe60008000400 */
[----:B------:R-:W-:Y:S01]  /*74c0*/  ISETP.NE.U32.AND P5, PT, R28, RZ, PT ;  /* 0x000000ff1c00720c */ /* 0x000fe20003fa5070 */
[----:B------:R-:W0:Y:S04]  /*74d0*/  LDS.U16 R7, [R19+UR4+0x40] ;  /* 0x0000400413077984 */ /* 0x000e280008000400 */
        /* <DEDUP_REMOVED lines=52> */
[----:B-1----:R-:W-:-:S04]  /*7820*/  SEL R27, R21, RZ, !P0 ;  /* 0x000000ff151b7207 */ /* 0x002fc80004000000 */
[----:B------:R-:W-:Y:S02]  /*7830*/  ISETP.GE.AND P5, PT, R24, UR6, PT ;  /* 0x0000000618007c0c */ /* 0x000fe4000bfa6270 */
[----:B------:R-:W-:Y:S02]  /*7840*/  SEL R24, R26, RZ, !P0 ;  /* 0x000000ff1a187207 */ /* 0x000fe40004000000 */
[----:B------:R-:W-:Y:S02]  /*7850*/  IADD3 R2, P0, PT, R2, UR8, RZ ;  /* 0x0000000802027c10 */ /* 0x000fe4000ff1e0ff */
[----:B------:R-:W-:Y:S02]  /*7860*/  ISETP.NE.U32.AND P4, PT, R24, RZ, PT ;  /* 0x000000ff1800720c */ /* 0x000fe40003f85070 */
[----:B------:R-:W-:Y:S02]  /*7870*/  SEL R24, R20, RZ, !P5 ;  /* 0x000000ff14187207 */ /* 0x000fe40006800000 */
[----:B------:R-:W-:-:S02]  /*7880*/  SEL R22, R26, RZ, !P5 ;  /* 0x000000ff1a167207 */ /* 0x000fc40006800000 */
[----:B------:R-:W-:Y:S02]  /*7890*/  IADD3.X R3, PT, PT, R3, UR9, RZ, P0, !PT ;  /* 0x0000000903037c10 */ /* 0x000fe400087fe4ff */
[----:B------:R-:W-:Y:S01]  /*78a0*/  ISETP.NE.U32.AND P2, PT, R27, RZ, PT ;  /* 0x000000ff1b00720c */ /* 0x000fe20003f45070 */
[----:B------:R-:W-:Y:S01]  /*78b0*/  LDS.U16 R6, [R19+UR4] ;  /* 0x0000000413067984 */ /* 0x000fe20008000400 */
[----:B------:R-:W-:Y:S02]  /*78c0*/  ISETP.NE.U32.AND P1, PT, R24, RZ, PT ;  /* 0x000000ff1800720c */ /* 0x000fe40003f25070 */
[----:B------:R-:W-:Y:S01]  /*78d0*/  ISETP.NE.U32.AND P0, PT, R22, RZ, PT ;  /* 0x000000ff1600720c */ /* 0x000fe20003f05070 */
[----:B------:R-:W0:Y:S01]  /*78e0*/  LDS.U16 R7, [R19+UR4+0x40] ;  /* 0x0000400413077984 */ /* 0x000e220008000400 */
[----:B------:R-:W-:Y:S02]  /*78f0*/  SEL R24, R25, RZ, !P5 ;  /* 0x000000ff19187207 */ /* 0x000fe40006800000 */
[----:B------:R-:W-:Y:S01]  /*7900*/  SEL R27, R21, RZ, !P5 ;  /* 0x000000ff151b7207 */ /* 0x000fe20006800000 */
[----:B------:R-:W-:Y:S03]  /*7910*/  LDS.U16 R10, [R19+UR4+0x80] ;  /* 0x00008004130a7984 */ /* 0x000fe60008000400 */
[----:B------:R-:W-:Y:S01]  /*7920*/  ISETP.NE.U32.AND P5, PT, R27, RZ, PT ;  /* 0x000000ff1b00720c */ /* 0x000fe20003fa5070 */
        /* <DEDUP_REMOVED lines=96> */
[----:B------:R-:W-:-:S02]  /*7f30*/  PRMT R13, R60, 0x7632, R13 ;  /* 0x000076323c0d7816 */ /* 0x000fc4000000000d */
[----:B------:R-:W-:Y:S01]  /*7f40*/  PRMT R18, R9, 0x7632, R18 ;  /* 0x0000763209127816 */ /* 0x000fe20000000012 */
[----:B------:R-:W-:Y:S01]  /*7f50*/  @P0 STG.E.U16 desc[UR14][R4.64+0x40], R10 ;  /* 0x0000400a04000986 */ /* 0x000fe2000c10150e */
[----:B--2---:R-:W-:-:S03]  /*7f60*/  PRMT R22, R46, 0x7632, R22 ;  /* 0x000076322e167816 */ /* 0x004fc60000000016 */
        /* <DEDUP_REMOVED lines=8> */
[----:B------:R-:W-:Y:S04]  /*7ff0*/  STS.U16 [R30+0x6], R13 ;  /* 0x0000060d1e007388 */ /* 0x000fe80000000400 */
[----:B------:R-:W-:Y:S01]  /*8000*/  STS.U16 [R30+0xa], R18 ;  /* 0x00000a121e007388 */ /* 0x000fe20000000400 */
[----:B0-----:R-:W-:-:S03]  /*8010*/  VIADD R15, R32, 0x6 ;  /* 0x00000006200f7836 */ /* 0x001fc60000000000 */
[----:B------:R0:W-:Y:S01]  /*8020*/  STS.U16 [R30+0xe], R22 ;  /* 0x00000e161e007388 */ /* 0x0001e20000000400 */
[----:B------:R-:W-:Y:S01]  /*8030*/  BAR.SYNC.DEFER_BLOCKING 0x0 ;  /* 0x0000000000007b1d */ /* 0x000fe20000010000 */
[----:B------:R-:W-:-:S04]  /*8040*/  ISETP.GE.AND P0, PT, R15, UR6, PT ;  /* 0x000000060f007c0c */ /* 0x000fc8000bf06270 */
[----:B------:R-:W-:Y:S01]  /*8050*/  SEL R15, R20, RZ, !P0 ;  /* 0x000000ff140f7207 */ /* 0x000fe20004000000 */
[----:B0-----:R-:W-:Y:S01]  /*8060*/  VIADD R22, R32, 0x16 ;  /* 0x0000001620167836 */ /* 0x001fe20000000000 */
[----:B------:R-:W-:Y:S02]  /*8070*/  SEL R23, R21, RZ, !P0 ;  /* 0x000000ff15177207 */ /* 0x000fe40004000000 */
[----:B------:R-:W-:Y:S02]  /*8080*/  ISETP.NE.U32.AND P6, PT, R15, RZ, PT ;  /* 0x000000ff0f00720c */ /* 0x000fe40003fc5070 */
[----:B------:R-:W-:Y:S02]  /*8090*/  ISETP.GE.AND P5, PT, R22, UR6, PT ;  /* 0x0000000616007c0c */ /* 0x000fe4000bfa6270 */
[----:B------:R-:W-:Y:S02]  /*80a0*/  SEL R22, R26, RZ, !P0 ;  /* 0x000000ff1a167207 */ /* 0x000fe40004000000 */
[----:B------:R-:W-:-:S02]  /*80b0*/  SEL R15, R25, RZ, !P0 ;  /* 0x000000ff190f7207 */ /* 0x000fc40004000000 */
[----:B------:R-:W-:Y:S02]  /*80c0*/  ISETP.NE.U32.AND P4, PT, R22, RZ, PT ;  /* 0x000000ff1600720c */ /* 0x000fe40003f85070 */
[----:B------:R-:W-:Y:S02]  /*80d0*/  ISETP.NE.U32.AND P3, PT, R15, RZ, PT ;  /* 0x000000ff0f00720c */ /* 0x000fe40003f65070 */
[----:B------:R-:W-:Y:S02]  /*80e0*/  IADD3 R2, P0, PT, R2, UR8, RZ ;  /* 0x0000000802027c10 */ /* 0x000fe4000ff1e0ff */
[----:B------:R-:W-:Y:S01]  /*80f0*/  SEL R22, R20, RZ, !P5 ;  /* 0x000000ff14167207 */ /* 0x000fe20006800000 */
[----:B------:R-:W-:Y:S01]  /*8100*/  LDS.U16 R6, [R19+UR4] ;  /* 0x0000000413067984 */ /* 0x000fe20008000400 */
[----:B------:R-:W-:Y:S02]  /*8110*/  SEL R15, R26, RZ, !P5 ;  /* 0x000000ff1a0f7207 */ /* 0x000fe40006800000 */
[----:B------:R-:W-:Y:S01]  /*8120*/  IADD3.X R3, PT, PT, R3, UR9, RZ, P0, !PT ;  /* 0x0000000903037c10 */ /* 0x000fe200087fe4ff */
[----:B------:R-:W0:Y:S01]  /*8130*/  LDS.U16 R7, [R19+UR4+0x40] ;  /* 0x0000400413077984 */ /* 0x000e220008000400 */
[----:B------:R-:W-:-:S02]  /*8140*/  ISETP.NE.U32.AND P2, PT, R23, RZ, PT ;  /* 0x000000ff1700720c */ /* 0x000fc40003f45070 */
[----:B------:R-:W-:Y:S01]  /*8150*/  ISETP.NE.U32.AND P1, PT, R22, RZ, PT ;  /* 0x000000ff1600720c */ /* 0x000fe20003f25070 */
[----:B------:R-:W-:Y:S01]  /*8160*/  LDS.U16 R9, [R19+UR4+0x80] ;  /* 0x0000800413097984 */ /* 0x000fe20008000400 */
[----:B------:R-:W-:Y:S02]  /*8170*/  ISETP.NE.U32.AND P0, PT, R15, RZ, PT ;  /* 0x000000ff0f00720c */ /* 0x000fe40003f05070 */
[----:B------:R-:W-:Y:S01]  /*8180*/  SEL R22, R25, RZ, !P5 ;  /* 0x000000ff19167207 */ /* 0x000fe20006800000 */
[----:B------:R-:W1:Y:S01]  /*8190*/  LDS.U16 R10, [R19+UR4+0xc0] ;  /* 0x0000c004130a7984 */ /* 0x000e620008000400 */
[----:B------:R-:W-:-:S03]  /*81a0*/  SEL R23, R21, RZ, !P5 ;  /* 0x000000ff15177207 */ /* 0x000fc60006800000 */
[----:B------:R-:W-:Y:S01]  /*81b0*/  LDS.U16 R11, [R19+UR4+0x284] ;  /* 0x00028404130b7984 */ /* 0x000fe20008000400 */
[----:B------:R-:W-:-:S03]  /*81c0*/  ISETP.NE.U32.AND P5, PT, R23, RZ, PT ;  /* 0x000000ff1700720c */ /* 0x000fc60003fa5070 */
        /* <DEDUP_REMOVED lines=28> */
[----:B------:R-:W-:Y:S01]  /*8390*/  @P0 STG.E.U16 desc[UR14][R4.64+0x40], R9 ;  /* 0x0000400904000986 */ /* 0x000fe2000c10150e */
[----:B------:R-:W-:-:S03]  /*83a0*/  PRMT R22, R12, 0x7632, R22 ;  /* 0x000076320c167816 */ /* 0x000fc60000000016 */
        /* <DEDUP_REMOVED lines=9> */
[----:B------:R1:W-:Y:S01]  /*8440*/  STS.U16 [R30+0xa], R18 ;  /* 0x00000a121e007388 */ /* 0x0003e20000000400 */
[----:B0-----:R-:W-:-:S03]  /*8450*/  VIADD R15, R32, 0x7 ;  /* 0x00000007200f7836 */ /* 0x001fc60000000000 */
[----:B------:R0:W-:Y:S01]  /*8460*/  STS.U16 [R30+0xe], R22 ;  /* 0x00000e161e007388 */ /* 0x0001e20000000400 */
[----:B------:R-:W-:Y:S01]  /*8470*/  VIADD R32, R32, 0x17 ;  /* 0x0000001720207836 */ /* 0x000fe20000000000 */
[----:B------:R-:W-:Y:S01]  /*8480*/  BAR.SYNC.DEFER_BLOCKING 0x0 ;  /* 0x0000000000007b1d */ /* 0x000fe20000010000 */
[----:B------:R-:W-:-:S03]  /*8490*/  ISETP.GE.AND P0, PT, R15, UR6, PT ;  /* 0x000000060f007c0c */ /* 0x000fc6000bf06270 */
[----:B------:R-:W-:Y:S02]  /*84a0*/  ISETP.GE.AND P5, PT, R32, UR6, PT ;  /* 0x0000000620007c0c */ /* 0x000fe4000bfa6270 */
[----:B------:R-:W-:Y:S02]  /*84b0*/  SEL R15, R20, RZ, !P0 ;  /* 0x000000ff140f7207 */ /* 0x000fe40004000000 */
[----:B-1----:R-:W-:Y:S02]  /*84c0*/  SEL R18, R26, RZ, !P0 ;  /* 0x000000ff1a127207 */ /* 0x002fe40004000000 */
[----:B------:R-:W-:Y:S02]  /*84d0*/  ISETP.NE.U32.AND P6, PT, R15, RZ, PT ;  /* 0x000000ff0f00720c */ /* 0x000fe40003fc5070 */
[----:B------:R-:W-:Y:S02]  /*84e0*/  SEL R15, R25, RZ, !P0 ;  /* 0x000000ff190f7207 */ /* 0x000fe40004000000 */
[----:B0-----:R-:W-:-:S02]  /*84f0*/  SEL R22, R21, RZ, !P0 ;  /* 0x000000ff15167207 */ /* 0x001fc40004000000 */
[----:B------:R-:W-:Y:S02]  /*8500*/  ISETP.NE.U32.AND P3, PT, R15, RZ, PT ;  /* 0x000000ff0f00720c */ /* 0x000fe40003f65070 */
[----:B------:R-:W-:Y:S02]  /*8510*/  IADD3 R2, P0, PT, R2, UR8, RZ ;  /* 0x0000000802027c10 */ /* 0x000fe4000ff1e0ff */
[----:B------:R-:W-:Y:S02]  /*8520*/  ISETP.NE.U32.AND P4, PT, R18, RZ, PT ;  /* 0x000000ff1200720c */ /* 0x000fe40003f85070 */
[----:B------:R-:W-:Y:S02]  /*8530*/  ISETP.NE.U32.AND P2, PT, R22, RZ, PT ;  /* 0x000000ff1600720c */ /* 0x000fe40003f45070 */
[----:B------:R-:W-:Y:S01]  /*8540*/  IADD3.X R3, PT, PT, R3, UR9, RZ, P0, !PT ;  /* 0x0000000903037c10 */ /* 0x000fe200087fe4ff */
[----:B------:R-:W-:Y:S01]  /*8550*/  LDS.U16 R6, [R19+UR4] ;  /* 0x0000000413067984 */ /* 0x000fe20008000400 */
[----:B------:R-:W-:-:S02]  /*8560*/  SEL R20, R20, RZ, !P5 ;  /* 0x000000ff14147207 */ /* 0x000fc40006800000 */
[----:B------:R-:W-:Y:S01]  /*8570*/  SEL R26, R26, RZ, !P5 ;  /* 0x000000ff1a1a7207 */ /* 0x000fe20006800000 */
[----:B------:R-:W0:Y:S01]  /*8580*/  LDS.U16 R7, [R19+UR4+0x40] ;  /* 0x0000400413077984 */ /* 0x000e220008000400 */
[----:B------:R-:W-:Y:S02]  /*8590*/  SEL R25, R25, RZ, !P5 ;  /* 0x000000ff19197207 */ /* 0x000fe40006800000 */
[----:B------:R-:W-:Y:S01]  /*85a0*/  SEL R21, R21, RZ, !P5 ;  /* 0x000000ff15157207 */ /* 0x000fe20006800000 */
[----:B------:R-:W-:Y:S01]  /*85b0*/  LDS.U16 R9, [R19+UR4+0x80] ;  /* 0x0000800413097984 */ /* 0x000fe20008000400 */
[----:B------:R-:W-:Y:S02]  /*85c0*/  ISETP.NE.U32.AND P1, PT, R20, RZ, PT ;  /* 0x000000ff1400720c */ /* 0x000fe40003f25070 */
[----:B------:R-:W-:Y:S01]  /*85d0*/  ISETP.NE.U32.AND P0, PT, R26, RZ, PT ;  /* 0x000000ff1a00720c */ /* 0x000fe20003f05070 */
[----:B------:R-:W1:Y:S01]  /*85e0*/  LDS.U16 R10, [R19+UR4+0xc0] ;  /* 0x0000c004130a7984 */ /* 0x000e620008000400 */
[----:B------:R-:W-:-:S03]  /*85f0*/  ISETP.NE.U32.AND P5, PT, R21, RZ, PT ;  /* 0x000000ff1500720c */ /* 0x000fc60003fa5070 */
        /* <DEDUP_REMOVED lines=28> */
.L_x_100:
[----:B------:R-:W-:Y:S05]  /*87c0*/  BSYNC.RECONVERGENT B0 ;  /* 0x0000000000007941 */ /* 0x000fea0003800200 */
.L_x_98:
[----:B------:R-:W3:Y:S01]  /*87d0*/  LDCU UR6, c[0x0][0x394] ;  /* 0x00007280ff0677ac */ /* 0x000ee20008000800 */
[----:B------:R-:W4:Y:S01]  /*87e0*/  LDCU UR4, c[0x0][0x39c] ;  /* 0x00007380ff0477ac */ /* 0x000f220008000800 */
[----:B---3--:R-:W-:-:S04]  /*87f0*/  UISETP.GE.AND UP0, UPT, UR6, 0x2, UPT ;  /* 0x000000020600788c */ /* 0x008fc8000bf06270 */
[----:B----4-:R-:W-:-:S06]  /*8800*/  UISETP.NE.OR UP0, UPT, UR4, URZ, !UP0 ;  /* 0x000000ff0400728c */ /* 0x010fcc000c705670 */
[----:B------:R-:W-:-:S13]  /*8810*/  PLOP3.LUT P0, PT, PT, PT, UP0, 0x80, 0x8 ;  /* 0x000000000008781c */ /* 0x000fda0003f0f008 */
[----:B------:R-:W-:Y:S05]  /*8820*/  @P0 EXIT ;  /* 0x000000000000094d */ /* 0x000fea0003800000 */
[----:B------:R-:W-:Y:S01]  /*8830*/  BAR.SYNC.DEFER_BLOCKING 0x0 ;  /* 0x0000000000007b1d */ /* 0x000fe20000010000 */
[----:B------:R-:W-:Y:S01]  /*8840*/  ISETP.NE.AND P0, PT, R8, RZ, PT ;  /* 0x000000ff0800720c */ /* 0x000fe20003f05270 */
[----:B------:R-:W-:-:S04]  /*8850*/  UIADD3 UR4, UPT, UPT, UR5, 0x1, URZ ;  /* 0x0000000105047890 */ /* 0x000fc8000fffe0ff */
[----:B------:R-:W-:-:S04]  /*8860*/  UISETP.NE.AND UP0, UPT, UR4, UR6, UPT ;  /* 0x000000060400728c */ /* 0x000fc8000bf05270 */
[----:B------:R-:W-:-:S04]  /*8870*/  USEL UR4, UR4, URZ, UP0 ;  /* 0x000000ff04047287 */ /* 0x000fc80008000000 */
[----:B------:R-:W-:Y:S08]  /*8880*/  @P0 EXIT ;  /* 0x000000000000094d */ /* 0x000ff00003800000 */
[----:B01----:R-:W-:Y:S01]  /*8890*/  IMAD.U32 R3, RZ, RZ, UR4 ;  /* 0x00000004ff037e24 */ /* 0x003fe2000f8e00ff */
[----:B------:R-:W-:Y:S06]  /*88a0*/  MEMBAR.ALL.GPU ;  /* 0x0000000000007992 */ /* 0x000fec000000a000 */
[----:B------:R-:W-:-:S00]  /*88b0*/  ERRBAR ;  /* 0x00000000000079ab */ /* 0x000fc00000000000 */
[----:B------:R-:W-:Y:S06]  /*88c0*/  CGAERRBAR ;  /* 0x00000000000075ab */ /* 0x000fec0000000000 */
[----:B------:R-:W-:Y:S01]  /*88d0*/  STG.E.STRONG.GPU desc[UR14][R16.64], R3 ;  /* 0x0000000310007986 */ /* 0x000fe2000c10f90e */
[----:B------:R-:W-:Y:S05]  /*88e0*/  EXIT ;  /* 0x000000000000794d */ /* 0x000fea0003800000 */
.L_x_101:
        /* <DEDUP_REMOVED lines=9> */
.L_x_124:


//--------------------- .text._ZN7cutlass6KernelINS_4gemm6kernel8DualGemmINS1_11threadblock17DualMmaMultistageINS1_9GemmShapeILi128ELi64ELi32EEENS_9transform11threadblock28PredicatedTileAccessIteratorINS_11MatrixShapeILi128ELi32EEENS_6half_tENS_6layout8RowMajorELi1ENS8_29PitchLinearWarpRakedThreadMapINS_16PitchLinearShapeILi32ELi128EEELi128ENSH_ILi4ELi8EEELi8EEENS_5ArrayISD_Li8ELb0EEELb0ENSE_9NoPermuteEEENS9_25RegularTileAccessIteratorISC_SD_NSE_37RowMajorTensorOpMultiplicandCrosswiseILi16ELi32EEELi0ESK_Li16EEELNS_4arch14CacheOperation4KindE1ENSA_INSB_ILi32ELi64EEESD_NSE_11ColumnMajorELi0ENSG_INSH_ILi32ELi64EEELi128ESJ_Li8EEESM_Lb0ESN_EENSP_ISW_SD_NSE_40ColumnMajorTensorOpMultiplicandCrosswiseILi16ELi32EEELi1ESZ_Li16EEELSV_1ES10_S13_SD_SF_NS4_9MmaPolicyINS1_4warp11MmaTensorOpINS6_ILi64ELi32ELi32EEESD_SR_SD_S12_SD_SF_NS15_17MmaTensorOpPolicyINST_3MmaINS6_ILi16ELi8ELi16EEELi32ESD_SF_SD_SX_SD_SF_NST_13OpMultiplyAddEEENSB_ILi1ELi1EEEEELi1ELb0EbEENSB_ILi0ELi0EEES1G_Li1EEES1H_Li3ELNS1_23SharedMemoryClearOptionE0EbEENS_8epilogue11threadblock8EpilogueIS7_S1F_Li1ENS1L_22PredicatedTileIteratorINS1L_26OutputTileOptimalThreadMapINS1L_15OutputTileShapeILi64ELi8ELi2ELi1ELi1EEENS1P_ILi1ELi8ELi1ELi1ELi8EEELi128ELi8ELi16EEESD_Lb0ESN_Lb0EEENS1K_4warp24FragmentIteratorTensorOpIS17_S1A_SD_NSL_ISD_Li4ELb0EEESF_EENS1U_20TileIteratorTensorOpIS17_S1A_SD_SF_EENS1L_18SharedLoadIteratorINS1S_18CompactedThreadMapESD_Li16EEENS1K_6thread17LinearCombinationISD_Li8ESD_SD_LNS23_9ScaleType4KindE1ELNS_15FloatRoundStyleE2ESD_EENSB_ILi0ELi16EEELi1ELi1EEES2A_NS23_14LeftSiLUAndMulISD_Li8ESD_SD_LS27_2EEENS4_30GemmIdentityThreadblockSwizzleILi1EEELb0ELb1ELb1EEEEEvNT_6ParamsE --------------------------
	.section	.text._ZN7cutlass6KernelINS_4gemm6kernel8DualGemmINS1_11threadblock17DualMmaMultistageINS1_9GemmShapeILi128ELi64ELi32EEENS_9transform11threadblock28PredicatedTileAccessIteratorINS_11MatrixShapeILi128ELi32EEENS_6half_tENS_6layout8RowMajorELi1ENS8_29PitchLinearWarpRakedThreadMapINS_16PitchLinearShapeILi32ELi128EEELi128ENSH_ILi4ELi8EEELi8EEENS_5ArrayISD_Li8ELb0EEELb0ENSE_9NoPermuteEEENS9_25RegularTileAccessIteratorISC_SD_NSE_37RowMajorTensorOpMultiplicandCrosswiseILi16ELi32EEELi0ESK_Li16EEELNS_4arch14CacheOperation4KindE1ENSA_INSB_ILi32ELi64EEESD_NSE_11ColumnMajorELi0ENSG_INSH_ILi32ELi64EEELi128ESJ_Li8EEESM_Lb0ESN_EENSP_ISW_SD_NSE_40ColumnMajorTensorOpMultiplicandCrosswiseILi16ELi32EEELi1ESZ_Li16EEELSV_1ES10_S13_SD_SF_NS4_9MmaPolicyINS1_4warp11MmaTensorOpINS6_ILi64ELi32ELi32EEESD_SR_SD_S12_SD_SF_NS15_17MmaTensorOpPolicyINST_3MmaINS6_ILi16ELi8ELi16EEELi32ESD_SF_SD_SX_SD_SF_NST_13OpMultiplyAddEEENSB_ILi1ELi1EEEEELi1ELb0EbEENSB_ILi0ELi0EEES1G_Li1EEES1H_Li3ELNS1_23SharedMemoryClearOptionE0EbEENS_8epilogue11threadblock8EpilogueIS7_S1F_Li1ENS1L_22PredicatedTileIteratorINS1L_26OutputTileOptimalThreadMapINS1L_15OutputTileShapeILi64ELi8ELi2ELi1ELi1EEENS1P_ILi1ELi8ELi1ELi1ELi8EEELi128ELi8ELi16EEESD_Lb0ESN_Lb0EEENS1K_4warp24FragmentIteratorTensorOpIS17_S1A_SD_NSL_ISD_Li4ELb0EEESF_EENS1U_20TileIteratorTensorOpIS17_S1A_SD_SF_EENS1L_18SharedLoadIteratorINS1S_18CompactedThreadMapESD_Li16EEENS1K_6thread17LinearCombinationISD_Li8ESD_SD_LNS23_9ScaleType4KindE1ELNS_15FloatRoundStyleE2ESD_EENSB_ILi0ELi16EEELi1ELi1EEES2A_NS23_14LeftSiLUAndMulISD_Li8ESD_SD_LS27_2EEENS4_30GemmIdentityThreadblockSwizzleILi1EEELb0ELb1ELb1EEEEEvNT_6ParamsE,"ax",@progbits
	.align	128
.text._ZN7cutlass6KernelINS_4gemm6kernel8DualGemmINS1_11threadblock17DualMmaMultistageINS1_9GemmShapeILi128ELi64ELi32EEENS_9transform11threadblock28PredicatedTileAccessIteratorINS_11MatrixShapeILi128ELi32EEENS_6half_tENS_6layout8RowMajorELi1ENS8_29PitchLinearWarpRakedThreadMapINS_16PitchLinearShapeILi32ELi128EEELi128ENSH_ILi4ELi8EEELi8EEENS_5ArrayISD_Li8ELb0EEELb0ENSE_9NoPermuteEEENS9_25RegularTileAccessIteratorISC_SD_NSE_37RowMajorTensorOpMultiplicandCrosswiseILi16ELi32EEELi0ESK_Li16EEELNS_4arch14CacheOperation4KindE1ENSA_INSB_ILi32ELi64EEESD_NSE_11ColumnMajorELi0ENSG_INSH_ILi32ELi64EEELi128ESJ_Li8EEESM_Lb0ESN_EENSP_ISW_SD_NSE_40ColumnMajorTensorOpMultiplicandCrosswiseILi16ELi32EEELi1ESZ_Li16EEELSV_1ES10_S13_SD_SF_NS4_9MmaPolicyINS1_4warp11MmaTensorOpINS6_ILi64ELi32ELi32EEESD_SR_SD_S12_SD_SF_NS15_17MmaTensorOpPolicyINST_3MmaINS6_ILi16ELi8ELi16EEELi32ESD_SF_SD_SX_SD_SF_NST_13OpMultiplyAddEEENSB_ILi1ELi1EEEEELi1ELb0EbEENSB_ILi0ELi0EEES1G_Li1EEES1H_Li3ELNS1_23SharedMemoryClearOptionE0EbEENS_8epilogue11threadblock8EpilogueIS7_S1F_Li1ENS1L_22PredicatedTileIteratorINS1L_26OutputTileOptimalThreadMapINS1L_15OutputTileShapeILi64ELi8ELi2ELi1ELi1EEENS1P_ILi1ELi8ELi1ELi1ELi8EEELi128ELi8ELi16EEESD_Lb0ESN_Lb0EEENS1K_4warp24FragmentIteratorTensorOpIS17_S1A_SD_NSL_ISD_Li4ELb0EEESF_EENS1U_20TileIteratorTensorOpIS17_S1A_SD_SF_EENS1L_18SharedLoadIteratorINS1S_18CompactedThreadMapESD_Li16EEENS1K_6thread17LinearCombinationISD_Li8ESD_SD_LNS23_9ScaleType4KindE1ELNS_15FloatRoundStyleE2ESD_EENSB_ILi0ELi16EEELi1ELi1EEES2A_NS23_14LeftSiLUAndMulISD_Li8ESD_SD_LS27_2EEENS4_30GemmIdentityThreadblockSwizzleILi1EEELb0ELb1ELb1EEEEEvNT_6ParamsE:
        .type           _ZN7cutlass6KernelINS_4gemm6kernel8DualGemmINS1_11threadblock17DualMmaMultistageINS1_9GemmShapeILi128ELi64ELi32EEENS_9transform11threadblock28PredicatedTileAccessIteratorINS_11MatrixShapeILi128ELi32EEENS_6half_tENS_6layout8RowMajorELi1ENS8_29PitchLinearWarpRakedThreadMapINS_16PitchLinearShapeILi32ELi128EEELi128ENSH_ILi4ELi8EEELi8EEENS_5ArrayISD_Li8ELb0EEELb0ENSE_9NoPermuteEEENS9_25RegularTileAccessIteratorISC_SD_NSE_37RowMajorTensorOpMultiplicandCrosswiseILi16ELi32EEELi0ESK_Li16EEELNS_4arch14CacheOperation4KindE1ENSA_INSB_ILi32ELi64EEESD_NSE_11ColumnMajorELi0ENSG_INSH_ILi32ELi64EEELi128ESJ_Li8EEESM_Lb0ESN_EENSP_ISW_SD_NSE_40ColumnMajorTensorOpMultiplicandCrosswiseILi16ELi32EEELi1ESZ_Li16EEELSV_1ES10_S13_SD_SF_NS4_9MmaPolicyINS1_4warp11MmaTensorOpINS6_ILi64ELi32ELi32EEESD_SR_SD_S12_SD_SF_NS15_17MmaTensorOpPolicyINST_3MmaINS6_ILi16ELi8ELi16EEELi32ESD_SF_SD_SX_SD_SF_NST_13OpMultiplyAddEEENSB_ILi1ELi1EEEEELi1ELb0EbEENSB_ILi0ELi0EEES1G_Li1EEES1H_Li3ELNS1_23SharedMemoryClearOptionE0EbEENS_8epilogue11threadblock8EpilogueIS7_S1F_Li1ENS1L_22PredicatedTileIteratorINS1L_26OutputTileOptimalThreadMapINS1L_15OutputTileShapeILi64ELi8ELi2ELi1ELi1EEENS1P_ILi1ELi8ELi1ELi1ELi8EEELi128ELi8ELi16EEESD_Lb0ESN_Lb0EEENS1K_4warp24FragmentIteratorTensorOpIS17_S1A_SD_NSL_ISD_Li4ELb0EEESF_EENS1U_20TileIteratorTensorOpIS17_S1A_SD_SF_EENS1L_18SharedLoadIteratorINS1S_18CompactedThreadMapESD_Li16EEENS1K_6thread17LinearCombinationISD_Li8ESD_SD_LNS23_9ScaleType4KindE1ELNS_15FloatRoundStyleE2ESD_EENSB_ILi0ELi16EEELi1ELi1EEES2A_NS23_14LeftSiLUAndMulISD_Li8ESD_SD_LS27_2EEENS4_30GemmIdentityThreadblockSwizzleILi1EEELb0ELb1ELb1EEEEEvNT_6ParamsE,@function
        .size           _ZN7cutlass6KernelINS_4gemm6kernel8DualGemmINS1_11threadblock17DualMmaMultistageINS1_9GemmShapeILi128ELi64ELi32EEENS_9transform11threadblock28PredicatedTileAccessIteratorINS_11MatrixShapeILi128ELi32EEENS_6half_tENS_6layout8RowMajorELi1ENS8_29PitchLinearWarpRakedThreadMapINS_16PitchLinearShapeILi32ELi128EEELi128ENSH_ILi4ELi8EEELi8EEENS_5ArrayISD_Li8ELb0EEELb0ENSE_9NoPermuteEEENS9_25RegularTileAccessIteratorISC_SD_NSE_37RowMajorTensorOpMultiplicandCrosswiseILi16ELi32EEELi0ESK_Li16EEELNS_4arch14CacheOperation4KindE1ENSA_INSB_ILi32ELi64EEESD_NSE_11ColumnMajorELi0ENSG_INSH_ILi32ELi64EEELi128ESJ_Li8EEESM_Lb0ESN_EENSP_ISW_SD_NSE_40ColumnMajorTensorOpMultiplicandCrosswiseILi16ELi32EEELi1ESZ_Li16EEELSV_1ES10_S13_SD_SF_NS4_9MmaPolicyINS1_4warp11MmaTensorOpINS6_ILi64ELi32ELi32EEESD_SR_SD_S12_SD_SF_NS15_17MmaTensorOpPolicyINST_3MmaINS6_ILi16ELi8ELi16EEELi32ESD_SF_SD_SX_SD_SF_NST_13OpMultiplyAddEEENSB_ILi1ELi1EEEEELi1ELb0EbEENSB_ILi0ELi0EEES1G_Li1EEES1H_Li3ELNS1_23SharedMemoryClearOptionE0EbEENS_8epilogue11threadblock8EpilogueIS7_S1F_Li1ENS1L_22PredicatedTileIteratorINS1L_26OutputTileOptimalThreadMapINS1L_15OutputTileShapeILi64ELi8ELi2ELi1ELi1EEENS1P_ILi1ELi8ELi1ELi1ELi8EEELi128ELi8ELi16EEESD_Lb0ESN_Lb0EEENS1K_4warp24FragmentIteratorTensorOpIS17_S1A_SD_NSL_ISD_Li4ELb0EEESF_EENS1U_20TileIteratorTensorOpIS17_S1A_SD_SF_EENS1L_18SharedLoadIteratorINS1S_18CompactedThreadMapESD_Li16EEENS1K_6thread17LinearCombinationISD_Li8ESD_SD_LNS23_9ScaleType4KindE1ELNS_15FloatRoundStyleE2ESD_EENSB_ILi0ELi16EEELi1ELi1EEES2A_NS23_14LeftSiLUAndMulISD_Li8ESD_SD_LS27_2EEENS4_30GemmIdentityThreadblockSwizzleILi1EEELb0ELb1ELb1EEEEEvNT_6ParamsE,(.L_x_125 - _ZN7cutlass6KernelINS_4gemm6kernel8DualGemmINS1_11threadblock17DualMmaMultistageINS1_9GemmShapeILi128ELi64ELi32EEENS_9transform11threadblock28PredicatedTileAccessIteratorINS_11MatrixShapeILi128ELi32EEENS_6half_tENS_6layout8RowMajorELi1ENS8_29PitchLinearWarpRakedThreadMapINS_16PitchLinearShapeILi32ELi128EEELi128ENSH_ILi4ELi8EEELi8EEENS_5ArrayISD_Li8ELb0EEELb0ENSE_9NoPermuteEEENS9_25RegularTileAccessIteratorISC_SD_NSE_37RowMajorTensorOpMultiplicandCrosswiseILi16ELi32EEELi0ESK_Li16EEELNS_4arch14CacheOperation4KindE1ENSA_INSB_ILi32ELi64EEESD_NSE_11ColumnMajorELi0ENSG_INSH_ILi32ELi64EEELi128ESJ_Li8EEESM_Lb0ESN_EENSP_ISW_SD_NSE_40ColumnMajorTensorOpMultiplicandCrosswiseILi16ELi32EEELi1ESZ_Li16EEELSV_1ES10_S13_SD_SF_NS4_9MmaPolicyINS1_4warp11MmaTensorOpINS6_ILi64ELi32ELi32EEESD_SR_SD_S12_SD_SF_NS15_17MmaTensorOpPolicyINST_3MmaINS6_ILi16ELi8ELi16EEELi32ESD_SF_SD_SX_SD_SF_NST_13OpMultiplyAddEEENSB_ILi1ELi1EEEEELi1ELb0EbEENSB_ILi0ELi0EEES1G_Li1EEES1H_Li3ELNS1_23SharedMemoryClearOptionE0EbEENS_8epilogue11threadblock8EpilogueIS7_S1F_Li1ENS1L_22PredicatedTileIteratorINS1L_26OutputTileOptimalThreadMapINS1L_15OutputTileShapeILi64ELi8ELi2ELi1ELi1EEENS1P_ILi1ELi8ELi1ELi1ELi8EEELi128ELi8ELi16EEESD_Lb0ESN_Lb0EEENS1K_4warp24FragmentIteratorTensorOpIS17_S1A_SD_NSL_ISD_Li4ELb0EEESF_EENS1U_20TileIteratorTensorOpIS17_S1A_SD_SF_EENS1L_18SharedLoadIteratorINS1S_18CompactedThreadMapESD_Li16EEENS1K_6thread17LinearCombinationISD_Li8ESD_SD_LNS23_9ScaleType4KindE1ELNS_15FloatRoundStyleE2ESD_EENSB_ILi0ELi16EEELi1ELi1EEES2A_NS23_14LeftSiLUAndMulISD_Li8ESD_SD_LS27_2EEENS4_30GemmIdentityThreadblockSwizzleILi1EEELb0ELb1ELb1EEEEEvNT_6ParamsE)
        .other          _ZN7cutlass6KernelINS_4gemm6kernel8DualGemmINS1_11threadblock17DualMmaMultistageINS1_9GemmShapeILi128ELi64ELi32EEENS_9transform11threadblock28PredicatedTileAccessIteratorINS_11MatrixShapeILi128ELi32EEENS_6half_tENS_6layout8RowMajorELi1ENS8_29PitchLinearWarpRakedThreadMapINS_16PitchLinearShapeILi32ELi128EEELi128ENSH_ILi4ELi8EEELi8EEENS_5ArrayISD_Li8ELb0EEELb0ENSE_9NoPermuteEEENS9_25RegularTileAccessIteratorISC_SD_NSE_37RowMajorTensorOpMultiplicandCrosswiseILi16ELi32EEELi0ESK_Li16EEELNS_4arch14CacheOperation4KindE1ENSA_INSB_ILi32ELi64EEESD_NSE_11ColumnMajorELi0ENSG_INSH_ILi32ELi64EEELi128ESJ_Li8EEESM_Lb0ESN_EENSP_ISW_SD_NSE_40ColumnMajorTensorOpMultiplicandCrosswiseILi16ELi32EEELi1ESZ_Li16EEELSV_1ES10_S13_SD_SF_NS4_9MmaPolicyINS1_4warp11MmaTensorOpINS6_ILi64ELi32ELi32EEESD_SR_SD_S12_SD_SF_NS15_17MmaTensorOpPolicyINST_3MmaINS6_ILi16ELi8ELi16EEELi32ESD_SF_SD_SX_SD_SF_NST_13OpMultiplyAddEEENSB_ILi1ELi1EEEEELi1ELb0EbEENSB_ILi0ELi0EEES1G_Li1EEES1H_Li3ELNS1_23SharedMemoryClearOptionE0EbEENS_8epilogue11threadblock8EpilogueIS7_S1F_Li1ENS1L_22PredicatedTileIteratorINS1L_26OutputTileOptimalThreadMapINS1L_15OutputTileShapeILi64ELi8ELi2ELi1ELi1EEENS1P_ILi1ELi8ELi1ELi1ELi8EEELi128ELi8ELi16EEESD_Lb0ESN_Lb0EEENS1K_4warp24FragmentIteratorTensorOpIS17_S1A_SD_NSL_ISD_Li4ELb0EEESF_EENS1U_20TileIteratorTensorOpIS17_S1A_SD_SF_EENS1L_18SharedLoadIteratorINS1S_18CompactedThreadMapESD_Li16EEENS1K_6thread17LinearCombinationISD_Li8ESD_SD_LNS23_9ScaleType4KindE1ELNS_15FloatRoundStyleE2ESD_EENSB_ILi0ELi16EEELi1ELi1EEES2A_NS23_14LeftSiLUAndMulISD_Li8ESD_SD_LS27_2EEENS4_30GemmIdentityThreadblockSwizzleILi1EEELb0ELb1ELb1EEEEEvNT_6ParamsE,@"STO_CUDA_ENTRY STV_DEFAULT"
_ZN7cutlass6KernelINS_4gemm6kernel8DualGemmINS1_11threadblock17DualMmaMultistageINS1_9GemmShapeILi128ELi64ELi32EEENS_9transform11threadblock28PredicatedTileAccessIteratorINS_11MatrixShapeILi128ELi32EEENS_6half_tENS_6layout8RowMajorELi1ENS8_29PitchLinearWarpRakedThreadMapINS_16PitchLinearShapeILi32ELi128EEELi128ENSH_ILi4ELi8EEELi8EEENS_5ArrayISD_Li8ELb0EEELb0ENSE_9NoPermuteEEENS9_25RegularTileAccessIteratorISC_SD_NSE_37RowMajorTensorOpMultiplicandCrosswiseILi16ELi32EEELi0ESK_Li16EEELNS_4arch14CacheOperation4KindE1ENSA_INSB_ILi32ELi64EEESD_NSE_11ColumnMajorELi0ENSG_INSH_ILi32ELi64EEELi128ESJ_Li8EEESM_Lb0ESN_EENSP_ISW_SD_NSE_40ColumnMajorTensorOpMultiplicandCrosswiseILi16ELi32EEELi1ESZ_Li16EEELSV_1ES10_S13_SD_SF_NS4_9MmaPolicyINS1_4warp11MmaTensorOpINS6_ILi64ELi32ELi32EEESD_SR_SD_S12_SD_SF_NS15_17MmaTensorOpPolicyINST_3MmaINS6_ILi16ELi8ELi16EEELi32ESD_SF_SD_SX_SD_SF_NST_13OpMultiplyAddEEENSB_ILi1ELi1EEEEELi1ELb0EbEENSB_ILi0ELi0EEES1G_Li1EEES1H_Li3ELNS1_23SharedMemoryClearOptionE0EbEENS_8epilogue11threadblock8EpilogueIS7_S1F_Li1ENS1L_22PredicatedTileIteratorINS1L_26OutputTileOptimalThreadMapINS1L_15OutputTileShapeILi64ELi8ELi2ELi1ELi1EEENS1P_ILi1ELi8ELi1ELi1ELi8EEELi128ELi8ELi16EEESD_Lb0ESN_Lb0EEENS1K_4warp24FragmentIteratorTensorOpIS17_S1A_SD_NSL_ISD_Li4ELb0EEESF_EENS1U_20TileIteratorTensorOpIS17_S1A_SD_SF_EENS1L_18SharedLoadIteratorINS1S_18CompactedThreadMapESD_Li16EEENS1K_6thread17LinearCombinationISD_Li8ESD_SD_LNS23_9ScaleType4KindE1ELNS_15FloatRoundStyleE2ESD_EENSB_ILi0ELi16EEELi1ELi1EEES2A_NS23_14LeftSiLUAndMulISD_Li8ESD_SD_LS27_2EEENS4_30GemmIdentityThreadblockSwizzleILi1EEELb0ELb1ELb1EEEEEvNT_6ParamsE:
        /* <DEDUP_REMOVED lines=35> */
.L_x_102:
        /* <DEDUP_REMOVED lines=17> */
.L_x_103:
[----:B------:R-:W5:Y:S01]  /*0340*/  S2R R133, SR_TID.X ;  /* 0x0000000000857919 */ /* 0x000f620000002100 */
[----:B------:R-:W1:Y:S01]  /*0350*/  LDCU.128 UR4, c[0x0][0x3e0] ;  /* 0x00007c00ff0477ac */ /* 0x000e620008000c00 */
[----:B------:R-:W-:Y:S01]  /*0360*/  IMAD.U32 R5, RZ, RZ, UR22 ;  /* 0x00000016ff057e24 */ /* 0x000fe2000f8e00ff */
[----:B------:R-:W3:Y:S01]  /*0370*/  S2UR UR29, SR_CgaCtaId ;  /* 0x00000000001d79c3 */ /* 0x000ee20000008800 */
[----:B------:R-:W-:Y:S01]  /*0380*/  CS2R R40, SRZ ;  /* 0x0000000000287805 */ /* 0x000fe2000001ff00 */
[----:B------:R-:W2:Y:S01]  /*0390*/  LDCU UR19, c[0x0][0x384] ;  /* 0x00007080ff1377ac */ /* 0x000ea20008000800 */
[----:B------:R-:W-:Y:S02]  /*03a0*/  CS2R R42, SRZ ;  /* 0x00000000002a7805 */ /* 0x000fe4000001ff00 */
[----:B------:R-:W-:Y:S02]  /*03b0*/  CS2R R56, SRZ ;  /* 0x0000000000387805 */ /* 0x000fe4000001ff00 */
[----:B------:R-:W-:Y:S01]  /*03c0*/  CS2R R58, SRZ ;  /* 0x00000000003a7805 */ /* 0x000fe2000001ff00 */
[----:B----4-:R-:W-:Y:S01]  /*03d0*/  UIADD3 UR26, UPT, UPT, -UR16, UR17, URZ ;  /* 0x00000011101a7290 */ /* 0x010fe2000fffe1ff */
[----:B------:R-:W-:Y:S01]  /*03e0*/  CS2R R38, SRZ ;  /* 0x0000000000267805 */ /* 0x000fe2000001ff00 */
[----:B------:R-:W4:Y:S01]  /*03f0*/  LDCU UR18, c[0x0][0x388] ;  /* 0x00007100ff1277ac */ /* 0x000f220008000800 */
[----:B------:R-:W-:-:S02]  /*0400*/  CS2R R44, SRZ ;  /* 0x00000000002c7805 */ /* 0x000fc4000001ff00 */
[----:B------:R-:W-:Y:S02]  /*0410*/  CS2R R54, SRZ ;  /* 0x0000000000367805 */ /* 0x000fe4000001ff00 */
[----:B------:R-:W-:Y:S01]  /*0420*/  CS2R R60, SRZ ;  /* 0x00000000003c7805 */ /* 0x000fe2000001ff00 */
[----:B------:R-:W-:Y:S01]  /*0430*/  USHF.R.S32.HI UR27, URZ, 0x1f, UR26 ;  /* 0x0000001fff1b7899 */ /* 0x000fe2000801141a */
[----:B------:R-:W-:Y:S01]  /*0440*/  CS2R R36, SRZ ;  /* 0x0000000000247805 */ /* 0x000fe2000001ff00 */
[----:B------:R-:W3:Y:S01]  /*0450*/  LDCU.64 UR14, c[0x0][0x4d0] ;  /* 0x00009a00ff0e77ac */ /* 0x000ee20008000a00 */
[----:B------:R-:W-:Y:S02]  /*0460*/  CS2R R46, SRZ ;  /* 0x00000000002e7805 */ /* 0x000fe4000001ff00 */
[----:B------:R-:W-:Y:S02]  /*0470*/  CS2R R52, SRZ ;  /* 0x0000000000347805 */ /* 0x000fe4000001ff00 */
[----:B------:R-:W-:Y:S01]  /*0480*/  CS2R R62, SRZ ;  /* 0x00000000003e7805 */ /* 0x000fe2000001ff00 */
[----:B-1----:R-:W-:Y:S01]  /*0490*/  UIADD3 UR30, UP0, UPT, UR4, -UR6, URZ ;  /* 0x80000006041e7290 */ /* 0x002fe2000ff1e0ff */
[----:B------:R-:W-:Y:S01]  /*04a0*/  CS2R R34, SRZ ;  /* 0x0000000000227805 */ /* 0x000fe2000001ff00 */
[----:B------:R-:W-:Y:S01]  /*04b0*/  ULEA.HI UR27, UR27, UR26, URZ, 0x5 ;  /* 0x0000001a1b1b7291 */ /* 0x000fe2000f8f28ff */
[----:B------:R-:W-:Y:S01]  /*04c0*/  CS2R R48, SRZ ;  /* 0x0000000000307805 */ /* 0x000fe2000001ff00 */
[----:B------:R-:W-:Y:S01]  /*04d0*/  UIADD3.X UR31, UPT, UPT, UR5, ~UR7, URZ, UP0, !UPT ;  /* 0x80000007051f7290 */ /* 0x000fe200087fe4ff */
[----:B------:R-:W-:Y:S01]  /*04e0*/  CS2R R50, SRZ ;  /* 0x0000000000327805 */ /* 0x000fe2000001ff00 */
[----:B------:R-:W1:Y:S01]  /*04f0*/  LDCU.64 UR6, c[0x0][0x3a0] ;  /* 0x00007400ff0677ac */ /* 0x000e620008000a00 */
[----:B------:R-:W-:-:S02]  /*0500*/  CS2R R64, SRZ ;  /* 0x0000000000407805 */ /* 0x000fc4000001ff00 */
[----:B------:R-:W-:Y:S02]  /*0510*/  CS2R R24, SRZ ;  /* 0x0000000000187805 */ /* 0x000fe4000001ff00 */
[----:B------:R-:W-:Y:S01]  /*0520*/  CS2R R26, SRZ ;  /* 0x00000000001a7805 */ /* 0x000fe2000001ff00 */
[----:B------:R-:W-:Y:S01]  /*0530*/  ULOP3.LUT UR27, UR27, 0xffffffe0, URZ, 0xc0, !UPT ;  /* 0xffffffe01b1b7892 */ /* 0x000fe2000f8ec0ff */
[C---:B-----5:R-:W-:Y:S01]  /*0540*/  LOP3.LUT R66, R133.reuse, 0x7, RZ, 0xc0, !PT ;  /* 0x0000000785427812 */ /* 0x060fe200078ec0ff */
[C---:B------:R-:W-:Y:S01]  /*0550*/  IMAD.SHL.U32 R7, R133.reuse, 0x4, RZ ;  /* 0x0000000485077824 */ /* 0x040fe200078e00ff */
[--C-:B------:R-:W-:Y:S01]  /*0560*/  SHF.R.U32.HI R3, RZ, 0x3, R133.reuse ;  /* 0x00000003ff037819 */ /* 0x100fe20000011685 */
[----:B------:R-:W-:Y:S01]  /*0570*/  IMAD.SHL.U32 R20, R133, 0x8, RZ ;  /* 0x0000000885147824 */ /* 0x000fe200078e00ff */
[----:B------:R-:W-:Y:S01]  /*0580*/  SHF.R.U32.HI R66, RZ, 0x1, R66 ;  /* 0x00000001ff427819 */ /* 0x000fe20000011642 */
[----:B------:R-:W-:Y:S01]  /*0590*/  UIADD3 UR27, UPT, UPT, UR26, -UR27, URZ ;  /* 0x8000001b1a1b7290 */ /* 0x000fe2000fffe0ff */
[----:B------:R-:W-:Y:S01]  /*05a0*/  SHF.R.U32.HI R4, RZ, 0x5, R133 ;  /* 0x00000005ff047819 */ /* 0x000fe20000011685 */
[----:B------:R-:W5:Y:S01]  /*05b0*/  LDCU.64 UR4, c[0x0][0x3d0] ;  /* 0x00007a00ff0477ac */ /* 0x000f620008000a00 */
[----:B------:R-:W-:-:S02]  /*05c0*/  LOP3.LUT R66, R66, 0x1, R3, 0x78, !PT ;  /* 0x0000000142427812 */ /* 0x000fc400078e7803 */
[----:B------:R-:W-:Y:S02]  /*05d0*/  CS2R R22, SRZ ;  /* 0x0000000000167805 */ /* 0x000fe4000001ff00 */
[----:B------:R-:W-:Y:S01]  /*05e0*/  LOP3.LUT R3, R133, 0x1f, RZ, 0xc0, !PT ;  /* 0x0000001f85037812 */ /* 0x000fe200078ec0ff */
[----:B------:R2:W4:Y:S01]  /*05f0*/  SHFL.IDX PT, R6, R4, RZ, 0x1f ;  /* 0x00001fff04067589 */ /* 0x00052200000e0000 */
[--C-:B------:R-:W-:Y:S01]  /*0600*/  SHF.R.U32.HI R101, RZ, 0x2, R133.reuse ;  /* 0x00000002ff657819 */ /* 0x100fe20000011685 */
[----:B------:R-:W-:Y:S01]  /*0610*/  UISETP.NE.AND UP0, UPT, UR27, URZ, UPT ;  /* 0x000000ff1b00728c */ /* 0x000fe2000bf05270 */
[----:B------:R-:W-:Y:S02]  /*0620*/  SHF.R.U32.HI R100, RZ, 0x1, R133 ;  /* 0x00000001ff647819 */ /* 0x000fe40000011685 */
[----:B------:R-:W-:Y:S02]  /*0630*/  CS2R R28, SRZ ;  /* 0x00000000001c7805 */ /* 0x000fe4000001ff00 */
[----:B------:R-:W-:Y:S01]  /*0640*/  SHF.R.U32.HI R3, RZ, 0x4, R3 ;  /* 0x00000004ff037819 */ /* 0x000fe20000011603 */
[----:B------:R-:W-:Y:S01]  /*0650*/  USEL UR27, UR27, 0x20, UP0 ;  /* 0x000000201b1b7887 */ /* 0x000fe20008000000 */
[----:B------:R-:W-:-:S02]  /*0660*/  LOP3.LUT R101, R101, 0x7, RZ, 0xc0, !PT ;  /* 0x0000000765657812 */ /* 0x000fc400078ec0ff */
[----:B------:R-:W-:Y:S02]  /*0670*/  CS2R R30, SRZ ;  /* 0x00000000001e7805 */ /* 0x000fe4000001ff00 */
[----:B------:R-:W-:Y:S01]  /*0680*/  LOP3.LUT R2, R100, 0x8, RZ, 0xc0, !PT ;  /* 0x0000000864027812 */ /* 0x000fe200078ec0ff */
[----:B------:R-:W-:Y:S01]  /*0690*/  UIMAD.WIDE UR30, UR27, 0x2, UR30 ;  /* 0x000000021b1e78a5 */ /* 0x000fe2000f8e021e */
[----:B------:R-:W-:Y:S02]  /*06a0*/  LOP3.LUT R7, R7, 0x4, RZ, 0xc0, !PT ;  /* 0x0000000407077812 */ /* 0x000fe400078ec0ff */
[----:B------:R-:W-:Y:S02]  /*06b0*/  CS2R R32, SRZ ;  /* 0x0000000000207805 */ /* 0x000fe4000001ff00 */
[----:B------:R-:W-:Y:S02]  /*06c0*/  LOP3.LUT R132, R3, 0x3, R100, 0x78, !PT ;  /* 0x0000000303847812 */ /* 0x000fe400078e7864 */
[----:B------:R-:W-:-:S02]  /*06d0*/  LOP3.LUT R0, R101, 0x3e0, R133, 0xf8, !PT ;  /* 0x000003e065007812 */ /* 0x000fc400078ef885 */
[----:B------:R-:W-:Y:S02]  /*06e0*/  LOP3.LUT R3, R100, 0x7, RZ, 0xc0, !PT ;  /* 0x0000000764037812 */ /* 0x000fe400078ec0ff */
[----:B------:R-:W-:Y:S01]  /*06f0*/  LOP3.LUT R2, R2, 0x7, R133, 0xf8, !PT ;  /* 0x0000000702027812 */ /* 0x000fe200078ef885 */
[----:B------:R-:W-:Y:S01]  /*0700*/  IMAD R5, R5, 0x80, R0 ;  /* 0x0000008005057824 */ /* 0x000fe200078e0200 */
[-C--:B------:R-:W-:Y:S02]  /*0710*/  LOP3.LUT R132, R132, R7.reuse, RZ, 0xfc, !PT ;  /* 0x0000000784847212 */ /* 0x080fe400078efcff */
[----:B------:R-:W-:Y:S01]  /*0720*/  LOP3.LUT R66, R66, R7, RZ, 0xfc, !PT ;  /* 0x0000000742427212 */ /* 0x000fe200078efcff */
[----:B--2---:R-:W-:Y:S01]  /*0730*/  IMAD R4, R4, 0x10, R101 ;  /* 0x0000001004047824 */ /* 0x004fe200078e0265 */
[----:B------:R-:W-:Y:S01]  /*0740*/  SHF.R.U32.HI R7, RZ, 0x1, R2 ;  /* 0x00000001ff077819 */ /* 0x000fe20000011602 */
[----:B------:R-:W-:Y:S01]  /*0750*/  IMAD R132, R3, 0x18, R132 ;  /* 0x0000001803847824 */ /* 0x000fe200078e0284 */
[----:B------:R-:W-:Y:S01]  /*0760*/  LOP3.LUT R20, R20, 0x18, RZ, 0xc0, !PT ;  /* 0x0000001814147812 */ /* 0x000fe200078ec0ff */
[C---:B------:R-:W-:Y:S01]  /*0770*/  VIADD R2, R5.reuse, 0x10 ;  /* 0x0000001005027836 */ /* 0x040fe20000000000 */
[----:B------:R-:W-:Y:S01]  /*0780*/  SHF.R.U32.HI R8, RZ, 0x1, R0 ;  /* 0x00000001ff087819 */ /* 0x000fe20000011600 */
[C---:B------:R-:W-:Y:S01]  /*0790*/  VIADD R3, R5.reuse, 0x8 ;  /* 0x0000000805037836 */ /* 0x040fe20000000000 */
[----:B----4-:R-:W-:Y:S01]  /*07a0*/  R2UR UR23, R6 ;  /* 0x00000000061772ca */ /* 0x010fe200000e0000 */
[----:B------:R-:W-:Y:S01]  /*07b0*/  VIADD R20, R20, UR16 ;  /* 0x0000001014147c36 */ /* 0x000fe20008000000 */
[----:B------:R-:W-:Y:S01]  /*07c0*/  ISETP.GE.AND P2, PT, R2, UR19, PT ;  /* 0x0000001302007c0c */ /* 0x000fe2000bf46270 */
[----:B------:R-:W-:Y:S01]  /*07d0*/  VIADD R2, R5, 0x18 ;  /* 0x0000001805027836 */ /* 0x000fe20000000000 */
[----:B------:R-:W-:Y:S01]  /*07e0*/  ISETP.GE.AND P3, PT, R3, UR19, PT ;  /* 0x0000001303007c0c */ /* 0x000fe2000bf66270 */
[----:B------:R-:W-:Y:S01]  /*07f0*/  IMAD.U32 R3, RZ, RZ, UR21 ;  /* 0x00000015ff037e24 */ /* 0x000fe2000f8e00ff */
[----:B------:R-:W-:Y:S01]  /*0800*/  SHF.R.S32.HI R21, RZ, 0x1f, R20 ;  /* 0x0000001fff157819 */ /* 0x000fe20000011414 */
[----:B------:R-:W-:Y:S01]  /*0810*/  IMAD R66, R7, 0x18, R66 ;  /* 0x0000001807427824 */ /* 0x000fe200078e0242 */
[----:B------:R-:W-:Y:S01]  /*0820*/  ISETP.GE.AND P5, PT, R2, UR19, PT ;  /* 0x0000001302007c0c */ /* 0x000fe2000bfa6270 */
[----:B------:R-:W-:Y:S01]  /*0830*/  IMAD R6, R3, 0x40, R4 ;  /* 0x0000004003067824 */ /* 0x000fe200078e0204 */
[----:B------:R-:W-:Y:S01]  /*0840*/  LOP3.LUT R2, R8, 0x3, R133, 0x48, !PT ;  /* 0x0000000308027812 */ /* 0x000fe200078e4885 */
[----:B-1----:R-:W-:Y:S01]  /*0850*/  IMAD.WIDE.U32 R10, R5, UR6, R20 ;  /* 0x00000006050a7c25 */ /* 0x002fe2000f8e0014 */
[----:B------:R-:W-:Y:S01]  /*0860*/  SHF.R.U32.HI R7, RZ, 0x1, R4 ;  /* 0x00000001ff077819 */ /* 0x000fe20000011604 */
[----:B------:R-:W-:Y:S01]  /*0870*/  UIADD3 UR6, UPT, UPT, UR26, -0x1, URZ ;  /* 0xffffffff1a067890 */ /* 0x000fe2000fffe0ff */
[--C-:B------:R-:W-:Y:S01]  /*0880*/  LOP3.LUT R141, R2, 0x4, R133.reuse, 0xf8, !PT ;  /* 0x00000004028d7812 */ /* 0x100fe200078ef885 */
[C---:B------:R-:W-:Y:S01]  /*0890*/  VIADD R3, R6.reuse, 0x8 ;  /* 0x0000000806037836 */ /* 0x040fe20000000000 */
[----:B------:R-:W-:Y:S01]  /*08a0*/  LOP3.LUT R2, R7, 0x3, R133, 0x48, !PT ;  /* 0x0000000307027812 */ /* 0x000fe200078e4885 */
[----:B-----5:R-:W-:Y:S01]  /*08b0*/  IMAD.WIDE.U32 R18, R6, UR4, R20 ;  /* 0x0000000406127c25 */ /* 0x020fe2000f8e0014 */
[----:B------:R-:W-:Y:S01]  /*08c0*/  SEL R12, RZ, 0x2, P3 ;  /* 0x00000002ff0c7807 */ /* 0x000fe20001800000 */
[----:B------:R-:W-:Y:S01]  /*08d0*/  UISETP.GE.U32.AND UP0, UPT, UR6, 0x20, UPT ;  /* 0x000000200600788c */ /* 0x000fe2000bf06070 */
[----:B------:R-:W-:Y:S01]  /*08e0*/  ISETP.GE.AND P6, PT, R3, UR18, PT ;  /* 0x0000001203007c0c */ /* 0x000fe2000bfc6270 */
[----:B------:R-:W-:Y:S01]  /*08f0*/  IMAD R141, R8, 0x18, R141 ;  /* 0x00000018088d7824 */ /* 0x000fe200078e028d */
[----:B------:R-:W-:Y:S01]  /*0900*/  LOP3.LUT R2, R2, 0x4, R133, 0xf8, !PT ;  /* 0x0000000402027812 */ /* 0x000fe200078ef885 */
[----:B------:R-:W-:Y:S01]  /*0910*/  IMAD R3, R5, UR7, R11 ;  /* 0x0000000705037c24 */ /* 0x000fe2000f8e020b */
[----:B------:R-:W-:Y:S01]  /*0920*/  LEA R8, P0, R10, UR10, 0x1 ;  /* 0x0000000a0a087c11 */ /* 0x000fe2000f8008ff */
[----:B------:R-:W-:Y:S01]  /*0930*/  UIADD3 UR7, UPT, UPT, UR26, 0x3e, URZ ;  /* 0x0000003e1a077890 */ /* 0x000fe2000fffe0ff */
[----:B------:R-:W-:Y:S01]  /*0940*/  VIADD R16, R4, 0x8 ;  /* 0x0000000804107836 */ /* 0x000fe20000000000 */
[----:B------:R-:W-:Y:S01]  /*0950*/  LOP3.LUT R0, R0, 0x8, RZ, 0xfc, !PT ;  /* 0x0000000800007812 */ /* 0x000fe200078efcff */
[----:B------:R-:W-:Y:S01]  /*0960*/  IMAD R2, R7, 0x18, R2 ;  /* 0x0000001807027824 */ /* 0x000fe200078e0202 */
[----:B------:R-:W-:Y:S01]  /*0970*/  LEA.HI.X R9, R10, UR11, R3, 0x1, P0 ;  /* 0x0000000b0a097c11 */ /* 0x000fe200080f0c03 */
[----:B------:R-:W-:Y:S01]  /*0980*/  IMAD.U32 R10, RZ, RZ, UR17 ;  /* 0x00000011ff0a7e24 */ /* 0x000fe2000f8e00ff */
[----:B------:R-:W-:Y:S01]  /*0990*/  ISETP.GE.AND P0, PT, R5, UR19, PT ;  /* 0x0000001305007c0c */ /* 0x000fe2000bf06270 */
[----:B------:R-:W-:Y:S01]  /*09a0*/  IMAD.U32 R7, RZ, RZ, UR27 ;  /* 0x0000001bff077e24 */ /* 0x000fe2000f8e00ff */
[----:B------:R-:W-:Y:S01]  /*09b0*/  SEL R3, RZ, 0x4, P2 ;  /* 0x00000004ff037807 */ /* 0x000fe20001000000 */
[----:B------:R-:W-:Y:S01]  /*09c0*/  UISETP.GE.U32.AND UP1, UPT, UR7, 0x3f, UPT ;  /* 0x0000003f0700788c */ /* 0x000fe2000bf26070 */
[----:B------:R-:W-:Y:S01]  /*09d0*/  SEL R11, RZ, 0x1, P0 ;  /* 0x00000001ff0b7807 */ /* 0x000fe20000000000 */
[----:B------:R-:W1:Y:S01]  /*09e0*/  LDCU.64 UR10, c[0x0][0x3a8] ;  /* 0x00007500ff0a77ac */ /* 0x000e620008000a00 */
[----:B------:R-:W-:-:S02]  /*09f0*/  VIADDMNMX R7, R7, UR16, R10, PT ;  /* 0x0000001007077c46 */ /* 0x000fc4000b80010a */
[----:B------:R-:W-:Y:S01]  /*0a00*/  SHF.R.S32.HI R10, RZ, 0x1f, R6 ;  /* 0x0000001fff0a7819 */ /* 0x000fe20000011406 */
[----:B------:R-:W2:Y:S01]  /*0a10*/  LDCU.64 UR16, c[0x0][0x4e0] ;  /* 0x00009c00ff1077ac */ /* 0x000ea20008000a00 */
[----:B------:R-:W-:Y:S02]  /*0a20*/  ISETP.GE.AND P1, PT, R20, R7, PT ;  /* 0x000000071400720c */ /* 0x000fe40003f26270 */
[----:B------:R-:W-:Y:S01]  /*0a30*/  ISETP.GE.AND P0, PT, R6, UR18, PT ;  /* 0x0000001206007c0c */ /* 0x000fe2000bf06270 */
[----:B------:R-:W-:Y:S01]  /*0a40*/  IMAD R7, R10, UR4, RZ ;  /* 0x000000040a077c24 */ /* 0x000fe2000f8e02ff */
[----:B------:R-:W-:Y:S01]  /*0a50*/  ISETP.LT.AND P4, PT, R5, UR19, !P1 ;  /* 0x0000001305007c0c */ /* 0x000fe2000cf81270 */
[----:B------:R-:W-:Y:S01]  /*0a60*/  UIADD3 UR26, UPT, UPT, UR26, 0x1f, URZ ;  /* 0x0000001f1a1a7890 */ /* 0x000fe2000fffe0ff */
[----:B------:R-:W-:Y:S01]  /*0a70*/  IADD3 R3, PT, PT, R3, R12, R11 ;  /* 0x0000000c03037210 */ /* 0x000fe20007ffe00b */
[----:B------:R-:W-:Y:S01]  /*0a80*/  IMAD R5, R6, UR5, R7 ;  /* 0x0000000506057c24 */ /* 0x000fe2000f8e0207 */
[----:B------:R-:W4:Y:S01]  /*0a90*/  LDCU.64 UR4, c[0x0][0x4c8] ;  /* 0x00009900ff0477ac */ /* 0x000f220008000a00 */
[----:B------:R-:W-:-:S02]  /*0aa0*/  SEL R12, RZ, 0x1, P0 ;  /* 0x00000001ff0c7807 */ /* 0x000fc40000000000 */
[----:B------:R-:W-:Y:S01]  /*0ab0*/  SEL R11, RZ, 0x2, P6 ;  /* 0x00000002ff0b7807 */ /* 0x000fe20003000000 */
[----:B------:R-:W-:Y:S01]  /*0ac0*/  IMAD.IADD R5, R19, 0x1, R5 ;  /* 0x0000000113057824 */ /* 0x000fe200078e0205 */
[----:B------:R-:W-:Y:S01]  /*0ad0*/  SEL R13, RZ, 0x4, P1 ;  /* 0x00000004ff0d7807 */ /* 0x000fe20000800000 */
[----:B------:R-:W-:Y:S01]  /*0ae0*/  USHF.R.S32.HI UR39, URZ, 0x1f, UR26 ;  /* 0x0000001fff277899 */ /* 0x000fe2000801141a */
[----:B------:R-:W-:Y:S01]  /*0af0*/  SEL R7, RZ, 0x2, P1 ;  /* 0x00000002ff077807 */ /* 0x000fe20000800000 */
[----:B------:R-:W-:Y:S01]  /*0b00*/  IMAD.IADD R11, R12, 0x1, R11 ;  /* 0x000000010c0b7824 */ /* 0x000fe200078e020b */
[----:B------:R-:W-:Y:S01]  /*0b10*/  SEL R13, R13, RZ, !P2 ;  /* 0x000000ff0d0d7207 */ /* 0x000fe20005000000 */
[----:B------:R-:W-:Y:S01]  /*0b20*/  ULEA.HI UR39, UR39, UR26, URZ, 0x5 ;  /* 0x0000001a27277291 */ /* 0x000fe2000f8f28ff */
[----:B------:R-:W-:Y:S02]  /*0b30*/  SEL R15, RZ, 0x1, !P4 ;  /* 0x00000001ff0f7807 */ /* 0x000fe40006000000 */
[----:B------:R-:W-:Y:S01]  /*0b40*/  SEL R14, R7, RZ, !P3 ;  /* 0x000000ff070e7207 */ /* 0x000fe20005800000 */
[----:B------:R-:W-:Y:S01]  /*0b50*/  ULEA.HI.SX32 UR39, UR39, 0xfffffffe, 0x1b ;  /* 0xfffffffe27277891 */ /* 0x000fe2000f8fdaff */
[----:B------:R-:W-:-:S02]  /*0b60*/  SEL R12, RZ, 0x8, P1 ;  /* 0x00000008ff0c7807 */ /* 0x000fc40000800000 */
[----:B------:R-:W-:Y:S01]  /*0b70*/  IADD3 R15, PT, PT, R13, R14, R15 ;  /* 0x0000000e0d0f7210 */ /* 0x000fe20007ffe00f */
[----:B----4-:R-:W-:Y:S01]  /*0b80*/  IMAD R13, R10, UR4, RZ ;  /* 0x000000040a0d7c24 */ /* 0x010fe2000f8e02ff */
[----:B------:R-:W-:Y:S01]  /*0b90*/  SEL R12, R12, RZ, !P5 ;  /* 0x000000ff0c0c7207 */ /* 0x000fe20006800000 */
[----:B------:R-:W-:Y:S01]  /*0ba0*/  IMAD.WIDE.U32 R20, R6, UR4, R20 ;  /* 0x0000000406147c25 */ /* 0x000fe2000f8e0014 */
[----:B------:R-:W-:Y:S01]  /*0bb0*/  PLOP3.LUT P3, PT, PT, PT, UP1, 0x80, 0x8 ;  /* 0x000000000008781c */ /* 0x000fe20003f6f018 */
[----:B------:R-:W-:Y:S01]  /*0bc0*/  UMOV UR4, 0x400 ;  /* 0x0000040000047882 */ /* 0x000fe20000000000 */
[----:B------:R-:W-:Y:S01]  /*0bd0*/  LEA R4, P0, R18, UR12, 0x1 ;  /* 0x0000000c12047c11 */ /* 0x000fe2000f8008ff */
[----:B------:R-:W-:Y:S01]  /*0be0*/  IMAD.IADD R10, R15, 0x1, R12 ;  /* 0x000000010f0a7824 */ /* 0x000fe200078e020c */
[----:B------:R-:W-:Y:S01]  /*0bf0*/  PLOP3.LUT P2, PT, PT, PT, UP0, 0x80, 0x8 ;  /* 0x000000000008781c */ /* 0x000fe20003f4f008 */
[----:B------:R-:W-:Y:S01]  /*0c00*/  IMAD R13, R6, UR5, R13 ;  /* 0x00000005060d7c24 */ /* 0x000fe2000f8e020d */
[----:B------:R-:W-:Y:S01]  /*0c10*/  LEA.HI.X R5, R18, UR13, R5, 0x1, P0 ;  /* 0x0000000d12057c11 */ /* 0x000fe200080f0c05 */
[----:B---3--:R-:W-:Y:S01]  /*0c20*/  ULEA UR29, UR29, UR4, 0x18 ;  /* 0x000000041d1d7291 */ /* 0x008fe2000f8ec0ff */
[----:B------:R-:W-:Y:S01]  /*0c30*/  SEL R10, R10, RZ, P3 ;  /* 0x000000ff0a0a7207 */ /* 0x000fe20001800000 */
[----:B------:R-:W-:Y:S01]  /*0c40*/  IMAD.IADD R13, R21, 0x1, R13 ;  /* 0x00000001150d7824 */ /* 0x000fe200078e020d */
[----:B------:R-:W-:Y:S01]  /*0c50*/  LEA R12, P0, R20, UR8, 0x1 ;  /* 0x00000008140c7c11 */ /* 0x000fe2000f8008ff */
[----:B------:R-:W3:Y:S01]  /*0c60*/  LDCU.128 UR4, c[0x0][0x3b0] ;  /* 0x00007600ff0477ac */ /* 0x000ee20008000c00 */
[----:B------:R-:W-:-:S02]  /*0c70*/  SHF.R.U32.HI R0, RZ, 0x1, R0 ;  /* 0x00000001ff007819 */ /* 0x000fc40000011600 */
[----:B------:R-:W-:Y:S01]  /*0c80*/  SEL R152, R11, RZ, P2 ;  /* 0x000000ff0b987207 */ /* 0x000fe20001000000 */
[----:B------:R-:W-:Y:S01]  /*0c90*/  IMAD.SHL.U32 R11, R10, 0x10, RZ ;  /* 0x000000100a0b7824 */ /* 0x000fe200078e00ff */
[----:B------:R-:W-:Y:S01]  /*0ca0*/  SEL R14, RZ, 0x8, P5 ;  /* 0x00000008ff0e7807 */ /* 0x000fe20002800000 */
[----:B------:R-:W2:Y:S01]  /*0cb0*/  LDCU.64 UR12, c[0x0][0x4d8] ;  /* 0x00009b00ff0c77ac */ /* 0x000ea20008000a00 */
[----:B------:R-:W-:Y:S02]  /*0cc0*/  LEA.HI.X R13, R20, UR9, R13, 0x1, P0 ;  /* 0x00000009140d7c11 */ /* 0x000fe400080f0c0d */
[----:B------:R-:W-:Y:S02]  /*0cd0*/  CS2R R20, SRZ ;  /* 0x0000000000147805 */ /* 0x000fe4000001ff00 */
[----:B------:R-:W-:Y:S01]  /*0ce0*/  ISETP.LT.AND P0, PT, R6, UR18, !P1 ;  /* 0x0000001206007c0c */ /* 0x000fe2000cf01270 */
[----:B------:R-:W-:Y:S01]  /*0cf0*/  IMAD.IADD R151, R3, 0x1, R14 ;  /* 0x0000000103977824 */ /* 0x000fe200078e020e */
[--C-:B------:R-:W-:Y:S01]  /*0d00*/  LOP3.LUT R140, R0, 0x3, R133.reuse, 0x48, !PT ;  /* 0x00000003008c7812 */ /* 0x100fe200078e4885 */
[----:B------:R-:W4:Y:S01]  /*0d10*/  LDCU.64 UR8, c[0x0][0x3d8] ;  /* 0x00007b00ff0877ac */ /* 0x000f220008000a00 */
[----:B------:R-:W-:Y:S01]  /*0d20*/  LOP3.LUT P4, RZ, R11, 0x10, RZ, 0xc0, !PT ;  /* 0x000000100bff7812 */ /* 0x000fe2000788c0ff */
[----:B------:R-:W-:Y:S01]  /*0d30*/  IMAD.SHL.U32 R3, R152, 0x10, RZ ;  /* 0x0000001098037824 */ /* 0x000fe200078e00ff */
[----:B------:R-:W-:Y:S01]  /*0d40*/  SEL R11, R7, RZ, !P6 ;  /* 0x000000ff070b7207 */ /* 0x000fe20007000000 */
[----:B------:R-:W-:Y:S01]  /*0d50*/  IMAD.SHL.U32 R7, R10, 0x8, RZ ;  /* 0x000000080a077824 */ /* 0x000fe200078e00ff */
[----:B------:R-:W-:Y:S01]  /*0d60*/  SEL R14, RZ, 0x1, !P0 ;  /* 0x00000001ff0e7807 */ /* 0x000fe20004000000 */
[----:B---3--:R-:W-:Y:S01]  /*0d70*/  UIADD3 UR6, UP0, UPT, UR4, -UR6, URZ ;  /* 0x8000000604067290 */ /* 0x008fe2000ff1e0ff */
[----:B------:R-:W-:Y:S01]  /*0d80*/  LOP3.LUT R140, R140, 0x4, R133, 0xf8, !PT ;  /* 0x000000048c8c7812 */ /* 0x000fe200078ef885 */
[----:B------:R-:W-:Y:S01]  /*0d90*/  IMAD.SHL.U32 R6, R152, 0x8, RZ ;  /* 0x0000000898067824 */ /* 0x000fe200078e00ff */
[----:B------:R-:W-:Y:S01]  /*0da0*/  SHF.R.U32.HI R16, RZ, 0x1, R16 ;  /* 0x00000001ff107819 */ /* 0x000fe20000011610 */
[----:B------:R-:W-:Y:S01]  /*0db0*/  IMAD.IADD R11, R14, 0x1, R11 ;  /* 0x000000010e0b7824 */ /* 0x000fe200078e020b */
[----:B-1----:R-:W-:Y:S01]  /*0dc0*/  IADD3 R14, P0, PT, R8, UR10, RZ ;  /* 0x0000000a080e7c10 */ /* 0x002fe2000ff1e0ff */
[----:B------:R-:W-:Y:S01]  /*0dd0*/  IMAD R140, R0, 0x18, R140 ;  /* 0x00000018008c7824 */ /* 0x000fe200078e028c */
[--C-:B------:R-:W-:Y:S01]  /*0de0*/  LOP3.LUT R0, R16, 0x3, R133.reuse, 0x48, !PT ;  /* 0x0000000310007812 */ /* 0x100fe200078e4885 */
[----:B------:R-:W-:Y:S01]  /*0df0*/  UIADD3.X UR7, UPT, UPT, UR5, ~UR7, URZ, UP0, !UPT ;  /* 0x8000000705077290 */ /* 0x000fe200087fe4ff */
[----:B------:R-:W-:Y:S01]  /*0e00*/  LOP3.LUT P1, RZ, R7, 0x10, RZ, 0xc0, !PT ;  /* 0x0000001007ff7812 */ /* 0x000fe2000782c0ff */
[C---:B------:R-:W-:Y:S01]  /*0e10*/  IMAD.SHL.U32 R7, R10.reuse, 0x4, RZ ;  /* 0x000000040a077824 */ /* 0x040fe200078e00ff */
[----:B------:R-:W-:Y:S01]  /*0e20*/  LEA R141, R141, UR29, 0x4 ;  /* 0x0000001d8d8d7c11 */ /* 0x000fe2000f8e20ff */
[----:B------:R-:W-:Y:S01]  /*0e30*/  IMAD.SHL.U32 R10, R10, 0x2, RZ ;  /* 0x000000020a0a7824 */ /* 0x000fe200078e00ff */
[----:B------:R-:W-:Y:S01]  /*0e40*/  SEL R11, R11, RZ, P3 ;  /* 0x000000ff0b0b7207 */ /* 0x000fe20001800000 */
[----:B------:R-:W-:Y:S01]  /*0e50*/  UIMAD.WIDE UR6, UR27, 0x2, UR6 ;  /* 0x000000021b0678a5 */ /* 0x000fe2000f8e0206 */
[----:B------:R-:W-:Y:S01]  /*0e60*/  LOP3.LUT R0, R0, 0x4, R133, 0xf8, !PT ;  /* 0x0000000400007812 */ /* 0x000fe200078ef885 */
[----:B------:R-:W-:Y:S01]  /*0e70*/  @!PT LDS RZ, [RZ] ;  /* 0x00000000fffff984 */ /* 0x000fe20000000800 */
[----:B------:R-:W-:Y:S01]  /*0e80*/  @!PT LDS RZ, [RZ] ;  /* 0x00000000fffff984 */ /* 0x000fe20000000800 */
[----:B------:R1:W-:Y:S01]  /*0e90*/  LDGSTS.E.BYPASS.LTC128B.128 [R141], desc[UR24][R8.64], P4 ;  /* 0x00000000088d7fae */ /* 0x0003e2000a181a18 */
[----:B------:R-:W-:Y:S01]  /*0ea0*/  IADD3.X R15, PT, PT, R9, UR11, RZ, P0, !PT ;  /* 0x0000000b090f7c10 */ /* 0x000fe200087fe4ff */
[----:B--2---:R-:W-:Y:S01]  /*0eb0*/  UIADD3 UR12, UP0, UPT, UR12, -UR16, URZ ;  /* 0x800000100c0c7290 */ /* 0x004fe2000ff1e0ff */
[----:B------:R-:W-:Y:S01]  /*0ec0*/  IADD3 R18, P0, PT, R14, UR10, RZ ;  /* 0x0000000a0e127c10 */ /* 0x000fe2000ff1e0ff */
[----:B------:R-:W-:Y:S01]  /*0ed0*/  IMAD R0, R16, 0x18, R0 ;  /* 0x0000001810007824 */ /* 0x000fe200078e0200 */
[----:B------:R-:W-:Y:S01]  /*0ee0*/  LEA R140, R140, UR29, 0x4 ;  /* 0x0000001d8c8c7c11 */ /* 0x000fe2000f8e20ff */
[----:B------:R-:W-:Y:S01]  /*0ef0*/  UIADD3.X UR13, UPT, UPT, UR13, ~UR17, URZ, UP0, !UPT ;  /* 0x800000110d0d7290 */ /* 0x000fe200087fe4ff */
[----:B------:R-:W-:Y:S01]  /*0f00*/  SEL R151, R151, RZ, P2 ;  /* 0x000000ff97977207 */ /* 0x000fe20001000000 */
[----:B------:R-:W-:Y:S01]  /*0f10*/  UISETP.GE.AND UP0, UPT, UR26, 0x20, UPT ;  /* 0x000000201a00788c */ /* 0x000fe2000bf06270 */
[----:B------:R-:W-:Y:S01]  /*0f20*/  IADD3.X R19, PT, PT, R15, UR11, RZ, P0, !PT ;  /* 0x0000000b0f137c10 */ /* 0x000fe200087fe4ff */
[----:B------:R2:W-:Y:S01]  /*0f30*/  LDGSTS.E.BYPASS.LTC128B.128 [R140], desc[UR24][R14.64], P1 ;  /* 0x000000000e8c7fae */ /* 0x0005e20008981a18 */
[----:B------:R-:W-:Y:S01]  /*0f40*/  IADD3 R16, P0, PT, R18, UR10, RZ ;  /* 0x0000000a12107c10 */ /* 0x000fe2000ff1e0ff */
[----:B------:R-:W-:Y:S01]  /*0f50*/  UIMAD.WIDE UR12, UR27, 0x2, UR12 ;  /* 0x000000021b0c78a5 */ /* 0x000fe2000f8e020c */
[----:B------:R-:W-:Y:S01]  /*0f60*/  LOP3.LUT P4, RZ, R7, 0x10, RZ, 0xc0, !PT ;  /* 0x0000001007ff7812 */ /* 0x000fe2000788c0ff */
[----:B------:R-:W-:Y:S01]  /*0f70*/  IMAD.SHL.U32 R7, R151, 0x10, RZ ;  /* 0x0000001097077824 */ /* 0x000fe200078e00ff */
[----:B------:R-:W-:Y:S01]  /*0f80*/  LOP3.LUT P5, RZ, R10, 0x10, RZ, 0xc0, !PT ;  /* 0x000000100aff7812 */ /* 0x000fe200078ac0ff */
[----:B------:R-:W-:Y:S01]  /*0f90*/  USHF.R.S32.HI UR27, URZ, 0x1f, UR23 ;  /* 0x0000001fff1b7899 */ /* 0x000fe20008011417 */
[----:B------:R-:W-:-:S02]  /*0fa0*/  IADD3.X R17, PT, PT, R19, UR11, RZ, P0, !PT ;  /* 0x0000000b13117c10 */ /* 0x000fc400087fe4ff */
[----:B----4-:R-:W-:Y:S01]  /*0fb0*/  IADD3 R10, P0, PT, R4, UR8, RZ ;  /* 0x00000008040a7c10 */ /* 0x010fe2000ff1e0ff */
[----:B------:R-:W-:Y:S01]  /*0fc0*/  ULEA.HI UR27, UR27, UR23, URZ, 0x2 ;  /* 0x000000171b1b7291 */ /* 0x000fe2000f8f10ff */
[----:B------:R-:W-:Y:S02]  /*0fd0*/  LOP3.LUT P6, RZ, R7, 0x10, RZ, 0xc0, !PT ;  /* 0x0000001007ff7812 */ /* 0x000fe400078cc0ff */
[----:B------:R-:W-:Y:S01]  /*0fe0*/  LEA R7, R2, UR29, 0x4 ;  /* 0x0000001d02077c11 */ /* 0x000fe2000f8e20ff */
[----:B------:R-:W-:Y:S01]  /*0ff0*/  IMAD.SHL.U32 R2, R151, 0x4, RZ ;  /* 0x0000000497027824 */ /* 0x000fe200078e00ff */
[----:B------:R-:W-:Y:S01]  /*1000*/  LEA R0, R0, UR29, 0x4 ;  /* 0x0000001d00007c11 */ /* 0x000fe2000f8e20ff */
[----:B------:R3:W-:Y:S01]  /*1010*/  LDGSTS.E.BYPASS.LTC128B.128 [R141+0xc00], desc[UR24][R18.64], P4 ;  /* 0x00c00000128d7fae */ /* 0x0007e2000a181a18 */
[C---:B-1----:R-:W-:Y:S02]  /*1020*/  IMAD.SHL.U32 R8, R11.reuse, 0x10, RZ ;  /* 0x000000100b087824 */ /* 0x042fe400078e00ff */
[----:B------:R-:W-:Y:S01]  /*1030*/  IMAD.SHL.U32 R11, R11, 0x8, RZ ;  /* 0x000000080b0b7824 */ /* 0x000fe200078e00ff */
[----:B------:R1:W-:Y:S01]  /*1040*/  LDGSTS.E.BYPASS.LTC128B.128 [R140+0xc00], desc[UR24][R16.64], P5 ;  /* 0x00c00000108c7fae */ /* 0x0003e2000a981a18 */
[----:B------:R-:W-:Y:S01]  /*1050*/  LOP3.LUT P5, RZ, R2, 0x10, RZ, 0xc0, !PT ;  /* 0x0000001002ff7812 */ /* 0x000fe200078ac0ff */
[C---:B------:R-:W-:Y:S01]  /*1060*/  IMAD.SHL.U32 R2, R151.reuse, 0x2, RZ ;  /* 0x0000000297027824 */ /* 0x040fe200078e00ff */
[----:B------:R-:W-:Y:S01]  /*1070*/  LOP3.LUT P2, RZ, R8, 0x10, RZ, 0xc0, !PT ;  /* 0x0000001008ff7812 */ /* 0x000fe2000784c0ff */
[----:B------:R-:W-:Y:S01]  /*1080*/  IMAD.SHL.U32 R8, R151, 0x8, RZ ;  /* 0x0000000897087824 */ /* 0x000fe200078e00ff */
[----:B------:R-:W-:-:S02]  /*1090*/  LOP3.LUT P1, RZ, R11, 0x10, RZ, 0xc0, !PT ;  /* 0x000000100bff7812 */ /* 0x000fc4000782c0ff */
[----:B------:R-:W-:Y:S02]  /*10a0*/  IADD3.X R11, PT, PT, R5, UR9, RZ, P0, !PT ;  /* 0x00000009050b7c10 */ /* 0x000fe400087fe4ff */
[----:B--2---:R-:W-:Y:S02]  /*10b0*/  CS2R R14, SRZ ;  /* 0x00000000000e7805 */ /* 0x004fe4000001ff00 */
[----:B------:R-:W-:Y:S02]  /*10c0*/  LOP3.LUT P3, RZ, R8, 0x10, RZ, 0xc0, !PT ;  /* 0x0000001008ff7812 */ /* 0x000fe4000786c0ff */
[----:B------:R-:W-:Y:S02]  /*10d0*/  IADD3 R8, P0, PT, R12, UR14, RZ ;  /* 0x0000000e0c087c10 */ /* 0x000fe4000ff1e0ff */
[----:B------:R-:W-:Y:S02]  /*10e0*/  LOP3.LUT P4, RZ, R2, 0x10, RZ, 0xc0, !PT ;  /* 0x0000001002ff7812 */ /* 0x000fe4000788c0ff */
[----:B------:R-:W-:Y:S01]  /*10f0*/  IADD3.X R9, PT, PT, R13, UR15, RZ, P0, !PT ;  /* 0x0000000f0d097c10 */ /* 0x000fe200087fe4ff */
[----:B------:R-:W-:Y:S01]  /*1100*/  LDGSTS.E.BYPASS.LTC128B.128 [R7+0x6000], desc[UR24][R4.64], P2 ;  /* 0x0600000004077fae */ /* 0x000fe20009181a18 */
[----:B------:R-:W-:Y:S01]  /*1110*/  IADD3 R142, P0, PT, R16, UR6, RZ ;  /* 0x00000006108e7c10 */ /* 0x000fe2000ff1e0ff */
[----:B------:R-:W-:-:S02]  /*1120*/  ULOP3.LUT UR6, UR27, 0xfffc, URZ, 0xc0, !UPT ;  /* 0x0000fffc1b067892 */ /* 0x000fc4000f8ec0ff */
[----:B------:R-:W-:Y:S01]  /*1130*/  LDGSTS.E.BYPASS.LTC128B.128 [R0+0x6000], desc[UR24][R10.64], P1 ;  /* 0x060000000a007fae */ /* 0x000fe20008981a18 */
[----:B------:R-:W-:Y:S01]  /*1140*/  IADD3.X R143, PT, PT, R17, UR7, RZ, P0, !PT ;  /* 0x00000007118f7c10 */ /* 0x000fe200087fe4ff */
[----:B------:R-:W-:Y:S01]  /*1150*/  UIADD3 UR6, UPT, UPT, UR23, -UR6, URZ ;  /* 0x8000000617067290 */ /* 0x000fe2000fffe0ff */
[----:B---3--:R-:W-:Y:S01]  /*1160*/  CS2R R18, SRZ ;  /* 0x0000000000127805 */ /* 0x008fe2000001ff00 */
[----:B------:R2:W-:Y:S01]  /*1170*/  LDGSTS.E.BYPASS.LTC128B.128 [R7+0x9000], desc[UR24][R12.64], P2 ;  /* 0x090000000c077fae */ /* 0x0005e20009181a18 */
[----:B------:R-:W-:Y:S01]  /*1180*/  IADD3 R102, P2, PT, R8, UR12, RZ ;  /* 0x0000000c08667c10 */ /* 0x000fe2000ff5e0ff */
[----:B------:R-:W-:Y:S01]  /*1190*/  ULOP3.LUT UR23, UR6, 0x80, URZ, 0xc0, !UPT ;  /* 0x0000008006177892 */ /* 0x000fe2000f8ec0ff */
[----:B-1----:R-:W-:Y:S01]  /*11a0*/  CS2R R16, SRZ ;  /* 0x0000000000107805 */ /* 0x002fe2000001ff00 */
[----:B------:R1:W-:Y:S01]  /*11b0*/  LDGSTS.E.BYPASS.LTC128B.128 [R0+0x9000], desc[UR24][R8.64], P1 ;  /* 0x0900000008007fae */ /* 0x0003e20008981a18 */
[----:B------:R-:W-:Y:S01]  /*11c0*/  IADD3 R144, P1, PT, R10, UR30, RZ ;  /* 0x0000001e0a907c10 */ /* 0x000fe2000ff3e0ff */
[----:B------:R-:W-:Y:S01]  /*11d0*/  ULEA.HI UR23, UR23, UR6, URZ, 0x19 ;  /* 0x0000000617177291 */ /* 0x000fe2000f8fc8ff */
[----:B------:R-:W-:Y:S01]  /*11e0*/  IADD3.X R103, PT, PT, R9, UR13, RZ, P2, !PT ;  /* 0x0000000d09677c10 */ /* 0x000fe200097fe4ff */
[----:B------:R-:W0:Y:S01]  /*11f0*/  LDGDEPBAR ;  /* 0x00000000000079af */ /* 0x000e220000000000 */
[----:B------:R-:W-:Y:S01]  /*1200*/  IADD3.X R145, PT, PT, R11, UR31, RZ, P1, !PT ;  /* 0x0000001f0b917c10 */ /* 0x000fe20008ffe4ff */
[----:B------:R-:W-:Y:S01]  /*1210*/  ULOP3.LUT UR13, UR23, 0xfffe, URZ, 0xc0, !UPT ;  /* 0x0000fffe170d7892 */ /* 0x000fe2000f8ec0ff */
[----:B------:R-:W-:Y:S01]  /*1220*/  IADD3 R2, P1, PT, R144, UR8, RZ ;  /* 0x0000000890027c10 */ /* 0x000fe2000ff3e0ff */
[----:B------:R-:W-:Y:S01]  /*1230*/  LDGSTS.E.BYPASS.LTC128B.128 [R141+0x80], desc[UR24][R142.64], P6 ;  /* 0x000800008e8d7fae */ /* 0x000fe2000b181a18 */
[----:B------:R-:W-:Y:S01]  /*1240*/  LOP3.LUT P6, RZ, R6, 0x10, RZ, 0xc0, !PT ;  /* 0x0000001006ff7812 */ /* 0x000fe200078cc0ff */
[----:B------:R-:W-:-:S02]  /*1250*/  UPRMT UR23, UR23, 0x8880, URZ ;  /* 0x0000888017177896 */ /* 0x000fc400080000ff */
[----:B------:R-:W-:Y:S02]  /*1260*/  USHF.R.S32.HI UR27, URZ, 0x2, UR27 ;  /* 0x00000002ff1b7899 */ /* 0x000fe4000801141b */
[----:B------:R-:W-:Y:S02]  /*1270*/  USHF.R.S32.HI UR23, URZ, 0x1, UR23 ;  /* 0x00000001ff177899 */ /* 0x000fe40008011417 */
[----:B------:R-:W-:Y:S02]  /*1280*/  UIADD3 UR7, UPT, UPT, UR29, 0x6000, URZ ;  /* 0x000060001d077890 */ /* 0x000fe4000fffe0ff */
[----:B------:R-:W-:Y:S02]  /*1290*/  UPRMT UR23, UR23, 0x9910, URZ ;  /* 0x0000991017177896 */ /* 0x000fe400080000ff */
[----:B------:R-:W-:Y:S01]  /*12a0*/  UIADD3 UR13, UPT, UPT, URZ, -UR13, URZ ;  /* 0x8000000dff0d7290 */ /* 0x000fe2000fffe0ff */
[----:B--2---:R-:W-:-:S03]  /*12b0*/  IADD3 R12, P0, PT, R142, UR10, RZ ;  /* 0x0000000a8e0c7c10 */ /* 0x004fc6000ff1e0ff */
[----:B------:R-:W-:Y:S01]  /*12c0*/  UPRMT UR13, UR13, 0x7710, URZ ;  /* 0x000077100d0d7896 */ /* 0x000fe200080000ff */
[----:B------:R-:W-:-:S03]  /*12d0*/  IADD3.X R13, PT, PT, R143, UR11, RZ, P0, !PT ;  /* 0x0000000b8f0d7c10 */ /* 0x000fc600087fe4ff */
[----:B------:R-:W-:Y:S01]  /*12e0*/  UIADD3 UR13, UPT, UPT, UR6, UR13, URZ ;  /* 0x0000000d060d7290 */ /* 0x000fe2000fffe0ff */
[----:B------:R-:W-:Y:S01]  /*12f0*/  IADD3 R4, P0, PT, R12, UR10, RZ ;  /* 0x0000000a0c047c10 */ /* 0x000fe2000ff1e0ff */
[----:B------:R2:W-:Y:S01]  /*1300*/  LDGSTS.E.BYPASS.LTC128B.128 [R140+0x80], desc[UR24][R12.64], P3 ;  /* 0x000800000c8c7fae */ /* 0x0005e20009981a18 */
[----:B------:R-:W-:Y:S01]  /*1310*/  LOP3.LUT P3, RZ, R3, 0x10, RZ, 0xc0, !PT ;  /* 0x0000001003ff7812 */ /* 0x000fe2000786c0ff */
[----:B------:R-:W-:Y:S01]  /*1320*/  UPRMT UR6, UR13, 0x8880, URZ ;  /* 0x000088800d067896 */ /* 0x000fe200080000ff */
[----:B------:R-:W-:Y:S01]  /*1330*/  IADD3.X R5, PT, PT, R13, UR11, RZ, P0, !PT ;  /* 0x0000000b0d057c10 */ /* 0x000fe200087fe4ff */
[----:B------:R-:W-:Y:S01]  /*1340*/  ULOP3.LUT UR13, UR13, 0xffff, URZ, 0xc0, !UPT ;  /* 0x0000ffff0d0d7892 */ /* 0x000fe2000f8ec0ff */
[----:B------:R-:W-:Y:S02]  /*1350*/  IADD3 R10, P0, PT, R4, UR10, RZ ;  /* 0x0000000a040a7c10 */ /* 0x000fe4000ff1e0ff */
[----:B------:R-:W-:Y:S01]  /*1360*/  IADD3.X R3, PT, PT, R145, UR9, RZ, P1, !PT ;  /* 0x0000000991037c10 */ /* 0x000fe20008ffe4ff */
[----:B------:R3:W-:Y:S01]  /*1370*/  LDGSTS.E.BYPASS.LTC128B.128 [R141+0xc80], desc[UR24][R4.64], P5 ;  /* 0x00c80000048d7fae */ /* 0x0007e2000a981a18 */
[----:B------:R-:W-:Y:S01]  /*1380*/  IADD3.X R11, PT, PT, R5, UR11, RZ, P0, !PT ;  /* 0x0000000b050b7c10 */ /* 0x000fe200087fe4ff */
[----:B------:R-:W-:Y:S01]  /*1390*/  UPRMT UR13, UR13, 0x8880, URZ ;  /* 0x000088800d0d7896 */ /* 0x000fe200080000ff */
[----:B-1----:R-:W-:Y:S01]  /*13a0*/  IADD3 R8, P0, PT, R102, UR14, RZ ;  /* 0x0000000e66087c10 */ /* 0x002fe2000ff1e0ff */
[----:B------:R-:W-:-:S02]  /*13b0*/  USHF.L.U32 UR14, UR27, 0x3, URZ ;  /* 0x000000031b0e7899 */ /* 0x000fc400080006ff */
[----:B------:R1:W-:Y:S01]  /*13c0*/  LDGSTS.E.BYPASS.LTC128B.128 [R140+0xc80], desc[UR24][R10.64], P4 ;  /* 0x00c800000a8c7fae */ /* 0x0003e2000a181a18 */
[----:B------:R-:W-:Y:S01]  /*13d0*/  IADD3.X R9, PT, PT, R103, UR15, RZ, P0, !PT ;  /* 0x0000000f67097c10 */ /* 0x000fe200087fe4ff */
[----:B------:R-:W-:Y:S02]  /*13e0*/  UIMAD UR12, UR23, 0x180, UR14 ;  /* 0x00000180170c78a4 */ /* 0x000fe4000f8e020e */
[----:B------:R-:W-:Y:S01]  /*13f0*/  LDGSTS.E.BYPASS.LTC128B.128 [R7+0x6080], desc[UR24][R144.64], P3 ;  /* 0x0608000090077fae */ /* 0x000fe20009981a18 */
[----:B------:R-:W-:Y:S02]  /*1400*/  UIMAD UR6, UR6, 0x300, UR14 ;  /* 0x00000300060678a4 */ /* 0x000fe4000f8e020e */
[----:B------:R-:W-:Y:S01]  /*1410*/  ULEA UR12, UR12, UR7, 0x4 ;  /* 0x000000070c0c7291 */ /* 0x000fe2000f8e20ff */
[----:B------:R4:W-:Y:S01]  /*1420*/  LDGSTS.E.BYPASS.LTC128B.128 [R0+0x6080], desc[UR24][R2.64], P6 ;  /* 0x0608000002007fae */ /* 0x0009e2000b181a18 */
[----:B------:R-:W-:Y:S01]  /*1430*/  ULEA UR6, UR6, UR29, 0x4 ;  /* 0x0000001d06067291 */ /* 0x000fe2000f8e20ff */
[----:B------:R-:W-:-:S02]  /*1440*/  UMOV UR26, UR13 ;  /* 0x0000000d001a7c82 */ /* 0x000fc40008000000 */
[----:B------:R5:W-:Y:S01]  /*1450*/  LDGSTS.E.BYPASS.LTC128B.128 [R7+0x9080], desc[UR24][R102.64], P3 ;  /* 0x0908000066077fae */ /* 0x000be20009981a18 */
[----:B--2---:R-:W-:-:S03]  /*1460*/  CS2R R12, SRZ ;  /* 0x00000000000c7805 */ /* 0x004fc6000001ff00 */
[----:B------:R2:W-:Y:S04]  /*1470*/  LDGSTS.E.BYPASS.LTC128B.128 [R0+0x9080], desc[UR24][R8.64], P6 ;  /* 0x0908000008007fae */ /* 0x0005e8000b181a18 */
[----:B------:R-:W0:Y:S01]  /*1480*/  LDGDEPBAR ;  /* 0x00000000000079af */ /* 0x000e220000000000 */
[----:B---3--:R-:W-:Y:S02]  /*1490*/  CS2R R4, SRZ ;  /* 0x0000000000047805 */ /* 0x008fe4000001ff00 */
[----:B-1----:R-:W-:Y:S02]  /*14a0*/  CS2R R10, SRZ ;  /* 0x00000000000a7805 */ /* 0x002fe4000001ff00 */
[----:B----4-:R-:W-:Y:S02]  /*14b0*/  LEA R2, R132, UR6, 0x4 ;  /* 0x0000000684027c11 */ /* 0x010fe4000f8e20ff */
[----:B-----5:R-:W-:-:S02]  /*14c0*/  CS2R R6, SRZ ;  /* 0x0000000000067805 */ /* 0x020fc4000001ff00 */
[----:B--2---:R-:W-:Y:S01]  /*14d0*/  LEA R0, R66, UR12, 0x4 ;  /* 0x0000000c42007c11 */ /* 0x004fe2000f8e20ff */
[----:B------:R-:W-:-:S04]  /*14e0*/  DEPBAR.LE SB0, 0x1 ;  /* 0x000080400000791a */ /* 0x000fc80000000000 */
[----:B------:R-:W-:Y:S01]  /*14f0*/  BAR.SYNC.DEFER_BLOCKING 0x0 ;  /* 0x0000000000007b1d */ /* 0x000fe20000010000 */
[----:B------:R-:W-:-:S05]  /*1500*/  CS2R R8, SRZ ;  /* 0x0000000000087805 */ /* 0x000fca000001ff00 */
[----:B------:R-:W1:Y:S04]  /*1510*/  LDSM.16.M88.4 R72, [R0] ;  /* 0x000000000048783b */ /* 0x000e680000000200 */
[----:B------:R-:W2:Y:S04]  /*1520*/  LDSM.16.M88.4 R76, [R0+0xc00] ;  /* 0x000c0000004c783b */ /* 0x000ea80000000200 */
[----:B------:R-:W3:Y:S04]  /*1530*/  LDSM.16.M88.4 R92, [R0+0x3000] ;  /* 0x00300000005c783b */ /* 0x000ee80000000200 */
[----:B------:R-:W4:Y:S04]  /*1540*/  LDSM.16.M88.4 R96, [R0+0x3c00] ;  /* 0x003c00000060783b */ /* 0x000f280000000200 */
[----:B------:R-:W1:Y:S04]  /*1550*/  LDSM.16.M88.4 R68, [R2] ;  /* 0x000000000244783b */ /* 0x000e680000000200 */
[----:B------:R-:W1:Y:S04]  /*1560*/  LDSM.16.M88.4 R80, [R2+0xc00] ;  /* 0x000c00000250783b */ /* 0x000e680000000200 */
[----:B------:R-:W1:Y:S04]  /*1570*/  LDSM.16.M88.4 R84, [R2+0x1800] ;  /* 0x001800000254783b */ /* 0x000e680000000200 */
[----:B------:R5:W1:Y:S02]  /*1580*/  LDSM.16.M88.4 R88, [R2+0x2400] ;  /* 0x002400000258783b */ /* 0x000a640000000200 */
[----:B-----5:R-:W-:Y:S01]  /*1590*/  CS2R R2, SRZ ;  /* 0x0000000000027805 */ /* 0x020fe2000001ff00 */
[----:B--234-:R-:W-:Y:S06]  /*15a0*/  BRA.U !UP0, `(.L_x_104) ;  /* 0x0000000d082c7547 */ /* 0x01cfec000b800000 */
[----:B------:R-:W-:Y:S01]  /*15b0*/  ISETP.NE.AND P0, PT, RZ, UR39, PT ;  /* 0x00000027ff007c0c */ /* 0x000fe2000bf05270 */
[----:B------:R-:W-:Y:S01]  /*15c0*/  ULEA UR29, UP0, UR10, UR4, 0x1 ;  /* 0x000000040a1d7291 */ /* 0x000fe2000f8008ff */
[----:B------:R-:W-:Y:S01]  /*15d0*/  IMAD.SHL.U32 R132, R132, 0x10, RZ ;  /* 0x0000001084847824 */ /* 0x000fe200078e00ff */
[----:B------:R-:W-:Y:S01]  /*15e0*/  SHF.L.U32 R66, R66, 0x4, RZ ;  /* 0x0000000442427819 */ /* 0x000fe200000006ff */
[----:B------:R-:W-:Y:S01]  /*15f0*/  IMAD.MOV.U32 R147, RZ, RZ, R102 ;  /* 0x000000ffff937224 */ /* 0x000fe200078e0066 */
[----:B------:R-:W-:Y:S01]  /*1600*/  SEL R152, R152, RZ, P0 ;  /* 0x000000ff98987207 */ /* 0x000fe20000000000 */
[----:B------:R-:W-:Y:S01]  /*1610*/  ULEA.HI.X UR17, UR10, UR5, UR11, 0x1, UP0 ;  /* 0x000000050a117291 */ /* 0x000fe200080f0c0b */
[----:B------:R-:W-:Y:S01]  /*1620*/  IMAD.MOV.U32 R146, RZ, RZ, R103 ;  /* 0x000000ffff927224 */ /* 0x000fe200078e0067 */
[----:B------:R-:W-:Y:S01]  /*1630*/  UIADD3 UR29, UP0, UPT, UR29, UR10, URZ ;  /* 0x0000000a1d1d7290 */ /* 0x000fe2000ff1e0ff */
[----:B------:R-:W-:Y:S01]  /*1640*/  IMAD.MOV.U32 R41, RZ, RZ, RZ ;  /* 0x000000ffff297224 */ /* 0x000fe200078e00ff */
[----:B------:R-:W-:Y:S01]  /*1650*/  LOP3.LUT R67, R132, 0x20, RZ, 0x3c, !PT ;  /* 0x0000002084437812 */ /* 0x000fe200078e3cff */
[----:B------:R-:W-:Y:S01]  /*1660*/  UMOV UR5, UR12 ;  /* 0x0000000c00057c82 */ /* 0x000fe20008000000 */
[----:B------:R-:W-:Y:S01]  /*1670*/  LOP3.LUT R0, R66, 0x20, RZ, 0x3c, !PT ;  /* 0x0000002042007812 */ /* 0x000fe200078e3cff */
[----:B------:R-:W-:Y:S01]  /*1680*/  UMOV UR38, 0x2 ;  /* 0x0000000200267882 */ /* 0x000fe20000000000 */
[----:B------:R-:W-:Y:S01]  /*1690*/  SEL R151, R151, RZ, P0 ;  /* 0x000000ff97977207 */ /* 0x000fe20000000000 */
[----:B------:R-:W-:Y:S01]  /*16a0*/  UMOV UR37, 0x100 ;  /* 0x0000010000257882 */ /* 0x000fe20000000000 */
[----:B------:R-:W-:Y:S01]  /*16b0*/  MOV R150, R152 ;  /* 0x0000009800967202 */ /* 0x000fe20000000f00 */
[----:B------:R-:W-:Y:S01]  /*16c0*/  UMOV UR36, 0x100 ;  /* 0x0000010000247882 */ /* 0x000fe20000000000 */
[----:B------:R-:W-:-:S02]  /*16d0*/  UIADD3 UR4, UPT, UPT, UR5, 0x3000, URZ ;  /* 0x0000300005047890 */ /* 0x000fc4000fffe0ff */
[----:B------:R-:W-:Y:S01]  /*16e0*/  UIADD3.X UR17, UPT, UPT, UR17, UR11, URZ, UP0, !UPT ;  /* 0x0000000b11117290 */ /* 0x000fe200087fe4ff */
[----:B------:R-:W-:Y:S01]  /*16f0*/  UMOV UR35, 0x100 ;  /* 0x0000010000237882 */ /* 0x000fe20000000000 */
[----:B------:R-:W-:Y:S01]  /*1700*/  UMOV UR34, URZ ;  /* 0x000000ff00227c82 */ /* 0x000fe20008000000 */
[----:B------:R-:W-:Y:S01]  /*1710*/  LOP3.LUT R101, R101, 0x1f0, R100, 0xf8, !PT ;  /* 0x000001f065657812 */ /* 0x000fe200078ef864 */
[----:B------:R-:W2:Y:S03]  /*1720*/  LDC.64 R138, c[0x0][0x4d0] ;  /* 0x00013400ff8a7b82 */ /* 0x000ea60000000a00 */
[----:B------:R-:W-:Y:S02]  /*1730*/  LOP3.LUT R100, R101, 0x8, RZ, 0xfc, !PT ;  /* 0x0000000865647812 */ /* 0x000fe400078efcff */
[----:B------:R-:W-:Y:S02]  /*1740*/  SHF.R.U32.HI R102, RZ, 0x1, R101 ;  /* 0x00000001ff667819 */ /* 0x000fe40000011665 */
[----:B------:R-:W-:Y:S01]  /*1750*/  SHF.R.U32.HI R100, RZ, 0x1, R100 ;  /* 0x00000001ff647819 */ /* 0x000fe20000011664 */
[----:B------:R-:W3:Y:S01]  /*1760*/  LDC.64 R136, c[0x0][0x4d8] ;  /* 0x00013600ff887b82 */ /* 0x000ee20000000a00 */
[----:B------:R-:W-:-:S02]  /*1770*/  LOP3.LUT R104, R102, 0x3, R133, 0x48, !PT ;  /* 0x0000000366687812 */ /* 0x000fc400078e4885 */
[--C-:B------:R-:W-:Y:S02]  /*1780*/  LOP3.LUT R148, R100, 0x3, R133.reuse, 0x48, !PT ;  /* 0x0000000364947812 */ /* 0x100fe400078e4885 */
[--C-:B------:R-:W-:Y:S02]  /*1790*/  LOP3.LUT R149, R104, 0x4, R133.reuse, 0xf8, !PT ;  /* 0x0000000468957812 */ /* 0x100fe400078ef885 */
[----:B------:R-:W-:Y:S01]  /*17a0*/  LOP3.LUT R148, R148, 0x4, R133, 0xf8, !PT ;  /* 0x0000000494947812 */ /* 0x000fe200078ef885 */
[----:B------:R-:W4:Y:S02]  /*17b0*/  LDC.64 R134, c[0x0][0x3e0] ;  /* 0x0000f800ff867b82 */ /* 0x000f240000000a00 */
[----:B------:R-:W-:Y:S02]  /*17c0*/  IMAD R149, R102, 0x18, R149 ;  /* 0x0000001866957824 */ /* 0x000fe400078e0295 */
[----:B------:R-:W-:-:S07]  /*17d0*/  IMAD R148, R100, 0x18, R148 ;  /* 0x0000001864947824 */ /* 0x000fce00078e0294 */
.L_x_105:
[C---:B-12---:R-:W-:Y:S01]  /*17e0*/  HMMA.16816.F16 R64, R68.reuse, R72, R64 ;  /* 0x000000484440723c */ /* 0x046fe20000000840 */
[----:B------:R-:W-:Y:S01]  /*17f0*/  LDSM.16.M88.4 R100, [R67+UR6] ;  /* 0x000000064364783b */ /* 0x000fe20008000200 */
[----:B------:R-:W-:Y:S02]  /*1800*/  UISETP.NE.AND UP0, UPT, UR34, 0x2, UPT ;  /* 0x000000022200788c */ /* 0x000fe4000bf05270 */
[----:B------:R-:W-:Y:S01]  /*1810*/  IADD3 R142, P0, PT, R142, UR29, RZ ;  /* 0x0000001d8e8e7c10 */ /* 0x000fe2000ff1e0ff */
[----:B------:R-:W-:Y:S01]  /*1820*/  UMOV UR30, UR6 ;  /* 0x00000006001e7c82 */ /* 0x000fe20008000000 */
[----:B----4-:R-:W-:Y:S01]  /*1830*/  IADD3 R144, P2, P1, R144, UR8, R134 ;  /* 0x0000000890907c10 */ /* 0x010fe2000f95e086 */
[----:B------:R-:W-:Y:S01]  /*1840*/  UMOV UR31, UR5 ;  /* 0x00000005001f7c82 */ /* 0x000fe20008000000 */
[C---:B------:R-:W-:Y:S01]  /*1850*/  HMMA.16816.F16 R62, R68.reuse, R74, R62 ;  /* 0x0000004a443e723c */ /* 0x040fe2000000083e */
[----:B--2---:R-:W2:Y:S01]  /*1860*/  LDSM.16.M88.4 R104, [R0+UR5] ;  /* 0x000000050068783b */ /* 0x004ea20008000200 */
[----:B------:R-:W-:Y:S01]  /*1870*/  IADD3.X R143, PT, PT, R143, UR17, RZ, P0, !PT ;  /* 0x000000118f8f7c10 */ /* 0x000fe200087fe4ff */
[----:B------:R-:W-:Y:S01]  /*1880*/  UMOV UR32, UR4 ;  /* 0x0000000400207c82 */ /* 0x000fe20008000000 */
[----:B------:R-:W-:Y:S01]  /*1890*/  LOP3.LUT P0, RZ, R151, 0x1, RZ, 0xc0, !PT ;  /* 0x0000000197ff7812 */ /* 0x000fe2000780c0ff */
[----:B------:R-:W-:Y:S01]  /*18a0*/  UMOV UR12, UR34 ;  /* 0x00000022000c7c82 */ /* 0x000fe20008000000 */
[----:B------:R-:W-:Y:S01]  /*18b0*/  IADD3.X R145, PT, PT, R145, UR9, R135, P2, P1 ;  /* 0x0000000991917c10 */ /* 0x000fe200097e2487 */
[----:B------:R-:W-:Y:S01]  /*18c0*/  @!UP0 UMOV UR34, URZ ;  /* 0x000000ff00228c82 */ /* 0x000fe20008000000 */
[C---:B------:R-:W-:Y:S01]  /*18d0*/  HMMA.16816.F16 R60, R68.reuse, R76, R60 ;  /* 0x0000004c443c723c */ /* 0x040fe2000000083c */
[----:B------:R-:W2:Y:S01]  /*18e0*/  LDSM.16.M88.4 R108, [R0+UR5+0xc00] ;  /* 0x000c0005006c783b */ /* 0x000ea20008000200 */
[----:B------:R-:W-:Y:S01]  /*18f0*/  @!UP0 UIADD3 UR5, UPT, UPT, UR5, -0x100, URZ ;  /* 0xffffff0005058890 */ /* 0x000fe2000fffe0ff */
[----:B------:R-:W-:Y:S01]  /*1900*/  IADD3 R158, P1, PT, R142, UR10, RZ ;  /* 0x0000000a8e9e7c10 */ /* 0x000fe2000ff3e0ff */
[----:B------:R-:W-:Y:S01]  /*1910*/  @UP0 UIADD3 UR5, UPT, UPT, UR31, 0x80, URZ ;  /* 0x000000801f050890 */ /* 0x000fe2000fffe0ff */
[----:B------:R-:W-:Y:S01]  /*1920*/  LOP3.LUT P2, RZ, R150, 0x1, RZ, 0xc0, !PT ;  /* 0x0000000196ff7812 */ /* 0x000fe2000784c0ff */
[----:B------:R-:W-:Y:S01]  /*1930*/  @UP0 UIADD3 UR34, UPT, UPT, UR12, 0x1, URZ ;  /* 0x000000010c220890 */ /* 0x000fe2000fffe0ff */
[----:B------:R-:W-:Y:S01]  /*1940*/  IADD3.X R159, PT, PT, R143, UR11, RZ, P1, !PT ;  /* 0x0000000b8f9f7c10 */ /* 0x000fe20008ffe4ff */
[-C--:B------:R-:W-:Y:S01]  /*1950*/  HMMA.16816.F16 R58, R68, R78.reuse, R58 ;  /* 0x0000004e443a723c */ /* 0x080fe2000000083a */
[----:B------:R-:W2:Y:S01]  /*1960*/  LDSM.16.M88.4 R112, [R67+UR6+0xc00] ;  /* 0x000c00064370783b */ /* 0x000ea20008000200 */
[----:B------:R-:W-:Y:S01]  /*1970*/  LOP3.LUT P1, RZ, R152, 0x1, RZ, 0xc0, !PT ;  /* 0x0000000198ff7812 */ /* 0x000fe2000782c0ff */
[----:B------:R-:W-:Y:S01]  /*1980*/  UIADD3 UR33, UPT, UPT, UR39, -0x1, URZ ;  /* 0xffffffff27217890 */ /* 0x000fe2000fffe0ff */
[-C--:B---3--:R-:W-:Y:S01]  /*1990*/  IADD3 R147, P4, P3, R147, R138.reuse, R136 ;  /* 0x0000008a93937210 */ /* 0x088fe20007b9e088 */
        /* <DEDUP_REMOVED lines=10> */
[----:B------:R-:W-:Y:S01]  /*1a40*/  IADD3.X R146, PT, PT, R146, R139, R137, P4, P3 ;  /* 0x0000008b92927210 */ /* 0x000fe200027e6489 */
[C---:B------:R-:W-:Y:S01]  /*1a50*/  HMMA.16816.F16 R54, R80.reuse, R76, R54 ;  /* 0x0000004c5036723c */ /* 0x040fe20000000836 */
[----:B------:R-:W2:Y:S01]  /*1a60*/  LDSM.16.M88.4 R120, [R67+UR6+0x2400] ;  /* 0x002400064378783b */ /* 0x000ea20008000200 */
[----:B------:R-:W-:Y:S01]  /*1a70*/  @!UP0 UIADD3 UR6, UPT, UPT, UR6, -0x100, URZ ;  /* 0xffffff0006068890 */ /* 0x000fe2000fffe0ff */
[----:B------:R-:W-:Y:S01]  /*1a80*/  LOP3.LUT P3, RZ, R153, 0x1, RZ, 0xc0, !PT ;  /* 0x0000000199ff7812 */ /* 0x000fe2000786c0ff */
[----:B------:R-:W-:Y:S01]  /*1a90*/  @UP0 UIADD3 UR6, UPT, UPT, UR30, 0x80, URZ ;  /* 0x000000801e060890 */ /* 0x000fe2000fffe0ff */
[----:B------:R-:W-:Y:S01]  /*1aa0*/  SHF.R.U32.HI R153, RZ, 0x1, R150 ;  /* 0x00000001ff997819 */ /* 0x000fe20000011696 */
[----:B------:R-:W-:Y:S01]  /*1ab0*/  UMOV UR14, UR36 ;  /* 0x00000024000e7c82 */ /* 0x000fe20008000000 */
[----:B------:R-:W-:Y:S01]  /*1ac0*/  LEA R157, R149, UR7, 0x4 ;  /* 0x00000007959d7c11 */ /* 0x000fe2000f8e20ff */
[C---:B------:R-:W-:Y:S01]  /*1ad0*/  HMMA.16816.F16 R52, R80.reuse, R74, R52 ;  /* 0x0000004a5034723c */ /* 0x040fe20000000834 */
[----:B------:R-:W1:Y:S01]  /*1ae0*/  LDSM.16.M88.4 R124, [R0+UR4] ;  /* 0x00000004007c783b */ /* 0x000e620008000200 */
[----:B------:R-:W-:Y:S01]  /*1af0*/  LOP3.LUT P6, RZ, R153, 0x1, RZ, 0xc0, !PT ;  /* 0x0000000199ff7812 */ /* 0x000fe200078cc0ff */
[----:B------:R-:W-:Y:S01]  /*1b00*/  VIADD R153, R140, UR35 ;  /* 0x000000238c997c36 */ /* 0x000fe20008000000 */
[----:B------:R-:W-:Y:S01]  /*1b10*/  SHF.R.U32.HI R154, RZ, 0x3, R151 ;  /* 0x00000003ff9a7819 */ /* 0x000fe20000011697 */
[C---:B------:R-:W-:Y:S01]  /*1b20*/  VIADD R161, R157.reuse, UR36 ;  /* 0x000000249da17c36 */ /* 0x040fe20008000000 */
[----:B------:R-:W-:Y:S02]  /*1b30*/  @!UP1 UIADD3 UR35, UPT, UPT, UR35, -0x100, URZ ;  /* 0xffffff0023239890 */ /* 0x000fe4000fffe0ff */
[-C--:B------:R-:W-:Y:S01]  /*1b40*/  HMMA.16816.F16 R50, R80, R72.reuse, R50 ;  /* 0x000000485032723c */ /* 0x080fe20000000832 */
[----:B------:R-:W1:Y:S01]  /*1b50*/  LDSM.16.M88.4 R128, [R0+UR4+0xc00] ;  /* 0x000c00040080783b */ /* 0x000e620008000200 */
[----:B------:R-:W-:Y:S01]  /*1b60*/  @!UP0 UIADD3 UR4, UPT, UPT, UR4, -0x100, URZ ;  /* 0xffffff0004048890 */ /* 0x000fe2000fffe0ff */
[----:B------:R-:W-:Y:S01]  /*1b70*/  LOP3.LUT P4, RZ, R154, 0x1, RZ, 0xc0, !PT ;  /* 0x000000019aff7812 */ /* 0x000fe2000788c0ff */
[----:B------:R-:W-:Y:S01]  /*1b80*/  @UP0 UIADD3 UR4, UPT, UPT, UR32, 0x80, URZ ;  /* 0x0000008020040890 */ /* 0x000fe2000fffe0ff */
[----:B------:R-:W-:Y:S01]  /*1b90*/  SHF.R.U32.HI R154, RZ, 0x1, R152 ;  /* 0x00000001ff9a7819 */ /* 0x000fe20000011698 */
[----:B------:R-:W-:Y:S02]  /*1ba0*/  UISETP.GT.AND UP0, UPT, UR39, -0x1, UPT ;  /* 0xffffffff2700788c */ /* 0x000fe4000bf04270 */
[C---:B------:R-:W-:Y:S01]  /*1bb0*/  HMMA.16816.F16 R48, R84.reuse, R72, R48 ;  /* 0x000000485430723c */ /* 0x040fe20000000830 */
[----:B------:R-:W-:Y:S01]  /*1bc0*/  @!PT LDS RZ, [RZ] ;  /* 0x00000000fffff984 */ /* 0x000fe20000000800 */
[----:B------:R-:W-:Y:S01]  /*1bd0*/  @!PT LDS RZ, [RZ] ;  /* 0x00000000fffff984 */ /* 0x000fe20000000800 */
[----:B------:R-:W-:Y:S01]  /*1be0*/  @!PT LDS RZ, [RZ] ;  /* 0x00000000fffff984 */ /* 0x000fe20000000800 */
[----:B------:R-:W-:Y:S01]  /*1bf0*/  @P0 LDGSTS.E.BYPASS.LTC128B.128 [R155], desc[UR24][R142.64] ;  /* 0x000000008e9b0fae */ /* 0x000fe2000b981a18 */
[----:B------:R-:W-:Y:S01]  /*1c00*/  @!UP1 UMOV UR38, URZ ;  /* 0x000000ff00269c82 */ /* 0x000fe20008000000 */
[----:B------:R-:W-:Y:S01]  /*1c10*/  IADD3 R156, P0, PT, R158, UR10, RZ ;  /* 0x0000000a9e9c7c10 */ /* 0x000fe2000ff1e0ff */
[----:B------:R-:W-:Y:S02]  /*1c20*/  @UP1 UIADD3 UR35, UPT, UPT, UR13, 0x80, URZ ;  /* 0x000000800d231890 */ /* 0x000fe4000fffe0ff */
[----:B------:R-:W-:Y:S02]  /*1c30*/  @UP1 UIADD3 UR38, UPT, UPT, UR16, 0x1, URZ ;  /* 0x0000000110261890 */ /* 0x000fe4000fffe0ff */
[C---:B------:R-:W-:Y:S01]  /*1c40*/  HMMA.16816.F16 R46, R84.reuse, R74, R46 ;  /* 0x0000004a542e723c */ /* 0x040fe2000000082e */
[----:B------:R3:W-:Y:S01]  /*1c50*/  @P3 LDGSTS.E.BYPASS.LTC128B.128 [R153], desc[UR24][R158.64] ;  /* 0x000000009e993fae */ /* 0x0007e2000b981a18 */
[----:B------:R-:W-:Y:S01]  /*1c60*/  LOP3.LUT P3, RZ, R154, 0x1, RZ, 0xc0, !PT ;  /* 0x000000019aff7812 */ /* 0x000fe2000786c0ff */
[----:B------:R-:W-:Y:S01]  /*1c70*/  VIADD R154, R157, UR37 ;  /* 0x000000259d9a7c36 */ /* 0x000fe20008000000 */
[----:B------:R-:W-:Y:S01]  /*1c80*/  IADD3.X R157, PT, PT, R159, UR11, RZ, P0, !PT ;  /* 0x0000000b9f9d7c10 */ /* 0x000fe200087fe4ff */
[----:B------:R-:W-:Y:S01]  /*1c90*/  UMOV UR39, UR33 ;  /* 0x0000002100277c82 */ /* 0x000fe20008000000 */
[----:B------:R-:W-:Y:S02]  /*1ca0*/  IADD3 R162, P0, PT, R156, UR10, RZ ;  /* 0x0000000a9ca27c10 */ /* 0x000fe4000ff1e0ff */
[C---:B------:R-:W-:Y:S01]  /*1cb0*/  HMMA.16816.F16 R44, R84.reuse, R76, R44 ;  /* 0x0000004c542c723c */ /* 0x040fe2000000082c */
[----:B------:R-:W-:Y:S01]  /*1cc0*/  @P2 LDGSTS.E.BYPASS.LTC128B.128 [R161], desc[UR24][R144.64] ;  /* 0x0000000090a12fae */ /* 0x000fe2000b981a18 */
[----:B------:R-:W-:Y:S02]  /*1cd0*/  IADD3.X R163, PT, PT, R157, UR11, RZ, P0, !PT ;  /* 0x0000000b9da37c10 */ /* 0x000fe400087fe4ff */
[----:B------:R-:W-:Y:S04]  /*1ce0*/  IADD3 R164, P0, PT, R147, R138, RZ ;  /* 0x0000008a93a47210 */ /* 0x000fe80007f1e0ff */
[-C--:B------:R-:W-:Y:S02]  /*1cf0*/  HMMA.16816.F16 R42, R84, R78.reuse, R42 ;  /* 0x0000004e542a723c */ /* 0x080fe4000000082a */
[----:B------:R-:W-:Y:S01]  /*1d00*/  IMAD.X R165, R146, 0x1, R139, P0 ;  /* 0x0000000192a57824 */ /* 0x000fe200000e068b */
[----:B------:R-:W-:Y:S04]  /*1d10*/  ISETP.NE.AND P0, PT, RZ, UR33, PT ;  /* 0x00000021ff007c0c */ /* 0x000fe8000bf05270 */
[----:B------:R-:W-:Y:S01]  /*1d20*/  SEL R151, R151, RZ, P0 ;  /* 0x000000ff97977207 */ /* 0x000fe20000000000 */
[C---:B------:R-:W-:Y:S03]  /*1d30*/  HMMA.16816.F16 R40, R88.reuse, R78, R40 ;  /* 0x0000004e5828723c */ /* 0x040fe60000000828 */
[----:B------:R-:W-:Y:S01]  /*1d40*/  SEL R150, R150, RZ, P0 ;  /* 0x000000ff96967207 */ /* 0x000fe20000000000 */
[----:B---3--:R-:W-:Y:S01]  /*1d50*/  @P1 IMAD.MOV.U32 R158, RZ, RZ, R147 ;  /* 0x000000ffff9e1224 */ /* 0x008fe200078e0093 */
[----:B------:R-:W-:Y:S01]  /*1d60*/  SEL R152, R152, RZ, P0 ;  /* 0x000000ff98987207 */ /* 0x000fe20000000000 */
[----:B------:R-:W-:Y:S02]  /*1d70*/  @P1 IMAD.MOV.U32 R159, RZ, RZ, R146 ;  /* 0x000000ffff9f1224 */ /* 0x000fe400078e0092 */
[C---:B------:R-:W-:Y:S03]  /*1d80*/  HMMA.16816.F16 R38, R88.reuse, R76, R38 ;  /* 0x0000004c5826723c */ /* 0x040fe60000000826 */
[----:B------:R-:W-:Y:S05]  /*1d90*/  @P1 LDGSTS.E.BYPASS.LTC128B.128 [R154+0x3000], desc[UR24][R158.64] ;  /* 0x030000009e9a1fae */ /* 0x000fea000b981a18 */
[C---:B------:R-:W-:Y:S03]  /*1da0*/  HMMA.16816.F16 R36, R88.reuse, R74, R36 ;  /* 0x0000004a5824723c */ /* 0x040fe60000000824 */
[----:B------:R3:W-:Y:S05]  /*1db0*/  @P5 LDGSTS.E.BYPASS.LTC128B.128 [R155+0xc00], desc[UR24][R156.64] ;  /* 0x00c000009c9b5fae */ /* 0x0007ea000b981a18 */
[----:B------:R-:W-:Y:S03]  /*1dc0*/  HMMA.16816.F16 R34, R88, R72, R34 ;  /* 0x000000485822723c */ /* 0x000fe60000000822 */
[----:B------:R4:W-:Y:S05]  /*1dd0*/  @P4 LDGSTS.E.BYPASS.LTC128B.128 [R153+0xc00], desc[UR24][R162.64] ;  /* 0x00c00000a2994fae */ /* 0x0009ea000b981a18 */
[C---:B------:R-:W-:Y:S08]  /*1de0*/  HMMA.16816.F16 R32, R68.reuse, R92, R32 ;  /* 0x0000005c4420723c */ /* 0x040ff00000000820 */
[C---:B------:R-:W-:Y:S02]  /*1df0*/  HMMA.16816.F16 R30, R68.reuse, R94, R30 ;  /* 0x0000005e441e723c */ /* 0x040fe4000000081e */
[----:B---3--:R-:W-:Y:S06]  /*1e00*/  IADD3 R156, P1, PT, R144, UR8, RZ ;  /* 0x00000008909c7c10 */ /* 0x008fec000ff3e0ff */
[C---:B------:R-:W-:Y:S02]  /*1e10*/  HMMA.16816.F16 R28, R68.reuse, R96, R28 ;  /* 0x00000060441c723c */ /* 0x040fe4000000081c */
[----:B------:R-:W-:Y:S02]  /*1e20*/  IADD3.X R157, PT, PT, R145, UR9, RZ, P1, !PT ;  /* 0x00000009919d7c10 */ /* 0x000fe40008ffe4ff */
[----:B----4-:R-:W-:Y:S04]  /*1e30*/  LEA R153, R148, UR7, 0x4 ;  /* 0x0000000794997c11 */ /* 0x010fe8000f8e20ff */
[-C--:B------:R-:W-:Y:S02]  /*1e40*/  HMMA.16816.F16 R26, R68, R98.reuse, R26 ;  /* 0x00000062441a723c */ /* 0x080fe4000000081a */
[C---:B------:R-:W-:Y:S01]  /*1e50*/  VIADD R160, R153.reuse, UR36 ;  /* 0x0000002499a07c36 */ /* 0x040fe20008000000 */
[----:B------:R-:W-:Y:S01]  /*1e60*/  @!UP1 UIADD3 UR36, UPT, UPT, UR36, -0x100, URZ ;  /* 0xffffff0024249890 */ /* 0x000fe2000fffe0ff */
[----:B------:R-:W-:Y:S01]  /*1e70*/  VIADD R154, R153, UR37 ;  /* 0x00000025999a7c36 */ /* 0x000fe20008000000 */
[----:B------:R-:W-:Y:S03]  /*1e80*/  @!UP1 UIADD3 UR37, UPT, UPT, UR37, -0x100, URZ ;  /* 0xffffff0025259890 */ /* 0x000fe6000fffe0ff */
[C---:B------:R-:W-:Y:S01]  /*1e90*/  HMMA.16816.F16 R24, R80.reuse, R98, R24 ;  /* 0x000000625018723c */ /* 0x040fe20000000818 */
[----:B------:R3:W-:Y:S01]  /*1ea0*/  @P6 LDGSTS.E.BYPASS.LTC128B.128 [R160], desc[UR24][R156.64] ;  /* 0x000000009ca06fae */ /* 0x0007e2000b981a18 */
[----:B------:R-:W-:Y:S02]  /*1eb0*/  @UP1 UIADD3 UR37, UPT, UPT, UR15, 0x80, URZ ;  /* 0x000000800f251890 */ /* 0x000fe4000fffe0ff */
[----:B------:R-:W-:Y:S04]  /*1ec0*/  @UP1 UIADD3 UR36, UPT, UPT, UR14, 0x80, URZ ;  /* 0x000000800e241890 */ /* 0x000fe8000fffe0ff */
[C---:B------:R-:W-:Y:S01]  /*1ed0*/  HMMA.16816.F16 R22, R80.reuse, R96, R22 ;  /* 0x000000605016723c */ /* 0x040fe20000000816 */
[----:B------:R3:W-:Y:S07]  /*1ee0*/  @P3 LDGSTS.E.BYPASS.LTC128B.128 [R154+0x3000], desc[UR24][R164.64] ;  /* 0x03000000a49a3fae */ /* 0x0007ee000b981a18 */
[C---:B------:R-:W-:Y:S01]  /*1ef0*/  HMMA.16816.F16 R20, R80.reuse, R94, R20 ;  /* 0x0000005e5014723c */ /* 0x040fe20000000814 */
[----:B------:R-:W0:Y:S07]  /*1f00*/  LDGDEPBAR ;  /* 0x00000000000079af */ /* 0x000e2e0000000000 */
[-C--:B------:R-:W-:Y:S08]  /*1f10*/  HMMA.16816.F16 R18, R80, R92.reuse, R18 ;  /* 0x0000005c5012723c */ /* 0x080ff00000000812 */
[C---:B------:R-:W-:Y:S08]  /*1f20*/  HMMA.16816.F16 R16, R84.reuse, R92, R16 ;  /* 0x0000005c5410723c */ /* 0x040ff00000000810 */
[C---:B------:R-:W-:Y:S01]  /*1f30*/  HMMA.16816.F16 R14, R84.reuse, R94, R14 ;  /* 0x0000005e540e723c */ /* 0x040fe2000000080e */
[----:B------:R-:W-:Y:S04]  /*1f40*/  DEPBAR.LE SB0, 0x1 ;  /* 0x000080400000791a */ /* 0x000fe80000000000 */
[----:B------:R-:W-:Y:S03]  /*1f50*/  BAR.SYNC.DEFER_BLOCKING 0x0 ;  /* 0x0000000000007b1d */ /* 0x000fe60000010000 */
[C---:B------:R-:W-:Y:S08]  /*1f60*/  HMMA.16816.F16 R12, R84.reuse, R96, R12 ;  /* 0x00000060540c723c */ /* 0x040ff0000000080c */
[-C--:B------:R-:W-:Y:S08]  /*1f70*/  HMMA.16816.F16 R10, R84, R98.reuse, R10 ;  /* 0x00000062540a723c */ /* 0x080ff0000000080a */
[C---:B------:R-:W-:Y:S08]  /*1f80*/  HMMA.16816.F16 R8, R88.reuse, R98, R8 ;  /* 0x000000625808723c */ /* 0x040ff00000000808 */
[C---:B------:R-:W-:Y:S08]  /*1f90*/  HMMA.16816.F16 R6, R88.reuse, R96, R6 ;  /* 0x000000605806723c */ /* 0x040ff00000000806 */
        /* <DEDUP_REMOVED lines=18> */
[----:B------:R3:W2:Y:S07]  /*20c0*/  LDSM.16.M88.4 R68, [R132+UR6] ;  /* 0x000000068444783b */ /* 0x0006ae0008000200 */
[C---:B-1----:R-:W-:Y:S01]  /*20d0*/  HMMA.16816.F16 R32, R100.reuse, R124, R32 ;  /* 0x0000007c6420723c */ /* 0x042fe20000000820 */
[----:B------:R3:W2:Y:S07]  /*20e0*/  LDSM.16.M88.4 R80, [R132+UR6+0xc00] ;  /* 0x000c00068450783b */ /* 0x0006ae0008000200 */
[C---:B------:R-:W-:Y:S01]  /*20f0*/  HMMA.16816.F16 R30, R100.reuse, R126, R30 ;  /* 0x0000007e641e723c */ /* 0x040fe2000000081e */
[----:B------:R3:W2:Y:S07]  /*2100*/  LDSM.16.M88.4 R84, [R132+UR6+0x1800] ;  /* 0x001800068454783b */ /* 0x0006ae0008000200 */
[C---:B------:R-:W-:Y:S01]  /*2110*/  HMMA.16816.F16 R28, R100.reuse, R128, R28 ;  /* 0x00000080641c723c */ /* 0x040fe2000000081c */
[----:B------:R3:W2:Y:S07]  /*2120*/  LDSM.16.M88.4 R88, [R132+UR6+0x2400] ;  /* 0x002400068458783b */ /* 0x0006ae0008000200 */
[-C--:B------:R-:W-:Y:S01]  /*2130*/  HMMA.16816.F16 R26, R100, R130.reuse, R26 ;  /* 0x00000082641a723c */ /* 0x080fe2000000081a */
[----:B------:R3:W2:Y:S07]  /*2140*/  LDSM.16.M88.4 R72, [R66+UR5] ;  /* 0x000000054248783b */ /* 0x0006ae0008000200 */
[C---:B------:R-:W-:Y:S01]  /*2150*/  HMMA.16816.F16 R24, R112.reuse, R130, R24 ;  /* 0x000000827018723c */ /* 0x040fe20000000818 */
[----:B------:R3:W2:Y:S07]  /*2160*/  LDSM.16.M88.4 R76, [R66+UR5+0xc00] ;  /* 0x000c0005424c783b */ /* 0x0006ae0008000200 */
[C---:B------:R-:W-:Y:S01]  /*2170*/  HMMA.16816.F16 R22, R112.reuse, R128, R22 ;  /* 0x000000807016723c */ /* 0x040fe20000000816 */
[----:B------:R3:W2:Y:S07]  /*2180*/  LDSM.16.M88.4 R92, [R66+UR4] ;  /* 0x00000004425c783b */ /* 0x0006ae0008000200 */
[C---:B------:R-:W-:Y:S01]  /*2190*/  HMMA.16816.F16 R20, R112.reuse, R126, R20 ;  /* 0x0000007e7014723c */ /* 0x040fe20000000814 */
[----:B------:R3:W2:Y:S07]  /*21a0*/  LDSM.16.M88.4 R96, [R66+UR4+0xc00] ;  /* 0x000c00044260783b */ /* 0x0006ae0008000200 */
        /* <DEDUP_REMOVED lines=11> */
.L_x_104:
        /* <DEDUP_REMOVED lines=8> */
[----:B---3--:R-:W3:Y:S02]  /*22e0*/  LDC.64 R66, c[0x0][0x4b8] ;  /* 0x00012e00ff427b82 */ /* 0x008ee40000000a00 */
[----:B---3--:R-:W3:Y:S02]  /*22f0*/  LDG.E.64 R66, desc[UR24][R66.64] ;  /* 0x0000001842427981 */ /* 0x008ee4000c1e1b00 */
[----:B---3--:R-:W-:-:S04]  /*2300*/  ISETP.NE.U32.AND P0, PT, R66, RZ, PT ;  /* 0x000000ff4200720c */ /* 0x008fc80003f05070 */
[----:B------:R-:W-:-:S13]  /*2310*/  ISETP.NE.AND.EX P0, PT, R67, RZ, PT, P0 ;  /* 0x000000ff4300720c */ /* 0x000fda0003f05300 */
[----:B------:R-:W-:Y:S05]  /*2320*/  @!P0 BRA `(.L_x_106) ;  /* 0x0000000000088947 */ /* 0x000fea0003800000 */
[----:B------:R3:W5:Y:S01]  /*2330*/  LD.E.U16 R67, desc[UR24][R66.64] ;  /* 0x0000001842437980 */ /* 0x000762000c101500 */
[----:B------:R-:W-:Y:S05]  /*2340*/  BRA `(.L_x_107) ;  /* 0x0000000000247947 */ /* 0x000fea0003800000 */
.L_x_106:
[----:B------:R-:W4:Y:S02]  /*2350*/  LDCU.64 UR4, c[0x0][0x4a8] ;  /* 0x00009500ff0477ac */ /* 0x000f240008000a00 */
[----:B----4-:R-:W-:-:S04]  /*2360*/  UISETP.NE.U32.AND UP0, UPT, UR4, URZ, UPT ;  /* 0x000000ff0400728c */ /* 0x010fc8000bf05070 */
[----:B------:R-:W-:-:S09]  /*2370*/  UISETP.NE.AND.EX UP0, UPT, UR5, URZ, UPT, UP0 ;  /* 0x000000ff0500728c */ /* 0x000fd2000bf05300 */
[----:B------:R-:W-:Y:S05]  /*2380*/  BRA.U !UP0, `(.L_x_108) ;  /* 0x00000001080c7547 */ /* 0x000fea000b800000 */
[----:B---3--:R-:W3:Y:S02]  /*2390*/  LDC.64 R66, c[0x0][0x4a8] ;  /* 0x00012a00ff427b82 */ /* 0x008ee40000000a00 */
[----:B---3--:R4:W5:Y:S01]  /*23a0*/  LDG.E.U16 R67, desc[UR24][R66.64] ;  /* 0x0000001842437981 */ /* 0x008962000c1e1500 */
[----:B------:R-:W-:Y:S05]  /*23b0*/  BRA `(.L_x_107) ;  /* 0x0000000000087947 */ /* 0x000fea0003800000 */
.L_x_108:
[----:B------:R-:W4:Y:S02]  /*23c0*/  LDCU.U16 UR4, c[0x0][0x4a0] ;  /* 0x00009400ff0477ac */ /* 0x000f240008000400 */
[----:B----4-:R-:W-:-:S07]  /*23d0*/  MOV R67, UR4 ;  /* 0x0000000400437c02 */ /* 0x010fce0008000f00 */
.L_x_107:
[----:B------:R-:W1:Y:S02]  /*23e0*/  LDCU.64 UR4, c[0x0][0x5b0] ;  /* 0x0000b600ff0477ac */ /* 0x000e640008000a00 */
[----:B-1----:R-:W-:-:S04]  /*23f0*/  UISETP.NE.U32.AND UP0, UPT, UR4, URZ, UPT ;  /* 0x000000ff0400728c */ /* 0x002fc8000bf05070 */
[----:B------:R-:W-:-:S09]  /*2400*/  UISETP.NE.AND.EX UP0, UPT, UR5, URZ, UPT, UP0 ;  /* 0x000000ff0500728c */ /* 0x000fd2000bf05300 */
[----:B------:R-:W-:Y:S05]  /*2410*/  BRA.U !UP0, `(.L_x_109) ;  /* 0x00000001081c7547 */ /* 0x000fea000b800000 */
[----:B--2---:R-:W1:Y:S02]  /*2420*/  LDC.64 R68, c[0x0][0x5b0] ;  /* 0x00016c00ff447b82 */ /* 0x004e640000000a00 */
[----:B-1----:R-:W2:Y:S02]  /*2430*/  LDG.E.64 R68, desc[UR24][R68.64] ;  /* 0x0000001844447981 */ /* 0x002ea4000c1e1b00 */
[----:B--2---:R-:W-:-:S04]  /*2440*/  ISETP.NE.U32.AND P0, PT, R68, RZ, PT ;  /* 0x000000ff4400720c */ /* 0x004fc80003f05070 */
[----:B------:R-:W-:-:S13]  /*2450*/  ISETP.NE.AND.EX P0, PT, R69, RZ, PT, P0 ;  /* 0x000000ff4500720c */ /* 0x000fda0003f05300 */
[----:B------:R-:W-:Y:S05]  /*2460*/  @!P0 BRA `(.L_x_109) ;  /* 0x0000000000088947 */ /* 0x000fea0003800000 */
[----:B---34-:R1:W5:Y:S01]  /*2470*/  LD.E.U16 R66, desc[UR24][R68.64] ;  /* 0x0000001844427980 */ /* 0x018362000c101500 */
[----:B------:R-:W-:Y:S05]  /*2480*/  BRA `(.L_x_110) ;  /* 0x0000000000247947 */ /* 0x000fea0003800000 */
.L_x_109:
[----:B------:R-:W1:Y:S02]  /*2490*/  LDCU.64 UR4, c[0x0][0x5a0] ;  /* 0x0000b400ff0477ac */ /* 0x000e640008000a00 */
[----:B-1----:R-:W-:-:S04]  /*24a0*/  UISETP.NE.U32.AND UP0, UPT, UR4, URZ, UPT ;  /* 0x000000ff0400728c */ /* 0x002fc8000bf05070 */
[----:B------:R-:W-:-:S09]  /*24b0*/  UISETP.NE.AND.EX UP0, UPT, UR5, URZ, UPT, UP0 ;  /* 0x000000ff0500728c */ /* 0x000fd2000bf05300 */
[----:B------:R-:W-:Y:S05]  /*24c0*/  BRA.U !UP0, `(.L_x_111) ;  /* 0x00000001080c7547 */ /* 0x000fea000b800000 */
[----:B--2---:R-:W3:Y:S02]  /*24d0*/  LDC.64 R68, c[0x0][0x5a0] ;  /* 0x00016800ff447b82 */ /* 0x004ee40000000a00 */
[----:B---34-:R2:W5:Y:S01]  /*24e0*/  LDG.E.U16 R66, desc[UR24][R68.64] ;  /* 0x0000001844427981 */ /* 0x018562000c1e1500 */
[----:B------:R-:W-:Y:S05]  /*24f0*/  BRA `(.L_x_110) ;  /* 0x0000000000087947 */ /* 0x000fea0003800000 */
.L_x_111:
[----:B------:R-:W3:Y:S02]  /*2500*/  LDCU.U16 UR4, c[0x0][0x598] ;  /* 0x0000b300ff0477ac */ /* 0x000ee40008000400 */
[----:B---34-:R-:W-:Y:S02]  /*2510*/  MOV R66, UR4 ;  /* 0x0000000400427c02 */ /* 0x018fe40008000f00 */
.L_x_110:
[----:B------:R-:W-:Y:S01]  /*2520*/  UISETP.NE.AND UP0, UPT, UR28, 0x1, UPT ;  /* 0x000000011c00788c */ /* 0x000fe2000bf05270 */
[----:B------:R-:W3:Y:S01]  /*2530*/  LDCU.64 UR16, c[0x0][0x440] ;  /* 0x00008800ff1077ac */ /* 0x000ee20008000a00 */
[----:B------:R-:W4:Y:S01]  /*2540*/  LDCU.64 UR14, c[0x0][0x538] ;  /* 0x0000a700ff0e77ac */ /* 0x000f220008000a00 */
[----:B------:R-:W1:Y:S01]  /*2550*/  LDCU.64 UR12, c[0x0][0x490] ;  /* 0x00009200ff0c77ac */ /* 0x000e620008000a00 */
[----:B------:R-:W1:Y:S01]  /*2560*/  LDCU.64 UR10, c[0x0][0x588] ;  /* 0x0000b100ff0a77ac */ /* 0x000e620008000a00 */
[----:B------:R-:W1:Y:S04]  /*2570*/  LDCU.64 UR8, c[0x0][0x600] ;  /* 0x0000c000ff0877ac */ /* 0x000e680008000a00 */
[----:B------:R-:W-:Y:S05]  /*2580*/  BRA.U UP0, `(.L_x_112) ;  /* 0x0000000100607547 */ /* 0x000fea000b800000 */
[----:B------:R-:W2:Y:S01]  /*2590*/  LDCU.128 UR4, c[0x0][0x640] ;  /* 0x0000c800ff0477ac */ /* 0x000ea20008000c00 */
[----:B---3--:R-:W3:Y:S01]  /*25a0*/  LDCU.64 UR16, c[0x0][0x440] ;  /* 0x00008800ff1077ac */ /* 0x008ee20008000a00 */
[----:B----4-:R-:W4:Y:S01]  /*25b0*/  LDCU.64 UR14, c[0x0][0x538] ;  /* 0x0000a700ff0e77ac */ /* 0x010f220008000a00 */
[----:B-1----:R-:W1:Y:S01]  /*25c0*/  LDCU.64 UR12, c[0x0][0x490] ;  /* 0x00009200ff0c77ac */ /* 0x002e620008000a00 */
[----:B------:R-:W1:Y:S01]  /*25d0*/  LDCU.64 UR10, c[0x0][0x588] ;  /* 0x0000b100ff0a77ac */ /* 0x000e620008000a00 */
[----:B------:R-:W1:Y:S01]  /*25e0*/  LDCU.64 UR8, c[0x0][0x600] ;  /* 0x0000c000ff0877ac */ /* 0x000e620008000a00 */
[----:B--2---:R-:W-:Y:S02]  /*25f0*/  UIMAD.WIDE.U32 UR28, UR20, UR6, URZ ;  /* 0x00000006141c72a5 */ /* 0x004fe4000f8e00ff */
[----:B------:R-:W-:Y:S02]  /*2600*/  UIMAD.WIDE.U32 UR30, UR20, UR4, URZ ;  /* 0x00000004141e72a5 */ /* 0x000fe4000f8e00ff */
[----:B------:R-:W-:-:S02]  /*2610*/  UIMAD UR4, UR20, UR7, UR29 ;  /* 0x00000007140472a4 */ /* 0x000fc4000f8e021d */
[----:B------:R-:W-:Y:S02]  /*2620*/  UIMAD UR5, UR20, UR5, UR31 ;  /* 0x00000005140572a4 */ /* 0x000fe4000f8e021f */
[----:B------:R-:W-:Y:S02]  /*2630*/  USHF.L.U32 UR7, UR30, 0x1, URZ ;  /* 0x000000011e077899 */ /* 0x000fe400080006ff */
[----:B------:R-:W-:Y:S02]  /*2640*/  USHF.L.U32 UR6, UR28, 0x1, URZ ;  /* 0x000000011c067899 */ /* 0x000fe400080006ff */
[----:B------:R-:W-:Y:S02]  /*2650*/  USHF.L.U64.HI UR5, UR30, 0x1, UR5 ;  /* 0x000000011e057899 */ /* 0x000fe40008010205 */
[----:B---3--:R-:W-:Y:S02]  /*2660*/  UIADD3 UR16, UP4, UPT, UR7, UR16, URZ ;  /* 0x0000001007107290 */ /* 0x008fe4000ff9e0ff */
[----:B----4-:R-:W-:-:S02]  /*2670*/  UIADD3 UR14, UP3, UPT, UR7, UR14, URZ ;  /* 0x0000000e070e7290 */ /* 0x010fc4000ff7e0ff */
[----:B------:R-:W-:Y:S02]  /*2680*/  USHF.L.U64.HI UR4, UR28, 0x1, UR4 ;  /* 0x000000011c047899 */ /* 0x000fe40008010204 */
[----:B-1----:R-:W-:Y:S02]  /*2690*/  UIADD3 UR12, UP2, UPT, UR6, UR12, URZ ;  /* 0x0000000c060c7290 */ /* 0x002fe4000ff5e0ff */
[----:B------:R-:W-:Y:S02]  /*26a0*/  UIADD3 UR10, UP1, UPT, UR6, UR10, URZ ;  /* 0x0000000a060a7290 */ /* 0x000fe4000ff3e0ff */
[----:B------:R-:W-:Y:S02]  /*26b0*/  UIADD3 UR8, UP0, UPT, UR6, UR8, URZ ;  /* 0x0000000806087290 */ /* 0x000fe4000ff1e0ff */
[----:B------:R-:W-:Y:S02]  /*26c0*/  UIADD3.X UR17, UPT, UPT, UR5, UR17, URZ, UP4, !UPT ;  /* 0x0000001105117290 */ /* 0x000fe4000a7fe4ff */
[----:B------:R-:W-:-:S02]  /*26d0*/  UIADD3.X UR15, UPT, UPT, UR5, UR15, URZ, UP3, !UPT ;  /* 0x0000000f050f7290 */ /* 0x000fc40009ffe4ff */
[----:B------:R-:W-:Y:S02]  /*26e0*/  UIADD3.X UR13, UPT, UPT, UR4, UR13, URZ, UP2, !UPT ;  /* 0x0000000d040d7290 */ /* 0x000fe400097fe4ff */
[----:B------:R-:W-:Y:S02]  /*26f0*/  UIADD3.X UR11, UPT, UPT, UR4, UR11, URZ, UP1, !UPT ;  /* 0x0000000b040b7290 */ /* 0x000fe40008ffe4ff */
[----:B------:R-:W-:-:S12]  /*2700*/  UIADD3.X UR9, UPT, UPT, UR4, UR9, URZ, UP0, !UPT ;  /* 0x0000000904097290 */ /* 0x000fd800087fe4ff */
.L_x_112:
[----:B--2---:R-:W-:Y:S01]  /*2710*/  IMAD.SHL.U32 R71, R133, 0x8, RZ ;  /* 0x0000000885477824 */ /* 0x004fe200078e00ff */
[----:B------:R-:W2:Y:S01]  /*2720*/  LDCU.64 UR4, c[0x0][0x400] ;  /* 0x00008000ff0477ac */ /* 0x000ea20008000a00 */
[----:B------:R-:W-:Y:S01]  /*2730*/  IMAD.U32 R0, RZ, RZ, UR21 ;  /* 0x00000015ff007e24 */ /* 0x000fe2000f8e00ff */
[----:B------:R-:W-:Y:S02]  /*2740*/  SHF.R.U32.HI R86, RZ, 0x3, R133 ;  /* 0x00000003ff567819 */ /* 0x000fe40000011685 */
[----:B------:R-:W-:Y:S02]  /*2750*/  CS2R R72, SRZ ;  /* 0x0000000000487805 */ /* 0x000fe4000001ff00 */
[----:B------:R-:W-:Y:S02]  /*2760*/  LOP3.LUT R71, R71, 0x38, RZ, 0xc0, !PT ;  /* 0x0000003847477812 */ /* 0x000fe400078ec0ff */
[----:B------:R-:W-:Y:S02]  /*2770*/  CS2R R74, SRZ ;  /* 0x00000000004a7805 */ /* 0x000fe4000001ff00 */
[----:B-1----:R-:W-:-:S02]  /*2780*/  LOP3.LUT R69, R133, 0x3c0, RZ, 0xc0, !PT ;  /* 0x000003c085457812 */ /* 0x002fc400078ec0ff */
[----:B---3--:R-:W-:Y:S01]  /*2790*/  ISETP.NE.U32.AND P0, PT, RZ, UR16, PT ;  /* 0x00000010ff007c0c */ /* 0x008fe2000bf05070 */
[----:B------:R-:W-:Y:S01]  /*27a0*/  IMAD R0, R0, 0x40, R71 ;  /* 0x0000004000007824 */ /* 0x000fe200078e0247 */
[--C-:B------:R-:W-:Y:S02]  /*27b0*/  LOP3.LUT R69, R69, 0x3, R86.reuse, 0xf8, !PT ;  /* 0x0000000345457812 */ /* 0x100fe400078ef856 */
[----:B------:R-:W-:Y:S01]  /*27c0*/  LOP3.LUT R85, R133, 0x3, RZ, 0xc0, !PT ;  /* 0x0000000385557812 */ /* 0x000fe200078ec0ff */
[C---:B------:R-:W-:Y:S01]  /*27d0*/  IMAD.WIDE R70, R0.reuse, 0x2, RZ ;  /* 0x0000000200467825 */ /* 0x040fe200078e02ff */
[----:B------:R-:W-:Y:S01]  /*27e0*/  ISETP.GE.AND P6, PT, R0, UR18, PT ;  /* 0x0000001200007c0c */ /* 0x000fe2000bfc6270 */
[----:B------:R-:W-:Y:S01]  /*27f0*/  ULEA UR26, UR27, UR26, 0x1 ;  /* 0x0000001a1b1a7291 */ /* 0x000fe2000f8e08ff */
[----:B------:R-:W-:Y:S01]  /*2800*/  LOP3.LUT R69, R69, 0x4, R86, 0xf8, !PT ;  /* 0x0000000445457812 */ /* 0x000fe200078ef856 */
[----:B------:R-:W-:Y:S01]  /*2810*/  IMAD.U32 R0, RZ, RZ, UR22 ;  /* 0x00000016ff007e24 */ /* 0x000fe2000f8e00ff */
[----:B------:R-:W-:Y:S01]  /*2820*/  LOP3.LUT R88, R70, 0xfffffff0, RZ, 0xc0, !PT ;  /* 0xfffffff046587812 */ /* 0x000fe200078ec0ff */
[----:B------:R-:W-:Y:S01]  /*2830*/  USHF.L.U32 UR23, UR23, 0x4, URZ ;  /* 0x0000000417177899 */ /* 0x000fe200080006ff */
[----:B------:R-:W-:Y:S01]  /*2840*/  LOP3.LUT R89, R71, 0x1fffffff, RZ, 0xc0, !PT ;  /* 0x1fffffff47597812 */ /* 0x000fe200078ec0ff */
[----:B------:R-:W-:Y:S01]  /*2850*/  IMAD R0, R0, 0x80, R69 ;  /* 0x0000008000007824 */ /* 0x000fe200078e0245 */
[----:B------:R-:W-:Y:S01]  /*2860*/  ISETP.NE.AND.EX P1, PT, RZ, UR17, !P6, P0 ;  /* 0x00000011ff007c0c */ /* 0x000fe2000f725300 */
[----:B------:R-:W-:Y:S01]  /*2870*/  IMAD.SHL.U32 R77, R133, 0x10, RZ ;  /* 0x00000010854d7824 */ /* 0x000fe200078e00ff */
[----:B------:R-:W1:Y:S01]  /*2880*/  LDCU.64 UR6, c[0x0][0x548] ;  /* 0x0000a900ff0677ac */ /* 0x000e620008000a00 */
[----:B--2---:R-:W-:Y:S01]  /*2890*/  IMAD.WIDE.U32 R92, R0, UR4, R88 ;  /* 0x00000004005c7c25 */ /* 0x004fe2000f8e0058 */
[----:B------:R-:W-:-:S02]  /*28a0*/  P2R R84, PR, RZ, 0x2 ;  /* 0x00000002ff547803 */ /* 0x000fc40000000000 */
[C---:B------:R-:W-:Y:S01]  /*28b0*/  ISETP.LT.AND P1, PT, R0.reuse, UR19, P1 ;  /* 0x0000001300007c0c */ /* 0x040fe20008f21270 */
[----:B------:R-:W-:Y:S01]  /*28c0*/  IMAD R68, R0, UR5, R93 ;  /* 0x0000000500447c24 */ /* 0x000fe2000f8e025d */
[----:B------:R-:W-:Y:S01]  /*28d0*/  IADD3 R92, P0, PT, R92, UR16, RZ ;  /* 0x000000105c5c7c10 */ /* 0x000fe2000ff1e0ff */
[----:B------:R-:W2:Y:S03]  /*28e0*/  LDCU.64 UR4, c[0x0][0x4f8] ;  /* 0x00009f00ff0477ac */ /* 0x000ea60008000a00 */
[----:B------:R-:W-:Y:S01]  /*28f0*/  IADD3.X R93, PT, PT, R68, UR17, RZ, P0, !PT ;  /* 0x00000011445d7c10 */ /* 0x000fe200087fe4ff */
[----:B------:R-:W3:Y:S01]  /*2900*/  S2UR UR18, SR_CgaCtaId ;  /* 0x00000000001279c3 */ /* 0x000ee20000008800 */
[----:B------:R-:W-:Y:S02]  /*2910*/  LOP3.LUT R68, R133, 0x1f, RZ, 0xc0, !PT ;  /* 0x0000001f85447812 */ /* 0x000fe400078ec0ff */
[----:B------:R-:W-:Y:S01]  /*2920*/  CS2R R70, SRZ ;  /* 0x0000000000467805 */ /* 0x000fe2000001ff00 */
[----:B------:R-:W-:Y:S01]  /*2930*/  USHF.L.U32 UR26, UR26, 0x3, URZ ;  /* 0x000000031a1a7899 */ /* 0x000fe200080006ff */
[----:B------:R-:W-:Y:S01]  /*2940*/  LOP3.LUT R77, R77, 0x70, RZ, 0xc0, !PT ;  /* 0x000000704d4d7812 */ /* 0x000fe200078ec0ff */
[----:B------:R-:W1:Y:S01]  /*2950*/  LDCU.64 UR20, c[0x0][0x420] ;  /* 0x00008400ff1477ac */ /* 0x000e620008000a00 */
[----:B------:R-:W3:Y:S01]  /*2960*/  @P1 LDG.E.LTC128B.128 R72, desc[UR24][R92.64] ;  /* 0x000000185c481981 */ /* 0x000ee2000c1e1d20 */
[----:B------:R-:W-:-:S02]  /*2970*/  SHF.R.U32.HI R68, RZ, 0x2, R68 ;  /* 0x00000002ff447819 */ /* 0x000fc40000011644 */
[----:B----4-:R-:W-:Y:S01]  /*2980*/  ISETP.NE.U32.AND P1, PT, RZ, UR14, PT ;  /* 0x0000000eff007c0c */ /* 0x010fe2000bf25070 */
[----:B------:R-:W-:Y:S01]  /*2990*/  UIMAD UR23, UR26, 0x28, UR23 ;  /* 0x000000281a1778a4 */ /* 0x000fe2000f8e0217 */
[----:B------:R-:W-:Y:S01]  /*29a0*/  IMAD R86, R86, 0xa0, R77 ;  /* 0x000000a056567824 */ /* 0x000fe200078e024d */
[----:B------:R-:W4:Y:S01]  /*29b0*/  LDCU.64 UR16, c[0x0][0x518] ;  /* 0x0000a300ff1077ac */ /* 0x000f220008000a00 */
[----:B------:R-:W-:Y:S01]  /*29c0*/  IMAD R85, R68, 0x28, R85 ;  /* 0x0000002844557824 */ /* 0x000fe200078e0255 */
[----:B------:R-:W-:Y:S01]  /*29d0*/  ISETP.NE.AND.EX P2, PT, RZ, UR15, !P6, P1 ;  /* 0x0000000fff007c0c */ /* 0x000fe2000f745310 */
[C---:B--2---:R-:W-:Y:S01]  /*29e0*/  IMAD.WIDE.U32 R94, R0.reuse, UR4, R88 ;  /* 0x00000004005e7c25 */ /* 0x044fe2000f8e0058 */
[----:B------:R-:W-:Y:S02]  /*29f0*/  UMOV UR4, 0x400 ;  /* 0x0000040000047882 */ /* 0x000fe40000000000 */
[----:B------:R-:W-:Y:S01]  /*2a00*/  P2R R91, PR, RZ, 0x4 ;  /* 0x00000004ff5b7803 */ /* 0x000fe20000000000 */
[----:B------:R-:W-:Y:S01]  /*2a10*/  IMAD R68, R0, UR5, R95 ;  /* 0x0000000500447c24 */ /* 0x000fe2000f8e025f */
[----:B------:R-:W-:Y:S01]  /*2a20*/  IADD3 R94, P0, PT, R94, UR14, RZ ;  /* 0x0000000e5e5e7c10 */ /* 0x000fe2000ff1e0ff */
[----:B------:R-:W-:-:S03]  /*2a30*/  VIADD R85, R85, UR23 ;  /* 0x0000001755557c36 */ /* 0x000fc60008000000 */
[----:B------:R-:W-:Y:S02]  /*2a40*/  IADD3.X R95, PT, PT, R68, UR15, RZ, P0, !PT ;  /* 0x0000000f445f7c10 */ /* 0x000fe400087fe4ff */
[----:B------:R-:W-:Y:S02]  /*2a50*/  CS2R R68, SRZ ;  /* 0x0000000000447805 */ /* 0x000fe4000001ff00 */
[----:B------:R-:W-:Y:S01]  /*2a60*/  ISETP.LT.AND P0, PT, R0, UR19, P2 ;  /* 0x0000001300007c0c */ /* 0x000fe20009701270 */
[----:B---3--:R-:W-:Y:S01]  /*2a70*/  ULEA UR18, UR18, UR4, 0x18 ;  /* 0x0000000412127291 */ /* 0x008fe2000f8ec0ff */
[----:B------:R-:W2:Y:S05]  /*2a80*/  LDCU.64 UR14, c[0x0][0x450] ;  /* 0x00008a00ff0e77ac */ /* 0x000eaa0008000a00 */
[----:B------:R-:W-:Y:S01]  /*2a90*/  LEA R85, R85, UR18, 0x2 ;  /* 0x0000001255557c11 */ /* 0x000fe2000f8e10ff */
[----:B------:R-:W3:Y:S05]  /*2aa0*/  LDCU.64 UR4, c[0x0][0x5c0] ;  /* 0x0000b800ff0477ac */ /* 0x000eea0008000a00 */
[----:B------:R-:W4:Y:S01]  /*2ab0*/  @P0 LDG.E.LTC128B.128 R68, desc[UR24][R94.64] ;  /* 0x000000185e440981 */ /* 0x000f22000c1e1d20 */
        /* <DEDUP_REMOVED lines=10> */
[----:B------:R-:W1:Y:S02]  /*2b60*/  LDS.128 R76, [R86+UR18] ;  /* 0x00000012564c7984 */ /* 0x000e640008000c00 */
[----:B-1---5:R-:W-:-:S02]  /*2b70*/  HFMA2 R80, R67.H0_H0, R76, R72 ;  /* 0x0000004c43507231 */ /* 0x022fc40000000848 */
        /* <DEDUP_REMOVED lines=15> */
[----:B------:R-:W1:Y:S08]  /*2c70*/  MUFU.EX2 R83, R83 ;  /* 0x0000005300537308 */ /* 0x000e700000000800 */
[----:B------:R-:W-:Y:S08]  /*2c80*/  MUFU.EX2 R32, R32 ;  /* 0x0000002000207308 */ /* 0x000ff00000000800 */
[----:B------:R-:W2:Y:S01]  /*2c90*/  MUFU.EX2 R77, R77 ;  /* 0x0000004d004d7308 */ /* 0x000ea20000000800 */
[----:B-1----:R-:W-:Y:S01]  /*2ca0*/  F2FP.F16.F32.PACK_AB R26, R83, R58 ;  /* 0x0000003a531a723e */ /* 0x002fe200000000ff */
        /* <DEDUP_REMOVED lines=12> */
[----:B------:R-:W1:Y:S01]  /*2d70*/  MUFU.EX2 R58, R58 ;  /* 0x0000003a003a7308 */ /* 0x000e620000000800 */
[----:B--2---:R-:W-:Y:S01]  /*2d80*/  F2FP.F16.F32.PACK_AB R26, R77, R32 ;  /* 0x000000204d1a723e */ /* 0x004fe200000000ff */
        /* <DEDUP_REMOVED lines=14> */
[----:B------:R-:W2:Y:S01]  /*2e70*/  MUFU.RCP R77, R76 ;  /* 0x0000004c004d7308 */ /* 0x000ea20000001000 */
[----:B------:R-:W-:Y:S01]  /*2e80*/  HFMA2 R26, R28, 3.0517578125e-05, 3.0517578125e-05, R26 ;  /* 0x020002001c1a7831 */ /* 0x000fe2000000001a */
[----:B-1----:R-:W-:-:S02]  /*2e90*/  F2FP.F16.F32.PACK_AB R28, R87, R58 ;  /* 0x0000003a571c723e */ /* 0x002fc400000000ff */
[----:B------:R-:W-:Y:S01]  /*2ea0*/  HSET2.BF.EQ.AND R58, -R82, 0.0226898193359375, 0.0226898193359375, PT ;  /* 0x25cf25cf523a7433 */ /* 0x000fe20003802180 */
[----:B------:R-:W-:Y:S01]  /*2eb0*/  HADD2 R60, R26, 1, 1 ;  /* 0x3c003c001a3c7430 */ /* 0x000fe20000000000 */
[----:B------:R-:W-:Y:S02]  /*2ec0*/  HSET2.BF.EQ.AND R26, -R82, 0.007297515869140625, 0.007297515869140625, PT ;  /* 0x1f791f79521a7433 */ /* 0x000fe40003802180 */
[----:B------:R-:W1:Y:S01]  /*2ed0*/  MUFU.RCP R79, R78 ;  /* 0x0000004e004f7308 */ /* 0x000e620000001000 */
[----:B------:R-:W-:Y:S01]  /*2ee0*/  HSET2.BF.EQ.AND R32, -R83, 0.007297515869140625, 0.007297515869140625, PT ;  /* 0x1f791f7953207433 */ /* 0x000fe20003802180 */
[----:B------:R-:W-:Y:S02]  /*2ef0*/  HADD2.F32 R97, -RZ, R60.H0_H0 ;  /* 0x2000003cff617230 */ /* 0x000fe40000004100 */
[----:B------:R-:W-:-:S04]  /*2f00*/  HFMA2 R28, R26, -0.0009765625, -0.0009765625, R28 ;  /* 0x940094001a1c7831 */ /* 0x000fc8000000001c */
[----:B------:R-:W-:Y:S01]  /*2f10*/  HFMA2 R58, R58, -0.0009765625, -0.0009765625, R28 ;  /* 0x940094003a3a7831 */ /* 0x000fe2000000001c */
[----:B------:R-:W3:Y:S01]  /*2f20*/  MUFU.EX2 R99, R99 ;  /* 0x0000006300637308 */ /* 0x000ee20000000800 */
[----:B--2---:R-:W-:Y:S02]  /*2f30*/  F2FP.F16.F32.PACK_AB R87, RZ, R77 ;  /* 0x0000004dff57723e */ /* 0x004fe400000000ff */
[----:B------:R-:W-:Y:S01]  /*2f40*/  HSET2.BF.EQ.AND R28, -R82, -2.966796875, -2.966796875, PT ;  /* 0xc1efc1ef521c7433 */ /* 0x000fe20003802180 */
[----:B------:R-:W-:Y:S02]  /*2f50*/  HFMA2 R30, R30, 6.103515625e-05, 6.103515625e-05, R58 ;  /* 0x040004001e1e7831 */ /* 0x000fe4000000003a */
[----:B------:R-:W-:Y:S01]  /*2f60*/  HADD2.F32 R58, -RZ, R60.H1_H1 ;  /* 0x3000003cff3a7230 */ /* 0x000fe20000004100 */
[C---:B------:R-:W-:Y:S01]  /*2f70*/  HSETP2.GEU.AND P0, PT, |R87|.reuse.H0_H0, 8.523464202880859375e-06, 8.523464202880859375e-06, PT ;  /* 0x008f008f57007434 */ /* 0x040fe20003f0ea00 */
[----:B------:R-:W2:Y:S01]  /*2f80*/  MUFU.RCP R90, R97 ;  /* 0x00000061005a7308 */ /* 0x000ea20000001000 */
[----:B-1----:R-:W-:Y:S01]  /*2f90*/  F2FP.F16.F32.PACK_AB R64, RZ, R79 ;  /* 0x0000004fff40723e */ /* 0x002fe200000000ff */
[----:B------:R-:W-:Y:S01]  /*2fa0*/  HFMA2 R28, R28, 3.0517578125e-05, 3.0517578125e-05, R30 ;  /* 0x020002001c1c7831 */ /* 0x000fe2000000001e */
[----:B------:R-:W-:-:S02]  /*2fb0*/  HSETP2.GT.AND P1, PT, |R87|.H0_H0, RZ.H0_H0, PT ;  /* 0x200000ff57007234 */ /* 0x000fc40003f24a00 */
[C---:B------:R-:W-:Y:S01]  /*2fc0*/  HSET2.BF.EQ.AND R30, -R83.reuse, 0.0226898193359375, 0.0226898193359375, PT ;  /* 0x25cf25cf531e7433 */ /* 0x040fe20003802180 */
[----:B------:R-:W-:Y:S01]  /*2fd0*/  HADD2 R28, R28, 1, 1 ;  /* 0x3c003c001c1c7430 */ /* 0x000fe20000000000 */
[C---:B------:R-:W-:Y:S02]  /*2fe0*/  HSETP2.GEU.AND P3, PT, |R64|.reuse.H0_H0, 8.523464202880859375e-06, 8.523464202880859375e-06, PT ;  /* 0x008f008f40007434 */ /* 0x040fe40003f6ea00 */
[----:B---3--:R-:W-:Y:S02]  /*2ff0*/  F2FP.F16.F32.PACK_AB R26, R99, R62 ;  /* 0x0000003e631a723e */ /* 0x008fe400000000ff */
[----:B------:R-:W-:Y:S01]  /*3000*/  HSETP2.GT.AND P4, PT, |R64|.H0_H0, RZ.H0_H0, PT ;  /* 0x200000ff40007234 */ /* 0x000fe20003f84a00 */
[----:B------:R-:W-:Y:S01]  /*3010*/  MUFU.RCP R99, R58 ;  /* 0x0000003a00637308 */ /* 0x000fe20000001000 */
[----:B------:R-:W-:Y:S01]  /*3020*/  PLOP3.LUT P0, PT, P0, P1, PT, 0xf2, 0x2f ;  /* 0x00000000002f781c */ /* 0x000fe20000703e72 */
[----:B------:R-:W-:Y:S01]  /*3030*/  HFMA2 R26, R32, -0.0009765625, -0.0009765625, R26 ;  /* 0x94009400201a7831 */ /* 0x000fe2000000001a */
[C---:B------:R-:W-:Y:S01]  /*3040*/  HSET2.BF.EQ.AND R32, -R83.reuse, -2.615234375, -2.615234375, PT ;  /* 0xc13bc13b53207433 */ /* 0x040fe20003802180 */
[----:B------:R-:W-:Y:S01]  /*3050*/  HADD2.F32 R96, -RZ, R28.H0_H0 ;  /* 0x2000001cff607230 */ /* 0x000fe20000004100 */
[----:B--2---:R-:W-:Y:S01]  /*3060*/  F2FP.F16.F32.PACK_AB R62, RZ, R90 ;  /* 0x0000005aff3e723e */ /* 0x004fe200000000ff */
        /* <DEDUP_REMOVED lines=65> */
[----:B------:R-:W4:Y:S01]  /*3480*/  LDS.128 R76, [R86+UR18+0xa00] ;  /* 0x000a0012564c7984 */ /* 0x000f220008000c00 */
[----:B------:R-:W-:Y:S01]  /*3490*/  @!P0 F2FP.F16.F32.PACK_AB R28, RZ, R32 ;  /* 0x00000020ff1c823e */ /* 0x000fe200000000ff */
[----:B------:R-:W-:Y:S01]  /*34a0*/  @!P1 FFMA R97, R97, R58, R97 ;  /* 0x0000003a61619223 */ /* 0x000fe20000000061 */
[----:B------:R-:W-:Y:S01]  /*34b0*/  IMAD R32, R0, UR15, R99 ;  /* 0x0000000f00207c24 */ /* 0x000fe2000f8e0263 */
[----:B------:R-:W-:Y:S01]  /*34c0*/  IADD3 R98, P0, PT, R98, UR12, RZ ;  /* 0x0000000c62627c10 */ /* 0x000fe2000ff1e0ff */
[----:B------:R-:W1:Y:S01]  /*34d0*/  LDCU.64 UR14, c[0x0][0x470] ;  /* 0x00008e00ff0e77ac */ /* 0x000e620008000a00 */
[----:B------:R-:W-:-:S02]  /*34e0*/  PRMT R62, R62, 0x5410, R90 ;  /* 0x000054103e3e7816 */ /* 0x000fc4000000005a */
[----:B------:R-:W-:Y:S01]  /*34f0*/  @!P1 F2FP.F16.F32.PACK_AB R26, RZ, R97 ;  /* 0x00000061ff1a923e */ /* 0x000fe200000000ff */
[----:B------:R-:W-:Y:S01]  /*3500*/  IMAD.WIDE.U32 R96, R0, UR4, R88 ;  /* 0x0000000400607c25 */ /* 0x000fe2000f8e0058 */
[----:B------:R-:W-:Y:S01]  /*3510*/  IADD3.X R99, PT, PT, R32, UR13, RZ, P0, !PT ;  /* 0x0000000d20637c10 */ /* 0x000fe200087fe4ff */
[----:B------:R-:W2:Y:S01]  /*3520*/  LDCU.64 UR6, c[0x0][0x568] ;  /* 0x0000ad00ff0677ac */ /* 0x000ea20008000a00 */
[----:B------:R-:W-:Y:S01]  /*3530*/  PRMT R60, R60, 0x5410, R30 ;  /* 0x000054103c3c7816 */ /* 0x000fe2000000001e */
[----:B------:R-:W-:Y:S01]  /*3540*/  IMAD R32, R0, UR5, R97 ;  /* 0x0000000500207c24 */ /* 0x000fe2000f8e0261 */
[----:B------:R-:W-:Y:S01]  /*3550*/  IADD3 R88, P0, PT, R96, UR8, RZ ;  /* 0x0000000860587c10 */ /* 0x000fe2000ff1e0ff */
[----:B------:R3:W-:Y:S01]  /*3560*/  @P3 STG.E.128 desc[UR24][R98.64], R80 ;  /* 0x0000005062003986 */ /* 0x0007e2000c101d18 */
[----:B------:R-:W-:Y:S01]  /*3570*/  ISETP.NE.U32.AND P3, PT, RZ, UR10, PT ;  /* 0x0000000aff007c0c */ /* 0x000fe2000bf65070 */
[----:B------:R-:W2:Y:S01]  /*3580*/  LDCU.64 UR4, c[0x0][0x5e0] ;  /* 0x0000bc00ff0477ac */ /* 0x000ea20008000a00 */
        /* <DEDUP_REMOVED lines=11> */
[C---:B----4-:R-:W-:Y:S02]  /*3640*/  HFMA2 R76, R66.reuse.H0_H0, R76, R68 ;  /* 0x0000004c424c7231 */ /* 0x050fe40000000844 */
[C---:B------:R-:W-:Y:S02]  /*3650*/  HFMA2 R77, R66.reuse.H0_H0, R77, R69 ;  /* 0x0000004d424d7231 */ /* 0x040fe40000000845 */
[C---:B------:R-:W-:Y:S02]  /*3660*/  HFMA2 R78, R66.reuse.H0_H0, R78, R70 ;  /* 0x0000004e424e7231 */ /* 0x040fe40000000846 */
[----:B------:R-:W-:-:S02]  /*3670*/  HFMA2 R79, R66.H0_H0, R79, R71 ;  /* 0x0000004f424f7231 */ /* 0x000fc40000000847 */
[----:B---3--:R-:W-:Y:S02]  /*3680*/  HMUL2 R80, R80, R87 ;  /* 0x0000005750507232 */ /* 0x008fe40000000000 */
[----:B------:R-:W-:Y:S01]  /*3690*/  HMUL2 R81, R81, R62 ;  /* 0x0000003e51517232 */ /* 0x000fe20000000000 */
[----:B------:R3:W-:Y:S01]  /*36a0*/  @P0 STG.E.128 desc[UR24][R96.64], R76 ;  /* 0x0000004c60000986 */ /* 0x0007e2000c101d18 */
[----:B------:R-:W-:Y:S01]  /*36b0*/  ISETP.NE.AND.EX P0, PT, RZ, UR9, P2, P1 ;  /* 0x00000009ff007c0c */ /* 0x000fe20009705310 */
[----:B------:R-:W-:Y:S01]  /*36c0*/  HMUL2 R82, R82, R60 ;  /* 0x0000003c52527232 */ /* 0x000fe20000000000 */
[----:B------:R-:W-:Y:S01]  /*36d0*/  ISETP.NE.AND P1, PT, R58, RZ, PT ;  /* 0x000000ff3a00720c */ /* 0x000fe20003f25270 */
[----:B------:R-:W-:Y:S02]  /*36e0*/  HMUL2 R83, R83, R28 ;  /* 0x0000001c53537232 */ /* 0x000fe40000000000 */
[----:B---3--:R-:W-:Y:S02]  /*36f0*/  HMUL2 R76, R80, R76 ;  /* 0x0000004c504c7232 */ /* 0x008fe40000000000 */
[----:B------:R-:W-:-:S02]  /*3700*/  HMUL2 R77, R81, R77 ;  /* 0x0000004d514d7232 */ /* 0x000fc40000000000 */
[----:B------:R-:W-:Y:S02]  /*3710*/  HMUL2 R78, R82, R78 ;  /* 0x0000004e524e7232 */ /* 0x000fe40000000000 */
[----:B------:R-:W-:-:S05]  /*3720*/  HMUL2 R79, R83, R79 ;  /* 0x0000004f534f7232 */ /* 0x000fca0000000000 */
[----:B------:R-:W-:Y:S01]  /*3730*/  @P0 STG.E.128 desc[UR24][R88.64], R76 ;  /* 0x0000004c58000986 */ /* 0x000fe2000c101d18 */
[----:B------:R-:W-:-:S04]  /*3740*/  IADD3 R92, P0, PT, R92, UR20, RZ ;  /* 0x000000145c5c7c10 */ /* 0x000fc8000ff1e0ff */
[----:B------:R-:W-:Y:S02]  /*3750*/  IADD3.X R93, PT, PT, R93, UR21, RZ, P0, !PT ;  /* 0x000000155d5d7c10 */ /* 0x000fe400087fe4ff */
[----:B------:R-:W-:-:S13]  /*3760*/  ISETP.LT.AND P0, PT, R26, UR19, P4 ;  /* 0x000000131a007c0c */ /* 0x000fda000a701270 */
[----:B------:R-:W3:Y:S01]  /*3770*/  @P0 LDG.E.LTC128B.128 R72, desc[UR24][R92.64] ;  /* 0x000000185c480981 */ /* 0x000ee2000c1e1d20 */
[----:B------:R-:W-:-:S04]  /*3780*/  IADD3 R90, P0, PT, R94, UR16, RZ ;  /* 0x000000105e5a7c10 */ /* 0x000fc8000ff1e0ff */
[----:B------:R-:W-:Y:S02]  /*3790*/  IADD3.X R91, PT, PT, R95, UR17, RZ, P0, !PT ;  /* 0x000000115f5b7c10 */ /* 0x000fe400087fe4ff */
[----:B------:R-:W-:-:S13]  /*37a0*/  ISETP.LT.AND P0, PT, R26, UR19, P5 ;  /* 0x000000131a007c0c */ /* 0x000fda000af01270 */
[----:B------:R-:W4:Y:S01]  /*37b0*/  @P0 LDG.E.LTC128B.128 R68, desc[UR24][R90.64] ;  /* 0x000000185a440981 */ /* 0x000f22000c1e1d20 */
[----:B------:R-:W-:Y:S01]  /*37c0*/  BAR.SYNC.DEFER_BLOCKING 0x0 ;  /* 0x0000000000007b1d */ /* 0x000fe20000010000 */
[----:B------:R-:W-:Y:S02]  /*37d0*/  ISETP.LT.AND P4, PT, R26, UR19, !P6 ;  /* 0x000000131a007c0c */ /* 0x000fe4000f781270 */
[----:B-1----:R-:W-:-:S04]  /*37e0*/  IADD3 R82, P0, PT, R98, UR14, RZ ;  /* 0x0000000e62527c10 */ /* 0x002fc8000ff1e0ff */
[----:B------:R-:W-:Y:S02]  /*37f0*/  IADD3.X R83, PT, PT, R99, UR15, RZ, P0, !PT ;  /* 0x0000000f63537c10 */ /* 0x000fe400087fe4ff */
[----:B--2---:R-:W-:-:S04]  /*3800*/  IADD3 R80, P0, PT, R96, UR6, RZ ;  /* 0x0000000660507c10 */ /* 0x004fc8000ff1e0ff */
        /* <DEDUP_REMOVED lines=11> */
[----:B------:R-:W3:Y:S02]  /*38c0*/  LDS.128 R76, [R86+UR18] ;  /* 0x00000012564c7984 */ /* 0x000ee40008000c00 */
[----:B---3--:R-:W-:-:S02]  /*38d0*/  HFMA2 R60, R67.H0_H0, R76, R72 ;  /* 0x0000004c433c7231 */ /* 0x008fc40000000848 */
        /* <DEDUP_REMOVED lines=19> */
[----:B------:R-:W4:Y:S02]  /*3a10*/  LDS.128 R28, [R86+UR18+0xa00] ;  /* 0x000a0012561c7984 */ /* 0x000f240008000c00 */
        /* <DEDUP_REMOVED lines=9> */
[C---:B----4-:R-:W-:Y:S01]  /*3ab0*/  HFMA2 R28, R66.reuse.H0_H0, R28, R68 ;  /* 0x0000001c421c7231 */ /* 0x050fe20000000844 */
        /* <DEDUP_REMOVED lines=1311> */
.L_x_113:
        /* <DEDUP_REMOVED lines=13> */
.L_x_125:


//--------------------- .text._ZN7cutlass6KernelINS_4gemm6kernel4GemmINS1_11threadblock13MmaMultistageINS1_9GemmShapeILi128ELi128ELi32EEENS_9transform11threadblock28PredicatedTileAccessIteratorINS_11MatrixShapeILi128ELi32EEENS_6half_tENS_6layout8RowMajorELi1ENS8_29PitchLinearWarpRakedThreadMapINS_16PitchLinearShapeILi32ELi128EEELi128ENSH_ILi4ELi8EEELi8EEENS_5ArrayISD_Li8ELb0EEELb0ENSE_9NoPermuteEEENS9_25RegularTileAccessIteratorISC_SD_NSE_37RowMajorTensorOpMultiplicandCrosswiseILi16ELi32EEELi0ESK_Li16EEELNS_4arch14CacheOperation4KindE1ENSA_INSB_ILi32ELi128EEESD_NSE_11ColumnMajorELi0ESK_SM_Lb0ESN_EENSP_ISW_SD_NSE_40ColumnMajorTensorOpMultiplicandCrosswiseILi16ELi32EEELi1ESK_Li16EEELSV_1ESD_SF_NS4_9MmaPolicyINS1_4warp11MmaTensorOpINS6_ILi64ELi64ELi32EEESD_SR_SD_S10_SD_SF_NS13_17MmaTensorOpPolicyINST_3MmaINS6_ILi16ELi8ELi16EEELi32ESD_SF_SD_SX_SD_SF_NST_13OpMultiplyAddEEENSB_ILi1ELi1EEEEELi1ELb0EbEENSB_ILi0ELi0EEES1E_Li1EEELi3ELNS1_23SharedMemoryClearOptionE0EbEENS_8epilogue11threadblock8EpilogueIS7_S1D_Li1ENS1J_22PredicatedTileIteratorINS1J_26OutputTileOptimalThreadMapINS1J_15OutputTileShapeILi128ELi8ELi2ELi1ELi1EEENS1N_ILi1ELi8ELi1ELi1ELi8EEELi128ELi8ELi16EEESD_Lb0ESN_Lb0EEENS1I_4warp24FragmentIteratorTensorOpIS15_S18_SD_NSL_ISD_Li4ELb0EEESF_EENS1S_20TileIteratorTensorOpIS15_S18_SD_SF_EENS1J_18SharedLoadIteratorINS1Q_18CompactedThreadMapESD_Li16EEENS1I_6thread17LinearCombinationISD_Li8ESD_SD_LNS21_9ScaleType4KindE1ELNS_15FloatRoundStyleE2ESD_EENSB_ILi0ELi16EEELi1ELi1EEENS4_30GemmIdentityThreadblockSwizzleILi1EEELb0EEEEEvNT_6ParamsE --------------------------
	.section	.text._ZN7cutlass6KernelINS_4gemm6kernel4GemmINS1_11threadblock13MmaMultistageINS1_9GemmShapeILi128ELi128ELi32EEENS_9transform11threadblock28PredicatedTileAccessIteratorINS_11MatrixShapeILi128ELi32EEENS_6half_tENS_6layout8RowMajorELi1ENS8_29PitchLinearWarpRakedThreadMapINS_16PitchLinearShapeILi32ELi128EEELi128ENSH_ILi4ELi8EEELi8EEENS_5ArrayISD_Li8ELb0EEELb0ENSE_9NoPermuteEEENS9_25RegularTileAccessIteratorISC_SD_NSE_37RowMajorTensorOpMultiplicandCrosswiseILi16ELi32EEELi0ESK_Li16EEELNS_4arch14CacheOperation4KindE1ENSA_INSB_ILi32ELi128EEESD_NSE_11ColumnMajorELi0ESK_SM_Lb0ESN_EENSP_ISW_SD_NSE_40ColumnMajorTensorOpMultiplicandCrosswiseILi16ELi32EEELi1ESK_Li16EEELSV_1ESD_SF_NS4_9MmaPolicyINS1_4warp11MmaTensorOpINS6_ILi64ELi64ELi32EEESD_SR_SD_S10_SD_SF_NS13_17MmaTensorOpPolicyINST_3MmaINS6_ILi16ELi8ELi16EEELi32ESD_SF_SD_SX_SD_SF_NST_13OpMultiplyAddEEENSB_ILi1ELi1EEEEELi1ELb0EbEENSB_ILi0ELi0EEES1E_Li1EEELi3ELNS1_23SharedMemoryClearOptionE0EbEENS_8epilogue11threadblock8EpilogueIS7_S1D_Li1ENS1J_22PredicatedTileIteratorINS1J_26OutputTileOptimalThreadMapINS1J_15OutputTileShapeILi128ELi8ELi2ELi1ELi1EEENS1N_ILi1ELi8ELi1ELi1ELi8EEELi128ELi8ELi16EEESD_Lb0ESN_Lb0EEENS1I_4warp24FragmentIteratorTensorOpIS15_S18_SD_NSL_ISD_Li4ELb0EEESF_EENS1S_20TileIteratorTensorOpIS15_S18_SD_SF_EENS1J_18SharedLoadIteratorINS1Q_18CompactedThreadMapESD_Li16EEENS1I_6thread17LinearCombinationISD_Li8ESD_SD_LNS21_9ScaleType4KindE1ELNS_15FloatRoundStyleE2ESD_EENSB_ILi0ELi16EEELi1ELi1EEENS4_30GemmIdentityThreadblockSwizzleILi1EEELb0EEEEEvNT_6ParamsE,"ax",@progbits
	.align	128
.text._ZN7cutlass6KernelINS_4gemm6kernel4GemmINS1_11threadblock13MmaMultistageINS1_9GemmShapeILi128ELi128ELi32EEENS_9transform11threadblock28PredicatedTileAccessIteratorINS_11MatrixShapeILi128ELi32EEENS_6half_tENS_6layout8RowMajorELi1ENS8_29PitchLinearWarpRakedThreadMapINS_16PitchLinearShapeILi32ELi128EEELi128ENSH_ILi4ELi8EEELi8EEENS_5ArrayISD_Li8ELb0EEELb0ENSE_9NoPermuteEEENS9_25RegularTileAccessIteratorISC_SD_NSE_37RowMajorTensorOpMultiplicandCrosswiseILi16ELi32EEELi0ESK_Li16EEELNS_4arch14CacheOperation4KindE1ENSA_INSB_ILi32ELi128EEESD_NSE_11ColumnMajorELi0ESK_SM_Lb0ESN_EENSP_ISW_SD_NSE_40ColumnMajorTensorOpMultiplicandCrosswiseILi16ELi32EEELi1ESK_Li16EEELSV_1ESD_SF_NS4_9MmaPolicyINS1_4warp11MmaTensorOpINS6_ILi64ELi64ELi32EEESD_SR_SD_S10_SD_SF_NS13_17MmaTensorOpPolicyINST_3MmaINS6_ILi16ELi8ELi16EEELi32ESD_SF_SD_SX_SD_SF_NST_13OpMultiplyAddEEENSB_ILi1ELi1EEEEELi1ELb0EbEENSB_ILi0ELi0EEES1E_Li1EEELi3ELNS1_23SharedMemoryClearOptionE0EbEENS_8epilogue11threadblock8EpilogueIS7_S1D_Li1ENS1J_22PredicatedTileIteratorINS1J_26OutputTileOptimalThreadMapINS1J_15OutputTileShapeILi128ELi8ELi2ELi1ELi1EEENS1N_ILi1ELi8ELi1ELi1ELi8EEELi128ELi8ELi16EEESD_Lb0ESN_Lb0EEENS1I_4warp24FragmentIteratorTensorOpIS15_S18_SD_NSL_ISD_Li4ELb0EEESF_EENS1S_20TileIteratorTensorOpIS15_S18_SD_SF_EENS1J_18SharedLoadIteratorINS1Q_18CompactedThreadMapESD_Li16EEENS1I_6thread17LinearCombinationISD_Li8ESD_SD_LNS21_9ScaleType4KindE1ELNS_15FloatRoundStyleE2ESD_EENSB_ILi0ELi16EEELi1ELi1EEENS4_30GemmIdentityThreadblockSwizzleILi1EEELb0EEEEEvNT_6ParamsE:
        .type           _ZN7cutlass6KernelINS_4gemm6kernel4GemmINS1_11threadblock13MmaMultistageINS1_9GemmShapeILi128ELi128ELi32EEENS_9transform11threadblock28PredicatedTileAccessIteratorINS_11MatrixShapeILi128ELi32EEENS_6half_tENS_6layout8RowMajorELi1ENS8_29PitchLinearWarpRakedThreadMapINS_16PitchLinearShapeILi32ELi128EEELi128ENSH_ILi4ELi8EEELi8EEENS_5ArrayISD_Li8ELb0EEELb0ENSE_9NoPermuteEEENS9_25RegularTileAccessIteratorISC_SD_NSE_37RowMajorTensorOpMultiplicandCrosswiseILi16ELi32EEELi0ESK_Li16EEELNS_4arch14CacheOperation4KindE1ENSA_INSB_ILi32ELi128EEESD_NSE_11ColumnMajorELi0ESK_SM_Lb0ESN_EENSP_ISW_SD_NSE_40ColumnMajorTensorOpMultiplicandCrosswiseILi16ELi32EEELi1ESK_Li16EEELSV_1ESD_SF_NS4_9MmaPolicyINS1_4warp11MmaTensorOpINS6_ILi64ELi64ELi32EEESD_SR_SD_S10_SD_SF_NS13_17MmaTensorOpPolicyINST_3MmaINS6_ILi16ELi8ELi16EEELi32ESD_SF_SD_SX_SD_SF_NST_13OpMultiplyAddEEENSB_ILi1ELi1EEEEELi1ELb0EbEENSB_ILi0ELi0EEES1E_Li1EEELi3ELNS1_23SharedMemoryClearOptionE0EbEENS_8epilogue11threadblock8EpilogueIS7_S1D_Li1ENS1J_22PredicatedTileIteratorINS1J_26OutputTileOptimalThreadMapINS1J_15OutputTileShapeILi128ELi8ELi2ELi1ELi1EEENS1N_ILi1ELi8ELi1ELi1ELi8EEELi128ELi8ELi16EEESD_Lb0ESN_Lb0EEENS1I_4warp24FragmentIteratorTensorOpIS15_S18_SD_NSL_ISD_Li4ELb0EEESF_EENS1S_20TileIteratorTensorOpIS15_S18_SD_SF_EENS1J_18SharedLoadIteratorINS1Q_18CompactedThreadMapESD_Li16EEENS1I_6thread17LinearCombinationISD_Li8ESD_SD_LNS21_9ScaleType4KindE1ELNS_15FloatRoundStyleE2ESD_EENSB_ILi0ELi16EEELi1ELi1EEENS4_30GemmIdentityThreadblockSwizzleILi1EEELb0EEEEEvNT_6ParamsE,@function
        .size           _ZN7cutlass6KernelINS_4gemm6kernel4GemmINS1_11threadblock13MmaMultistageINS1_9GemmShapeILi128ELi128ELi32EEENS_9transform11threadblock28PredicatedTileAccessIteratorINS_11MatrixShapeILi128ELi32EEENS_6half_tENS_6layout8RowMajorELi1ENS8_29PitchLinearWarpRakedThreadMapINS_16PitchLinearShapeILi32ELi128EEELi128ENSH_ILi4ELi8EEELi8EEENS_5ArrayISD_Li8ELb0EEELb0ENSE_9NoPermuteEEENS9_25RegularTileAccessIteratorISC_SD_NSE_37RowMajorTensorOpMultiplicandCrosswiseILi16ELi32EEELi0ESK_Li16EEELNS_4arch14CacheOperation4KindE1ENSA_INSB_ILi32ELi128EEESD_NSE_11ColumnMajorELi0ESK_SM_Lb0ESN_EENSP_ISW_SD_NSE_40ColumnMajorTensorOpMultiplicandCrosswiseILi16ELi32EEELi1ESK_Li16EEELSV_1ESD_SF_NS4_9MmaPolicyINS1_4warp11MmaTensorOpINS6_ILi64ELi64ELi32EEESD_SR_SD_S10_SD_SF_NS13_17MmaTensorOpPolicyINST_3MmaINS6_ILi16ELi8ELi16EEELi32ESD_SF_SD_SX_SD_SF_NST_13OpMultiplyAddEEENSB_ILi1ELi1EEEEELi1ELb0EbEENSB_ILi0ELi0EEES1E_Li1EEELi3ELNS1_23SharedMemoryClearOptionE0EbEENS_8epilogue11threadblock8EpilogueIS7_S1D_Li1ENS1J_22PredicatedTileIteratorINS1J_26OutputTileOptimalThreadMapINS1J_15OutputTileShapeILi128ELi8ELi2ELi1ELi1EEENS1N_ILi1ELi8ELi1ELi1ELi8EEELi128ELi8ELi16EEESD_Lb0ESN_Lb0EEENS1I_4warp24FragmentIteratorTensorOpIS15_S18_SD_NSL_ISD_Li4ELb0EEESF_EENS1S_20TileIteratorTensorOpIS15_S18_SD_SF_EENS1J_18SharedLoadIteratorINS1Q_18CompactedThreadMapESD_Li16EEENS1I_6thread17LinearCombinationISD_Li8ESD_SD_LNS21_9ScaleType4KindE1ELNS_15FloatRoundStyleE2ESD_EENSB_ILi0ELi16EEELi1ELi1EEENS4_30GemmIdentityThreadblockSwizzleILi1EEELb0EEEEEvNT_6ParamsE,(.L_x_126 - _ZN7cutlass6KernelINS_4gemm6kernel4GemmINS1_11threadblock13MmaMultistageINS1_9GemmShapeILi128ELi128ELi32EEENS_9transform11threadblock28PredicatedTileAccessIteratorINS_11MatrixShapeILi128ELi32EEENS_6half_tENS_6layout8RowMajorELi1ENS8_29PitchLinearWarpRakedThreadMapINS_16PitchLinearShapeILi32ELi128EEELi128ENSH_ILi4ELi8EEELi8EEENS_5ArrayISD_Li8ELb0EEELb0ENSE_9NoPermuteEEENS9_25RegularTileAccessIteratorISC_SD_NSE_37RowMajorTensorOpMultiplicandCrosswiseILi16ELi32EEELi0ESK_Li16EEELNS_4arch14CacheOperation4KindE1ENSA_INSB_ILi32ELi128EEESD_NSE_11ColumnMajorELi0ESK_SM_Lb0ESN_EENSP_ISW_SD_NSE_40ColumnMajorTensorOpMultiplicandCrosswiseILi16ELi32EEELi1ESK_Li16EEELSV_1ESD_SF_NS4_9MmaPolicyINS1_4warp11MmaTensorOpINS6_ILi64ELi64ELi32EEESD_SR_SD_S10_SD_SF_NS13_17MmaTensorOpPolicyINST_3MmaINS6_ILi16ELi8ELi16EEELi32ESD_SF_SD_SX_SD_SF_NST_13OpMultiplyAddEEENSB_ILi1ELi1EEEEELi1ELb0EbEENSB_ILi0ELi0EEES1E_Li1EEELi3ELNS1_23SharedMemoryClearOptionE0EbEENS_8epilogue11threadblock8EpilogueIS7_S1D_Li1ENS1J_22PredicatedTileIteratorINS1J_26OutputTileOptimalThreadMapINS1J_15OutputTileShapeILi128ELi8ELi2ELi1ELi1EEENS1N_ILi1ELi8ELi1ELi1ELi8EEELi128ELi8ELi16EEESD_Lb0ESN_Lb0EEENS1I_4warp24FragmentIteratorTensorOpIS15_S18_SD_NSL_ISD_Li4ELb0EEESF_EENS1S_20TileIteratorTensorOpIS15_S18_SD_SF_EENS1J_18SharedLoadIteratorINS1Q_18CompactedThreadMapESD_Li16EEENS1I_6thread17LinearCombinationISD_Li8ESD_SD_LNS21_9ScaleType4KindE1ELNS_15FloatRoundStyleE2ESD_EENSB_ILi0ELi16EEELi1ELi1EEENS4_30GemmIdentityThreadblockSwizzleILi1EEELb0EEEEEvNT_6ParamsE)
        .other          _ZN7cutlass6KernelINS_4gemm6kernel4GemmINS1_11threadblock13MmaMultistageINS1_9GemmShapeILi128ELi128ELi32EEENS_9transform11threadblock28PredicatedTileAccessIteratorINS_11MatrixShapeILi128ELi32EEENS_6half_tENS_6layout8RowMajorELi1ENS8_29PitchLinearWarpRakedThreadMapINS_16PitchLinearShapeILi32ELi128EEELi128ENSH_ILi4ELi8EEELi8EEENS_5ArrayISD_Li8ELb0EEELb0ENSE_9NoPermuteEEENS9_25RegularTileAccessIteratorISC_SD_NSE_37RowMajorTensorOpMultiplicandCrosswiseILi16ELi32EEELi0ESK_Li16EEELNS_4arch14CacheOperation4KindE1ENSA_INSB_ILi32ELi128EEESD_NSE_11ColumnMajorELi0ESK_SM_Lb0ESN_EENSP_ISW_SD_NSE_40ColumnMajorTensorOpMultiplicandCrosswiseILi16ELi32EEELi1ESK_Li16EEELSV_1ESD_SF_NS4_9MmaPolicyINS1_4warp11MmaTensorOpINS6_ILi64ELi64ELi32EEESD_SR_SD_S10_SD_SF_NS13_17MmaTensorOpPolicyINST_3MmaINS6_ILi16ELi8ELi16EEELi32ESD_SF_SD_SX_SD_SF_NST_13OpMultiplyAddEEENSB_ILi1ELi1EEEEELi1ELb0EbEENSB_ILi0ELi0EEES1E_Li1EEELi3ELNS1_23SharedMemoryClearOptionE0EbEENS_8epilogue11threadblock8EpilogueIS7_S1D_Li1ENS1J_22PredicatedTileIteratorINS1J_26OutputTileOptimalThreadMapINS1J_15OutputTileShapeILi128ELi8ELi2ELi1ELi1EEENS1N_ILi1ELi8ELi1ELi1ELi8EEELi128ELi8ELi16EEESD_Lb0ESN_Lb0EEENS1I_4warp24FragmentIteratorTensorOpIS15_S18_SD_NSL_ISD_Li4ELb0EEESF_EENS1S_20TileIteratorTensorOpIS15_S18_SD_SF_EENS1J_18SharedLoadIteratorINS1Q_18CompactedThreadMapESD_Li16EEENS1I_6thread17LinearCombinationISD_Li8ESD_SD_LNS21_9ScaleType4KindE1ELNS_15FloatRoundStyleE2ESD_EENSB_ILi0ELi16EEELi1ELi1EEENS4_30GemmIdentityThreadblockSwizzleILi1EEELb0EEEEEvNT_6ParamsE,@"STO_CUDA_ENTRY STV_DEFAULT"
_ZN7cutlass6KernelINS_4gemm6kernel4GemmINS1_11threadblock13MmaMultistageINS1_9GemmShapeILi128ELi128ELi32EEENS_9transform11threadblock28PredicatedTileAccessIteratorINS_11MatrixShapeILi128ELi32EEENS_6half_tENS_6layout8RowMajorELi1ENS8_29PitchLinearWarpRakedThreadMapINS_16PitchLinearShapeILi32ELi128EEELi128ENSH_ILi4ELi8EEELi8EEENS_5ArrayISD_Li8ELb0EEELb0ENSE_9NoPermuteEEENS9_25RegularTileAccessIteratorISC_SD_NSE_37RowMajorTensorOpMultiplicandCrosswiseILi16ELi32EEELi0ESK_Li16EEELNS_4arch14CacheOperation4KindE1ENSA_INSB_ILi32ELi128EEESD_NSE_11ColumnMajorELi0ESK_SM_Lb0ESN_EENSP_ISW_SD_NSE_40ColumnMajorTensorOpMultiplicandCrosswiseILi16ELi32EEELi1ESK_Li16EEELSV_1ESD_SF_NS4_9MmaPolicyINS1_4warp11MmaTensorOpINS6_ILi64ELi64ELi32EEESD_SR_SD_S10_SD_SF_NS13_17MmaTensorOpPolicyINST_3MmaINS6_ILi16ELi8ELi16EEELi32ESD_SF_SD_SX_SD_SF_NST_13OpMultiplyAddEEENSB_ILi1ELi1EEEEELi1ELb0EbEENSB_ILi0ELi0EEES1E_Li1EEELi3ELNS1_23SharedMemoryClearOptionE0EbEENS_8epilogue11threadblock8EpilogueIS7_S1D_Li1ENS1J_22PredicatedTileIteratorINS1J_26OutputTileOptimalThreadMapINS1J_15OutputTileShapeILi128ELi8ELi2ELi1ELi1EEENS1N_ILi1ELi8ELi1ELi1ELi8EEELi128ELi8ELi16EEESD_Lb0ESN_Lb0EEENS1I_4warp24FragmentIteratorTensorOpIS15_S18_SD_NSL_ISD_Li4ELb0EEESF_EENS1S_20TileIteratorTensorOpIS15_S18_SD_SF_EENS1J_18SharedLoadIteratorINS1Q_18CompactedThreadMapESD_Li16EEENS1I_6thread17LinearCombinationISD_Li8ESD_SD_LNS21_9ScaleType4KindE1ELNS_15FloatRoundStyleE2ESD_EENSB_ILi0ELi16EEELi1ELi1EEENS4_30GemmIdentityThreadblockSwizzleILi1EEELb0EEEEEvNT_6ParamsE:
[----:B------:R-:W-:Y:S01]  /*0000*/  LDC R1, c[0x0][0x37c] ;  /* 0x0000df00ff017b82 */ /* 0x000fe20000000800 */
[----:B------:R-:W1:Y:S07]  /*0010*/  S2R R7, SR_CTAID.Y ;  /* 0x0000000000077919 */ /* 0x000e6e0000002600 */
[----:B------:R-:W2:Y:S01]  /*0020*/  LDC R2, c[0x0][0x398] ;  /* 0x0000e600ff027b82 */ /* 0x000ea20000000800 */
[----:B------:R-:W-:Y:S01]  /*0030*/  IMAD.MOV.U32 R5, RZ, RZ, -0x1 ;  /* 0xffffffffff057424 */ /* 0x000fe200078e00ff */
[----:B------:R-:W3:Y:S01]  /*0040*/  LDCU UR5, c[0x0][0x390] ;  /* 0x00007200ff0577ac */ /* 0x000ee20008000800 */
[----:B------:R-:W4:Y:S01]  /*0050*/  S2R R3, SR_CTAID.X ;  /* 0x0000000000037919 */ /* 0x000f220000002500 */
[----:B------:R-:W5:Y:S02]  /*0060*/  LDCU UR4, c[0x0][0x38c] ;  /* 0x00007180ff0477ac */ /* 0x000f640008000800 */
[----:B--2---:R-:W-:-:S02]  /*0070*/  SHF.L.U32 R0, R5, R2, RZ ;  /* 0x0000000205007219 */ /* 0x004fc400000006ff */
[----:B-1----:R-:W-:Y:S02]  /*0080*/  SHF.L.U32 R7, R7, R2, RZ ;  /* 0x0000000207077219 */ /* 0x002fe400000006ff */
[----:B----4-:R-:W-:Y:S02]  /*0090*/  LOP3.LUT R0, R3, R0, RZ, 0x30, !PT ;  /* 0x0000000003007212 */ /* 0x010fe400078e30ff */
[----:B------:R-:W-:-:S03]  /*00a0*/  SHF.R.U32.HI R2, RZ, R2, R3 ;  /* 0x00000002ff027219 */ /* 0x000fc60000011603 */
[----:B------:R-:W-:-:S05]  /*00b0*/  IMAD.IADD R16, R7, 0x1, R0 ;  /* 0x0000000107107824 */ /* 0x000fca00078e0200 */
[----:B---3--:R-:W-:-:S04]  /*00c0*/  ISETP.GE.AND P0, PT, R16, UR5, PT ;  /* 0x0000000510007c0c */ /* 0x008fc8000bf06270 */
[----:B-----5:R-:W-:-:S13]  /*00d0*/  ISETP.GE.OR P0, PT, R2, UR4, P0 ;  /* 0x0000000402007c0c */ /* 0x020fda0008706670 */
[----:B------:R-:W-:Y:S05]  /*00e0*/  @P0 EXIT ;  /* 0x000000000000094d */ /* 0x000fea0003800000 */
[----:B------:R-:W1:Y:S01]  /*00f0*/  S2R R0, SR_TID.X ;  /* 0x0000000000007919 */ /* 0x000e620000002100 */
[----:B------:R-:W2:Y:S01]  /*0100*/  S2UR UR4, SR_CTAID.Z ;  /* 0x00000000000479c3 */ /* 0x000ea20000002700 */
[----:B------:R-:W3:Y:S01]  /*0110*/  LDCU.64 UR12, c[0x0][0x380] ;  /* 0x00007000ff0c77ac */ /* 0x000ee20008000a00 */
[----:B------:R-:W-:Y:S02]  /*0120*/  CS2R R48, SRZ ;  /* 0x0000000000307805 */ /* 0x000fe4000001ff00 */
[----:B------:R-:W-:Y:S02]  /*0130*/  CS2R R50, SRZ ;  /* 0x0000000000327805 */ /* 0x000fe4000001ff00 */
[----:B------:R-:W-:Y:S01]  /*0140*/  CS2R R46, SRZ ;  /* 0x00000000002e7805 */ /* 0x000fe2000001ff00 */
[----:B------:R-:W4:Y:S01]  /*0150*/  LDCU.64 UR10, c[0x0][0x3a0] ;  /* 0x00007400ff0a77ac */ /* 0x000f220008000a00 */
[----:B------:R-:W-:Y:S02]  /*0160*/  CS2R R52, SRZ ;  /* 0x0000000000347805 */ /* 0x000fe4000001ff00 */
[----:B------:R-:W-:Y:S01]  /*0170*/  CS2R R44, SRZ ;  /* 0x00000000002c7805 */ /* 0x000fe2000001ff00 */
[----:B------:R-:W5:Y:S01]  /*0180*/  LDC R22, c[0x0][0x4d0] ;  /* 0x00013400ff167b82 */ /* 0x000f620000000800 */
[----:B------:R-:W4:Y:S01]  /*0190*/  LDCU.64 UR6, c[0x0][0x3d0] ;  /* 0x00007a00ff0677ac */ /* 0x000f220008000a00 */
[----:B------:R-:W-:-:S02]  /*01a0*/  CS2R R54, SRZ ;  /* 0x0000000000367805 */ /* 0x000fc4000001ff00 */
[----:B------:R-:W-:Y:S02]  /*01b0*/  CS2R R24, SRZ ;  /* 0x0000000000187805 */ /* 0x000fe4000001ff00 */
[----:B------:R-:W-:Y:S01]  /*01c0*/  CS2R R42, SRZ ;  /* 0x00000000002a7805 */ /* 0x000fe2000001ff00 */
[----:B------:R-:W4:Y:S01]  /*01d0*/  LDCU.64 UR8, c[0x0][0x3c0] ;  /* 0x00007800ff0877ac */ /* 0x000f220008000a00 */
[----:B------:R-:W-:Y:S02]  /*01e0*/  CS2R R56, SRZ ;  /* 0x0000000000387805 */ /* 0x000fe4000001ff00 */
[----:B------:R-:W-:Y:S01]  /*01f0*/  CS2R R26, SRZ ;  /* 0x00000000001a7805 */ /* 0x000fe2000001ff00 */
[----:B------:R-:W3:Y:S01]  /*0200*/  LDC R7, c[0x0][0x388] ;  /* 0x0000e200ff077b82 */ /* 0x000ee20000000800 */
[----:B------:R-:W4:Y:S01]  /*0210*/  LDCU.64 UR14, c[0x0][0x358] ;  /* 0x00006b00ff0e77ac */ /* 0x000f220008000a00 */
[----:B------:R-:W-:Y:S02]  /*0220*/  CS2R R40, SRZ ;  /* 0x0000000000287805 */ /* 0x000fe4000001ff00 */
[----:B------:R-:W-:-:S02]  /*0230*/  CS2R R58, SRZ ;  /* 0x00000000003a7805 */ /* 0x000fc4000001ff00 */
[----:B------:R-:W-:Y:S02]  /*0240*/  CS2R R28, SRZ ;  /* 0x00000000001c7805 */ /* 0x000fe4000001ff00 */
[----:B------:R-:W-:Y:S02]  /*0250*/  CS2R R38, SRZ ;  /* 0x0000000000267805 */ /* 0x000fe4000001ff00 */
[----:B------:R-:W-:Y:S02]  /*0260*/  CS2R R60, SRZ ;  /* 0x00000000003c7805 */ /* 0x000fe4000001ff00 */
[----:B------:R-:W-:Y:S01]  /*0270*/  CS2R R30, SRZ ;  /* 0x00000000001e7805 */ /* 0x000fe2000001ff00 */
[----:B--2---:R-:W-:Y:S01]  /*0280*/  IMAD R12, RZ, RZ, -UR4 ;  /* 0x80000004ff0c7e24 */ /* 0x004fe2000f8e02ff */
[----:B------:R-:W2:Y:S01]  /*0290*/  LDC.64 R136, c[0x0][0x3a8] ;  /* 0x0000ea00ff887b82 */ /* 0x000ea20000000a00 */
[----:B------:R-:W-:Y:S02]  /*02a0*/  CS2R R36, SRZ ;  /* 0x0000000000247805 */ /* 0x000fe4000001ff00 */
[----:B------:R-:W-:-:S02]  /*02b0*/  CS2R R62, SRZ ;  /* 0x00000000003e7805 */ /* 0x000fc4000001ff00 */
[----:B------:R-:W-:Y:S02]  /*02c0*/  CS2R R32, SRZ ;  /* 0x0000000000207805 */ /* 0x000fe4000001ff00 */
[----:B------:R-:W-:Y:S02]  /*02d0*/  CS2R R34, SRZ ;  /* 0x0000000000227805 */ /* 0x000fe4000001ff00 */
[----:B------:R-:W-:Y:S02]  /*02e0*/  CS2R R64, SRZ ;  /* 0x0000000000407805 */ /* 0x000fe4000001ff00 */
[----:B-1----:R-:W-:Y:S01]  /*02f0*/  SHF.R.U32.HI R6, RZ, 0x5, R0 ;  /* 0x00000005ff067819 */ /* 0x002fe20000011600 */
[----:B-----5:R-:W-:Y:S01]  /*0300*/  IMAD R4, R22, UR4, R22 ;  /* 0x0000000416047c24 */ /* 0x020fe2000f8e0216 */
[--C-:B------:R-:W-:Y:S01]  /*0310*/  SHF.R.U32.HI R5, RZ, 0x3, R0.reuse ;  /* 0x00000003ff057819 */ /* 0x100fe20000011600 */
[C---:B------:R-:W-:Y:S01]  /*0320*/  IMAD.SHL.U32 R102, R0.reuse, 0x4, RZ ;  /* 0x0000000400667824 */ /* 0x040fe200078e00ff */
[--C-:B------:R-:W-:Y:S01]  /*0330*/  SHF.R.U32.HI R11, RZ, 0x2, R0.reuse ;  /* 0x00000002ff0b7819 */ /* 0x100fe20000011600 */
[----:B------:R-:W1:Y:S01]  /*0340*/  SHFL.IDX PT, R3, R6, RZ, 0x1f ;  /* 0x00001fff06037589 */ /* 0x000e6200000e0000 */
[----:B------:R-:W-:Y:S01]  /*0350*/  SHF.R.U32.HI R103, RZ, 0x1, R0 ;  /* 0x00000001ff677819 */ /* 0x000fe20000011600 */
[----:B------:R-:W-:Y:S01]  /*0360*/  IMAD.SHL.U32 R23, R0, 0x8, RZ ;  /* 0x0000000800177824 */ /* 0x000fe200078e00ff */
[----:B------:R-:W-:Y:S01]  /*0370*/  LOP3.LUT R11, R11, 0x7, RZ, 0xc0, !PT ;  /* 0x000000070b0b7812 */ /* 0x000fe200078ec0ff */
[----:B------:R-:W5:Y:S01]  /*0380*/  LDC.64 R132, c[0x0][0x3d8] ;  /* 0x0000f600ff847b82 */ /* 0x000f620000000a00 */
[----:B---3--:R-:W-:-:S02]  /*0390*/  VIMNMX R7, PT, PT, R4, R7, PT ;  /* 0x0000000704077248 */ /* 0x008fc40003fe0100 */
[----:B------:R-:W-:Y:S02]  /*03a0*/  LOP3.LUT R4, R0, 0x7, RZ, 0xc0, !PT ;  /* 0x0000000700047812 */ /* 0x000fe400078ec0ff */
[----:B------:R-:W-:Y:S01]  /*03b0*/  LOP3.LUT R9, R103, 0x8, RZ, 0xc0, !PT ;  /* 0x0000000867097812 */ /* 0x000fe200078ec0ff */
[----:B------:R-:W-:Y:S01]  /*03c0*/  IMAD R12, R22, R12, R7 ;  /* 0x0000000c160c7224 */ /* 0x000fe200078e0207 */
[----:B------:R-:W-:Y:S01]  /*03d0*/  SHF.R.U32.HI R4, RZ, 0x1, R4 ;  /* 0x00000001ff047819 */ /* 0x000fe20000011604 */
[----:B------:R-:W3:Y:S01]  /*03e0*/  LDC.64 R66, c[0x0][0x3b0] ;  /* 0x0000ec00ff427b82 */ /* 0x000ee20000000a00 */
[--C-:B------:R-:W-:Y:S02]  /*03f0*/  LOP3.LUT R11, R11, 0x3e0, R0.reuse, 0xf8, !PT ;  /* 0x000003e00b0b7812 */ /* 0x100fe400078ef800 */
[----:B------:R-:W-:Y:S02]  /*0400*/  LOP3.LUT R9, R9, 0x7, R0, 0xf8, !PT ;  /* 0x0000000709097812 */ /* 0x000fe400078ef800 */
[----:B------:R-:W-:Y:S01]  /*0410*/  LOP3.LUT R23, R23, 0x18, RZ, 0xc0, !PT ;  /* 0x0000001817177812 */ /* 0x000fe200078ec0ff */
[----:B------:R-:W-:Y:S01]  /*0420*/  IMAD R16, R16, 0x80, R11 ;  /* 0x0000008010107824 */ /* 0x000fe200078e020b */
[----:B------:R-:W-:Y:S01]  /*0430*/  SHF.R.U32.HI R9, RZ, 0x1, R9 ;  /* 0x00000001ff097819 */ /* 0x000fe20000011609 */
[----:B------:R-:W3:Y:S01]  /*0440*/  LDC.64 R100, c[0x0][0x3e0] ;  /* 0x0000f800ff647b82 */ /* 0x000ee20000000a00 */
[----:B------:R-:W-:-:S02]  /*0450*/  LOP3.LUT R8, R103, 0x7, RZ, 0xc0, !PT ;  /* 0x0000000767087812 */ /* 0x000fc400078ec0ff */
[----:B-1----:R-:W-:Y:S02]  /*0460*/  R2UR UR16, R3 ;  /* 0x00000000031072ca */ /* 0x002fe400000e0000 */
[----:B------:R-:W-:Y:S02]  /*0470*/  LOP3.LUT R3, R4, 0x1, R5, 0x78, !PT ;  /* 0x0000000104037812 */ /* 0x000fe400078e7805 */
[----:B------:R-:W-:Y:S02]  /*0480*/  SHF.R.S32.HI R5, RZ, 0x1f, R12 ;  /* 0x0000001fff057819 */ /* 0x000fe4000001140c */
[----:B------:R-:W-:Y:S02]  /*0490*/  LOP3.LUT R4, R0, 0x1f, RZ, 0xc0, !PT ;  /* 0x0000001f00047812 */ /* 0x000fe400078ec0ff */
[----:B------:R-:W-:Y:S02]  /*04a0*/  LEA.HI R5, R5, R12, RZ, 0x5 ;  /* 0x0000000c05057211 */ /* 0x000fe400078f28ff */
[----:B------:R-:W-:-:S02]  /*04b0*/  SHF.R.U32.HI R4, RZ, 0x4, R4 ;  /* 0x00000004ff047819 */ /* 0x000fc40000011604 */
[----:B------:R-:W-:Y:S02]  /*04c0*/  LOP3.LUT R5, R5, 0xffffffe0, RZ, 0xc0, !PT ;  /* 0xffffffe005057812 */ /* 0x000fe400078ec0ff */
[----:B------:R-:W-:-:S03]  /*04d0*/  LOP3.LUT R105, R4, 0x3, R103, 0x78, !PT ;  /* 0x0000000304697812 */ /* 0x000fc600078e7867 */
[----:B------:R-:W-:Y:S02]  /*04e0*/  IMAD.IADD R10, R12, 0x1, -R5 ;  /* 0x000000010c0a7824 */ /* 0x000fe400078e0a05 */
[----:B------:R-:W-:Y:S01]  /*04f0*/  IMAD R5, R2, 0x80, R11 ;  /* 0x0000008002057824 */ /* 0x000fe200078e020b */
[--C-:B------:R-:W-:Y:S02]  /*0500*/  LOP3.LUT R2, R3, 0x4, R102.reuse, 0xf8, !PT ;  /* 0x0000000403027812 */ /* 0x100fe400078ef866 */
[C---:B------:R-:W-:Y:S01]  /*0510*/  ISETP.NE.AND P0, PT, R10.reuse, RZ, PT ;  /* 0x000000ff0a00720c */ /* 0x040fe20003f05270 */
[----:B------:R-:W-:Y:S01]  /*0520*/  VIADD R6, R5, 0x8 ;  /* 0x0000000805067836 */ /* 0x000fe20000000000 */
[----:B------:R-:W-:Y:S01]  /*0530*/  LOP3.LUT R3, R105, 0x4, R102, 0xf8, !PT ;  /* 0x0000000469037812 */ /* 0x000fe200078ef866 */
[----:B------:R-:W-:Y:S01]  /*0540*/  IMAD R2, R9, 0x18, R2 ;  /* 0x0000001809027824 */ /* 0x000fe200078e0202 */
[----:B------:R-:W-:Y:S02]  /*0550*/  SEL R10, R10, 0x20, P0 ;  /* 0x000000200a0a7807 */ /* 0x000fe40000000000 */
[----:B------:R-:W-:Y:S01]  /*0560*/  ISETP.GE.AND P1, PT, R6, UR12, PT ;  /* 0x0000000c06007c0c */ /* 0x000fe2000bf26270 */
[C---:B------:R-:W-:Y:S01]  /*0570*/  VIADD R6, R5.reuse, 0x18 ;  /* 0x0000001805067836 */ /* 0x040fe20000000000 */
[----:B------:R-:W-:Y:S01]  /*0580*/  ISETP.GE.AND P0, PT, R5, UR12, PT ;  /* 0x0000000c05007c0c */ /* 0x000fe2000bf06270 */
[----:B------:R-:W-:-:S02]  /*0590*/  IMAD R4, R22, UR4, R10 ;  /* 0x0000000416047c24 */ /* 0x000fc4000f8e020a */
[----:B------:R-:W-:Y:S01]  /*05a0*/  IMAD R22, R22, UR4, R23 ;  /* 0x0000000416167c24 */ /* 0x000fe2000f8e0217 */
[----:B------:R-:W-:Y:S01]  /*05b0*/  SEL R14, RZ, 0x1, P0 ;  /* 0x00000001ff0e7807 */ /* 0x000fe20000000000 */
[----:B------:R-:W-:Y:S01]  /*05c0*/  IMAD R3, R8, 0x18, R3 ;  /* 0x0000001808037824 */ /* 0x000fe200078e0203 */
[----:B------:R-:W-:Y:S01]  /*05d0*/  VIMNMX R9, PT, PT, R7, R4, PT ;  /* 0x0000000407097248 */ /* 0x000fe20003fe0100 */
[----:B------:R-:W-:Y:S01]  /*05e0*/  VIADD R7, R5, 0x10 ;  /* 0x0000001005077836 */ /* 0x000fe20000000000 */
[C---:B------:R-:W-:Y:S01]  /*05f0*/  ISETP.GE.AND P0, PT, R16.reuse, UR13, PT ;  /* 0x0000000d10007c0c */ /* 0x040fe2000bf06270 */
[----:B------:R-:W-:Y:S01]  /*0600*/  VIADD R4, R16, 0x8 ;  /* 0x0000000810047836 */ /* 0x000fe20000000000 */
[----:B------:R-:W-:Y:S01]  /*0610*/  ISETP.GE.AND P4, PT, R22, R9, PT ;  /* 0x000000091600720c */ /* 0x000fe20003f86270 */
[----:B------:R-:W-:Y:S01]  /*0620*/  VIADD R8, R16, 0x18 ;  /* 0x0000001810087836 */ /* 0x000fe20000000000 */
[----:B------:R-:W-:Y:S01]  /*0630*/  ISETP.GE.AND P6, PT, R7, UR12, PT ;  /* 0x0000000c07007c0c */ /* 0x000fe2000bfc6270 */
[----:B------:R-:W1:Y:S01]  /*0640*/  LDCU.64 UR4, c[0x0][0x3f0] ;  /* 0x00007e00ff0477ac */ /* 0x000e620008000a00 */
[----:B------:R-:W-:-:S02]  /*0650*/  SHF.R.U32.HI R7, RZ, 0x1, R11 ;  /* 0x00000001ff077819 */ /* 0x000fc4000001160b */
[----:B------:R-:W-:Y:S01]  /*0660*/  ISETP.GE.AND P3, PT, R4, UR13, PT ;  /* 0x0000000d04007c0c */ /* 0x000fe2000bf66270 */
[----:B------:R-:W-:Y:S01]  /*0670*/  VIADD R4, R16, 0x10 ;  /* 0x0000001010047836 */ /* 0x000fe20000000000 */
[--C-:B------:R-:W-:Y:S02]  /*0680*/  LOP3.LUT R9, R7, 0x3, R0.reuse, 0x48, !PT ;  /* 0x0000000307097812 */ /* 0x100fe400078e4800 */
[----:B------:R-:W-:Y:S02]  /*0690*/  ISETP.LT.AND P2, PT, R5, UR12, !P4 ;  /* 0x0000000c05007c0c */ /* 0x000fe4000e741270 */
[----:B------:R-:W-:Y:S02]  /*06a0*/  LOP3.LUT R11, R11, 0x8, RZ, 0xfc, !PT ;  /* 0x000000080b0b7812 */ /* 0x000fe400078efcff */
[----:B------:R-:W-:Y:S02]  /*06b0*/  LOP3.LUT R9, R9, 0x4, R0, 0xf8, !PT ;  /* 0x0000000409097812 */ /* 0x000fe400078ef800 */
[----:B------:R-:W-:-:S02]  /*06c0*/  ISETP.GE.AND P5, PT, R6, UR12, PT ;  /* 0x0000000c06007c0c */ /* 0x000fc4000bfa6270 */
[----:B------:R-:W-:Y:S01]  /*06d0*/  SEL R6, RZ, 0x1, !P2 ;  /* 0x00000001ff067807 */ /* 0x000fe20005000000 */
[----:B------:R-:W-:Y:S01]  /*06e0*/  IMAD R9, R7, 0x18, R9 ;  /* 0x0000001807097824 */ /* 0x000fe200078e0209 */
[----:B------:R-:W-:Y:S02]  /*06f0*/  ISETP.GE.AND P2, PT, R4, UR13, PT ;  /* 0x0000000d04007c0c */ /* 0x000fe4000bf46270 */
[----:B------:R-:W-:Y:S02]  /*0700*/  SHF.R.U32.HI R11, RZ, 0x1, R11 ;  /* 0x00000001ff0b7819 */ /* 0x000fe4000001160b */
[----:B------:R-:W-:Y:S02]  /*0710*/  SEL R4, RZ, 0x1, P0 ;  /* 0x00000001ff047807 */ /* 0x000fe40000000000 */
[----:B------:R-:W-:Y:S02]  /*0720*/  ISETP.GE.AND P0, PT, R8, UR13, PT ;  /* 0x0000000d08007c0c */ /* 0x000fe4000bf06270 */
[----:B------:R-:W-:-:S02]  /*0730*/  SEL R8, RZ, 0x2, P1 ;  /* 0x00000002ff087807 */ /* 0x000fc40000800000 */
[----:B------:R-:W-:Y:S02]  /*0740*/  SEL R7, RZ, 0x4, P6 ;  /* 0x00000004ff077807 */ /* 0x000fe40003000000 */
[----:B------:R-:W-:Y:S02]  /*0750*/  LOP3.LUT R15, R11, 0x3, R0, 0x48, !PT ;  /* 0x000000030b0f7812 */ /* 0x000fe400078e4800 */
[----:B------:R-:W-:Y:S02]  /*0760*/  IADD3 R7, PT, PT, R7, R8, R14 ;  /* 0x0000000807077210 */ /* 0x000fe40007ffe00e */
[----:B------:R-:W-:Y:S02]  /*0770*/  SHF.R.S32.HI R23, RZ, 0x1f, R22 ;  /* 0x0000001fff177819 */ /* 0x000fe40000011416 */
[----:B------:R-:W-:Y:S02]  /*0780*/  SEL R13, RZ, 0x2, P3 ;  /* 0x00000002ff0d7807 */ /* 0x000fe40001800000 */
[----:B------:R-:W-:-:S02]  /*0790*/  SEL R18, RZ, 0x4, P2 ;  /* 0x00000004ff127807 */ /* 0x000fc40001000000 */
[----:B------:R-:W-:Y:S01]  /*07a0*/  LOP3.LUT R8, R15, 0x4, R0, 0xf8, !PT ;  /* 0x000000040f087812 */ /* 0x000fe200078ef800 */
[----:B----4-:R-:W-:Y:S01]  /*07b0*/  IMAD.WIDE.U32 R14, R5, UR10, R22 ;  /* 0x0000000a050e7c25 */ /* 0x010fe2000f8e0016 */
[----:B------:R-:W-:Y:S02]  /*07c0*/  SEL R142, RZ, 0x8, P5 ;  /* 0x00000008ff8e7807 */ /* 0x000fe40002800000 */
[----:B------:R-:W-:Y:S01]  /*07d0*/  IADD3 R18, PT, PT, R18, R13, R4 ;  /* 0x0000000d12127210 */ /* 0x000fe20007ffe004 */
[----:B------:R-:W-:Y:S01]  /*07e0*/  IMAD R8, R11, 0x18, R8 ;  /* 0x000000180b087824 */ /* 0x000fe200078e0208 */
[----:B------:R-:W-:Y:S01]  /*07f0*/  SEL R143, RZ, 0x8, P0 ;  /* 0x00000008ff8f7807 */ /* 0x000fe20000000000 */
[----:B------:R-:W-:Y:S01]  /*0800*/  IMAD.IADD R142, R7, 0x1, R142 ;  /* 0x00000001078e7824 */ /* 0x000fe200078e028e */
[----:B------:R-:W-:Y:S01]  /*0810*/  SHF.R.S32.HI R13, RZ, 0x1f, R16 ;  /* 0x0000001fff0d7819 */ /* 0x000fe20000011410 */
[----:B------:R-:W-:Y:S01]  /*0820*/  IMAD R5, R5, UR11, R15 ;  /* 0x0000000b05057c24 */ /* 0x000fe2000f8e020f */
[----:B------:R-:W-:Y:S01]  /*0830*/  SEL R11, RZ, 0x2, P4 ;  /* 0x00000002ff0b7807 */ /* 0x000fe20002000000 */
[----:B------:R-:W-:Y:S01]  /*0840*/  IMAD.IADD R143, R18, 0x1, R143 ;  /* 0x00000001128f7824 */ /* 0x000fe200078e028f */
[----:B------:R-:W-:Y:S01]  /*0850*/  SEL R7, RZ, 0x4, P4 ;  /* 0x00000004ff077807 */ /* 0x000fe20002000000 */
[----:B------:R-:W-:Y:S01]  /*0860*/  IMAD R13, R13, UR6, RZ ;  /* 0x000000060d0d7c24 */ /* 0x000fe2000f8e02ff */
[----:B------:R-:W-:Y:S01]  /*0870*/  SEL R15, R11, RZ, !P1 ;  /* 0x000000ff0b0f7207 */ /* 0x000fe20004800000 */
[----:B------:R-:W-:Y:S01]  /*0880*/  IMAD.WIDE.U32 R22, R16, UR6, R22 ;  /* 0x0000000610167c25 */ /* 0x000fe2000f8e0016 */
[----:B------:R-:W-:Y:S01]  /*0890*/  SEL R18, R7, RZ, !P6 ;  /* 0x000000ff07127207 */ /* 0x000fe20007000000 */
[----:B------:R-:W4:Y:S01]  /*08a0*/  S2UR UR6, SR_CgaCtaId ;  /* 0x00000000000679c3 */ /* 0x000f220000008800 */
[----:B------:R-:W-:Y:S01]  /*08b0*/  LEA R4, P1, R14, UR8, 0x1 ;  /* 0x000000080e047c11 */ /* 0x000fe2000f8208ff */
[----:B------:R-:W-:Y:S01]  /*08c0*/  IMAD R13, R16, UR7, R13 ;  /* 0x00000007100d7c24 */ /* 0x000fe2000f8e020d */
[----:B------:R-:W-:Y:S01]  /*08d0*/  IADD3 R18, PT, PT, R18, R15, R6 ;  /* 0x0000000f12127210 */ /* 0x000fe20007ffe006 */
[----:B------:R-:W-:Y:S01]  /*08e0*/  VIADD R15, R12, 0x3e ;  /* 0x0000003e0c0f7836 */ /* 0x000fe20000000000 */
[----:B------:R-:W-:Y:S01]  /*08f0*/  SEL R6, RZ, 0x8, P4 ;  /* 0x00000008ff067807 */ /* 0x000fe20002000000 */
[----:B------:R-:W-:Y:S01]  /*0900*/  IMAD.IADD R13, R23, 0x1, R13 ;  /* 0x00000001170d7824 */ /* 0x000fe200078e020d */
[----:B------:R-:W-:Y:S01]  /*0910*/  LEA.HI.X R5, R14, UR9, R5, 0x1, P1 ;  /* 0x000000090e057c11 */ /* 0x000fe200088f0c05 */
[----:B------:R-:W-:Y:S01]  /*0920*/  VIADD R14, R12, 0xffffffff ;  /* 0xffffffff0c0e7836 */ /* 0x000fe20000000000 */
[----:B-1----:R-:W-:Y:S01]  /*0930*/  LEA R20, P1, R22, UR4, 0x1 ;  /* 0x0000000416147c11 */ /* 0x002fe2000f8208ff */
[----:B------:R-:W-:Y:S01]  /*0940*/  VIADD R12, R12, 0x1f ;  /* 0x0000001f0c0c7836 */ /* 0x000fe20000000000 */
[----:B------:R-:W-:Y:S01]  /*0950*/  SEL R17, R6, RZ, !P5 ;  /* 0x000000ff06117207 */ /* 0x000fe20006800000 */
[----:B------:R-:W-:Y:S01]  /*0960*/  USHF.R.S32.HI UR7, URZ, 0x1f, UR16 ;  /* 0x0000001fff077899 */ /* 0x000fe20008011410 */
[----:B------:R-:W-:Y:S01]  /*0970*/  LEA.HI.X R21, R22, UR5, R13, 0x1, P1 ;  /* 0x0000000516157c11 */ /* 0x000fe200088f0c0d */
[----:B------:R-:W-:Y:S01]  /*0980*/  UMOV UR5, 0x400 ;  /* 0x0000040000057882 */ /* 0x000fe20000000000 */
[----:B------:R-:W-:Y:S01]  /*0990*/  ISETP.GE.U32.AND P5, PT, R15, 0x3f, PT ;  /* 0x0000003f0f00780c */ /* 0x000fe20003fa6070 */
[----:B------:R-:W-:Y:S01]  /*09a0*/  IMAD.IADD R13, R18, 0x1, R17 ;  /* 0x00000001120d7824 */ /* 0x000fe200078e0211 */
[----:B------:R-:W-:Y:S01]  /*09b0*/  ISETP.GE.U32.AND P1, PT, R14, 0x20, PT ;  /* 0x000000200e00780c */ /* 0x000fe20003f26070 */
[----:B------:R-:W-:Y:S01]  /*09c0*/  ULEA.HI UR7, UR7, UR16, URZ, 0x2 ;  /* 0x0000001007077291 */ /* 0x000fe2000f8f10ff */
[----:B------:R-:W-:-:S02]  /*09d0*/  SEL R14, R7, RZ, !P2 ;  /* 0x000000ff070e7207 */ /* 0x000fc40005000000 */
[----:B------:R-:W-:Y:S01]  /*09e0*/  SEL R13, R13, RZ, P5 ;  /* 0x000000ff0d0d7207 */ /* 0x000fe20002800000 */
[----:B------:R-:W-:Y:S01]  /*09f0*/  ULOP3.LUT UR4, UR7, 0xfffc, URZ, 0xc0, !UPT ;  /* 0x0000fffc07047892 */ /* 0x000fe2000f8ec0ff */
[----:B------:R-:W-:Y:S01]  /*0a00*/  ISETP.LT.AND P4, PT, R16, UR13, !P4 ;  /* 0x0000000d10007c0c */ /* 0x000fe2000e781270 */
[----:B----4-:R-:W-:Y:S01]  /*0a10*/  ULEA UR5, UR6, UR5, 0x18 ;  /* 0x0000000506057291 */ /* 0x010fe2000f8ec0ff */
[----:B------:R-:W-:Y:S01]  /*0a20*/  SEL R11, R11, RZ, !P3 ;  /* 0x000000ff0b0b7207 */ /* 0x000fe20005800000 */
[----:B------:R-:W-:Y:S01]  /*0a30*/  IMAD.SHL.U32 R7, R13, 0x10, RZ ;  /* 0x000000100d077824 */ /* 0x000fe200078e00ff */
[----:B------:R-:W-:Y:S01]  /*0a40*/  SEL R15, RZ, 0x1, !P4 ;  /* 0x00000001ff0f7807 */ /* 0x000fe20006000000 */
[----:B------:R-:W-:Y:S01]  /*0a50*/  UIADD3 UR4, UPT, UPT, UR16, -UR4, URZ ;  /* 0x8000000410047290 */ /* 0x000fe2000fffe0ff */
[----:B------:R-:W-:Y:S01]  /*0a60*/  SEL R6, R6, RZ, !P0 ;  /* 0x000000ff06067207 */ /* 0x000fe20004000000 */
[----:B------:R-:W-:Y:S01]  /*0a70*/  USHF.R.S32.HI UR16, URZ, 0x2, UR7 ;  /* 0x00000002ff107899 */ /* 0x000fe20008011407 */
[----:B------:R-:W-:Y:S01]  /*0a80*/  LOP3.LUT P2, RZ, R7, 0x10, RZ, 0xc0, !PT ;  /* 0x0000001007ff7812 */ /* 0x000fe2000784c0ff */
[----:B------:R-:W-:Y:S01]  /*0a90*/  ULOP3.LUT UR10, UR4, 0x80, URZ, 0xc0, !UPT ;  /* 0x00000080040a7892 */ /* 0x000fe2000f8ec0ff */
[----:B------:R-:W-:Y:S01]  /*0aa0*/  SHF.R.S32.HI R7, RZ, 0x1f, R12 ;  /* 0x0000001fff077819 */ /* 0x000fe2000001140c */
[----:B------:R-:W-:Y:S01]  /*0ab0*/  USHF.L.U32 UR8, UR16, 0x3, URZ ;  /* 0x0000000310087899 */ /* 0x000fe200080006ff */
[----:B------:R-:W-:Y:S01]  /*0ac0*/  IADD3 R11, PT, PT, R14, R11, R15 ;  /* 0x0000000b0e0b7210 */ /* 0x000fe20007ffe00f */
[----:B------:R-:W-:Y:S01]  /*0ad0*/  ULEA.HI UR10, UR10, UR4, URZ, 0x19 ;  /* 0x000000040a0a7291 */ /* 0x000fe2000f8fc8ff */
[----:B------:R-:W-:Y:S01]  /*0ae0*/  LEA.HI R144, R7, R12, RZ, 0x5 ;  /* 0x0000000c07907211 */ /* 0x000fe200078f28ff */
[----:B------:R-:W-:Y:S01]  /*0af0*/  IMAD.SHL.U32 R7, R13, 0x8, RZ ;  /* 0x000000080d077824 */ /* 0x000fe200078e00ff */
[----:B------:R-:W-:Y:S01]  /*0b00*/  LEA R9, R9, UR5, 0x4 ;  /* 0x0000000509097c11 */ /* 0x000fe2000f8e20ff */
[----:B------:R-:W-:Y:S01]  /*0b10*/  IMAD.IADD R11, R11, 0x1, R6 ;  /* 0x000000010b0b7824 */ /* 0x000fe200078e0206 */
[----:B------:R-:W-:Y:S01]  /*0b20*/  SEL R142, R142, RZ, P1 ;  /* 0x000000ff8e8e7207 */ /* 0x000fe20000800000 */
[----:B------:R-:W-:Y:S01]  /*0b30*/  IMAD.SHL.U32 R6, R13, 0x4, RZ ;  /* 0x000000040d067824 */ /* 0x000fe200078e00ff */
[----:B------:R-:W-:Y:S01]  /*0b40*/  LOP3.LUT P4, RZ, R7, 0x10, RZ, 0xc0, !PT ;  /* 0x0000001007ff7812 */ /* 0x000fe2000788c0ff */
[----:B------:R-:W-:Y:S01]  /*0b50*/  @!PT LDS RZ, [RZ] ;  /* 0x00000000fffff984 */ /* 0x000fe20000000800 */
[----:B------:R-:W-:Y:S01]  /*0b60*/  @!PT LDS RZ, [RZ] ;  /* 0x00000000fffff984 */ /* 0x000fe20000000800 */
[----:B------:R1:W-:Y:S01]  /*0b70*/  LDGSTS.E.BYPASS.LTC128B.128 [R9], desc[UR14][R4.64], P2 ;  /* 0x0000000004097fae */ /* 0x0003e20009181a0e */
[-C--:B--2---:R-:W-:Y:S01]  /*0b80*/  IADD3 R14, P2, PT, R4, R136.reuse, RZ ;  /* 0x00000088040e7210 */ /* 0x084fe20007f5e0ff */
[----:B------:R-:W-:Y:S01]  /*0b90*/  IMAD.SHL.U32 R13, R13, 0x2, RZ ;  /* 0x000000020d0d7824 */ /* 0x000fe200078e00ff */
[----:B------:R-:W-:Y:S01]  /*0ba0*/  SEL R11, R11, RZ, P5 ;  /* 0x000000ff0b0b7207 */ /* 0x000fe20002800000 */
[----:B------:R-:W-:Y:S01]  /*0bb0*/  ULOP3.LUT UR6, UR10, 0xfffe, URZ, 0xc0, !UPT ;  /* 0x0000fffe0a067892 */ /* 0x000fe2000f8ec0ff */
[----:B------:R-:W-:Y:S01]  /*0bc0*/  LOP3.LUT P6, RZ, R6, 0x10, RZ, 0xc0, !PT ;  /* 0x0000001006ff7812 */ /* 0x000fe200078cc0ff */
[--C-:B------:R-:W-:Y:S01]  /*0bd0*/  IMAD.X R15, R5, 0x1, R137.reuse, P2 ;  /* 0x00000001050f7824 */ /* 0x100fe200010e0689 */
[----:B------:R-:W3:Y:S01]  /*0be0*/  LDC.64 R6, c[0x0][0x3b8] ;  /* 0x0000ee00ff067b82 */ /* 0x000ee20000000a00 */
[-C--:B------:R-:W-:Y:S01]  /*0bf0*/  IADD3 R22, P2, PT, R14, R136.reuse, RZ ;  /* 0x000000880e167210 */ /* 0x080fe20007f5e0ff */
[----:B------:R-:W-:Y:S01]  /*0c00*/  UIADD3 UR6, UPT, UPT, URZ, -UR6, URZ ;  /* 0x80000006ff067290 */ /* 0x000fe2000fffe0ff */
[----:B------:R-:W-:Y:S01]  /*0c10*/  LEA R8, R8, UR5, 0x4 ;  /* 0x0000000508087c11 */ /* 0x000fe2000f8e20ff */
[----:B------:R-:W-:Y:S01]  /*0c20*/  UPRMT UR10, UR10, 0x8880, URZ ;  /* 0x000088800a0a7896 */ /* 0x000fe200080000ff */
[----:B------:R-:W-:Y:S01]  /*0c30*/  LOP3.LUT P0, RZ, R13, 0x10, RZ, 0xc0, !PT ;  /* 0x000000100dff7812 */ /* 0x000fe2000780c0ff */
[--C-:B------:R-:W-:Y:S01]  /*0c40*/  IMAD.X R23, R15, 0x1, R137.reuse, P2 ;  /* 0x000000010f177824 */ /* 0x100fe200010e0689 */
[----:B------:R-:W-:Y:S01]  /*0c50*/  ISETP.GE.AND P3, PT, R12, 0x20, PT ;  /* 0x000000200c00780c */ /* 0x000fe20003f66270 */
[----:B------:R3:W-:Y:S01]  /*0c60*/  LDGSTS.E.BYPASS.LTC128B.128 [R8], desc[UR14][R14.64], P4 ;  /* 0x000000000e087fae */ /* 0x0007e2000a181a0e */
[----:B------:R-:W-:Y:S01]  /*0c70*/  IADD3 R12, P2, PT, R22, R136, RZ ;  /* 0x00000088160c7210 */ /* 0x000fe20007f5e0ff */
[----:B------:R-:W-:Y:S01]  /*0c80*/  UPRMT UR6, UR6, 0x7710, URZ ;  /* 0x0000771006067896 */ /* 0x000fe200080000ff */
[----:B------:R-:W-:Y:S01]  /*0c90*/  SEL R143, R143, RZ, P1 ;  /* 0x000000ff8f8f7207 */ /* 0x000fe20000800000 */
[----:B------:R2:W-:Y:S01]  /*0ca0*/  LDGSTS.E.BYPASS.LTC128B.128 [R9+0xc00], desc[UR14][R22.64], P6 ;  /* 0x00c0000016097fae */ /* 0x0005e2000b181a0e */
[----:B------:R-:W-:Y:S01]  /*0cb0*/  USHF.R.S32.HI UR10, URZ, 0x1, UR10 ;  /* 0x00000001ff0a7899 */ /* 0x000fe2000801140a */
[----:B------:R-:W-:Y:S01]  /*0cc0*/  IMAD.X R13, R23, 0x1, R137, P2 ;  /* 0x00000001170d7824 */ /* 0x000fe200010e0689 */
[----:B------:R-:W-:Y:S01]  /*0cd0*/  UIADD3 UR6, UPT, UPT, UR4, UR6, URZ ;  /* 0x0000000604067290 */ /* 0x000fe2000fffe0ff */
[----:B------:R-:W-:Y:S01]  /*0ce0*/  LEA.HI.SX32 R144, R144, 0xfffffffe, 0x1b ;  /* 0xfffffffe90907811 */ /* 0x000fe200078fdaff */
[----:B------:R-:W-:-:S02]  /*0cf0*/  UPRMT UR10, UR10, 0x9910, URZ ;  /* 0x000099100a0a7896 */ /* 0x000fc400080000ff */
[----:B------:R4:W-:Y:S01]  /*0d00*/  LDGSTS.E.BYPASS.LTC128B.128 [R8+0xc00], desc[UR14][R12.64], P0 ;  /* 0x00c000000c087fae */ /* 0x0009e20008181a0e */
[----:B-1----:R-:W-:Y:S01]  /*0d10*/  IMAD.SHL.U32 R5, R11, 0x10, RZ ;  /* 0x000000100b057824 */ /* 0x002fe200078e00ff */
[----:B-----5:R-:W-:Y:S01]  /*0d20*/  IADD3 R18, P0, PT, R20, R132, RZ ;  /* 0x0000008414127210 */ /* 0x020fe20007f1e0ff */
[----:B------:R-:W-:Y:S01]  /*0d30*/  IMAD.SHL.U32 R4, R142, 0x10, RZ ;  /* 0x000000108e047824 */ /* 0x000fe200078e00ff */
[----:B------:R-:W-:Y:S02]  /*0d40*/  UPRMT UR7, UR6, 0x8880, URZ ;  /* 0x0000888006077896 */ /* 0x000fe400080000ff */
[----:B------:R-:W-:Y:S01]  /*0d50*/  LOP3.LUT P5, RZ, R5, 0x10, RZ, 0xc0, !PT ;  /* 0x0000001005ff7812 */ /* 0x000fe200078ac0ff */
[C---:B------:R-:W-:Y:S01]  /*0d60*/  IMAD.SHL.U32 R5, R11.reuse, 0x8, RZ ;  /* 0x000000080b057824 */ /* 0x040fe200078e00ff */
[----:B------:R-:W-:Y:S01]  /*0d70*/  LOP3.LUT P4, RZ, R4, 0x10, RZ, 0xc0, !PT ;  /* 0x0000001004ff7812 */ /* 0x000fe2000788c0ff */
[----:B------:R-:W-:Y:S01]  /*0d80*/  IMAD.SHL.U32 R4, R11, 0x4, RZ ;  /* 0x000000040b047824 */ /* 0x000fe200078e00ff */
[----:B------:R-:W-:Y:S01]  /*0d90*/  UIMAD UR4, UR10, 0x300, UR8 ;  /* 0x000003000a0478a4 */ /* 0x000fe2000f8e0208 */
[----:B------:R-:W-:Y:S01]  /*0da0*/  IMAD.X R19, R21, 0x1, R133, P0 ;  /* 0x0000000115137824 */ /* 0x000fe200000e0685 */
[----:B------:R-:W-:Y:S01]  /*0db0*/  LOP3.LUT P6, RZ, R5, 0x10, RZ, 0xc0, !PT ;  /* 0x0000001005ff7812 */ /* 0x000fe200078cc0ff */
[----:B------:R-:W-:Y:S01]  /*0dc0*/  IMAD.SHL.U32 R11, R11, 0x2, RZ ;  /* 0x000000020b0b7824 */ /* 0x000fe200078e00ff */
[----:B------:R-:W-:Y:S01]  /*0dd0*/  LOP3.LUT P2, RZ, R4, 0x10, RZ, 0xc0, !PT ;  /* 0x0000001004ff7812 */ /* 0x000fe2000784c0ff */
[----:B------:R-:W-:Y:S01]  /*0de0*/  UIMAD UR7, UR7, 0x300, UR8 ;  /* 0x00000300070778a4 */ /* 0x000fe2000f8e0208 */
[----:B------:R-:W1:Y:S01]  /*0df0*/  LDC.64 R4, c[0x0][0x3e8] ;  /* 0x0000fa00ff047b82 */ /* 0x000e620000000a00 */
[----:B---3--:R-:W-:Y:S01]  /*0e00*/  IADD3 R14, P0, PT, R66, -R6, RZ ;  /* 0x80000006420e7210 */ /* 0x008fe20007f1e0ff */
[----:B------:R-:W-:Y:S01]  /*0e10*/  ULEA UR4, UR4, UR5, 0x4 ;  /* 0x0000000504047291 */ /* 0x000fe2000f8e20ff */
[----:B------:R-:W-:Y:S01]  /*0e20*/  LDGSTS.E.BYPASS.LTC128B.128 [R9+0x6000], desc[UR14][R20.64], P5 ;  /* 0x0600000014097fae */ /* 0x000fe2000a981a0e */
[-C--:B------:R-:W-:Y:S01]  /*0e30*/  IADD3 R16, P5, PT, R18, R132.reuse, RZ ;  /* 0x0000008412107210 */ /* 0x080fe20007fbe0ff */
[----:B------:R-:W-:Y:S01]  /*0e40*/  ULEA UR5, UR7, UR5, 0x4 ;  /* 0x0000000507057291 */ /* 0x000fe2000f8e20ff */
[----:B------:R-:W-:Y:S01]  /*0e50*/  IMAD.X R15, R67, 0x1, ~R7, P0 ;  /* 0x00000001430f7824 */ /* 0x000fe200000e0e07 */
[----:B------:R-:W-:Y:S01]  /*0e60*/  ULOP3.LUT UR11, UR6, 0xffff, URZ, 0xc0, !UPT ;  /* 0x0000ffff060b7892 */ /* 0x000fe2000f8ec0ff */
[----:B------:R-:W-:Y:S01]  /*0e70*/  IMAD.SHL.U32 R7, R142, 0x8, RZ ;  /* 0x000000088e077824 */ /* 0x000fe200078e00ff */
[----:B------:R-:W-:Y:S01]  /*0e80*/  IADD3 R6, P0, PT, R16, R132, RZ ;  /* 0x0000008410067210 */ /* 0x000fe20007f1e0ff */
[----:B------:R-:W-:Y:S01]  /*0e90*/  IMAD.X R17, R19, 0x1, R133, P5 ;  /* 0x0000000113117824 */ /* 0x000fe200028e0685 */
[----:B------:R-:W-:Y:S01]  /*0ea0*/  LOP3.LUT P5, RZ, R11, 0x10, RZ, 0xc0, !PT ;  /* 0x000000100bff7812 */ /* 0x000fe200078ac0ff */
[----:B------:R3:W-:Y:S01]  /*0eb0*/  LDGSTS.E.BYPASS.LTC128B.128 [R8+0x6000], desc[UR14][R18.64], P6 ;  /* 0x0600000012087fae */ /* 0x0007e2000b181a0e */
[----:B------:R-:W-:Y:S01]  /*0ec0*/  IMAD.WIDE R14, R10, 0x2, R14 ;  /* 0x000000020a0e7825 */ /* 0x000fe200078e020e */
[----:B------:R-:W-:Y:S01]  /*0ed0*/  LEA R2, R2, UR4, 0x4 ;  /* 0x0000000402027c11 */ /* 0x000fe2000f8e20ff */
[----:B------:R-:W-:Y:S01]  /*0ee0*/  UPRMT UR11, UR11, 0x8880, URZ ;  /* 0x000088800b0b7896 */ /* 0x000fe200080000ff */
[----:B------:R5:W-:Y:S01]  /*0ef0*/  LDGSTS.E.BYPASS.LTC128B.128 [R9+0x6c00], desc[UR14][R16.64], P2 ;  /* 0x06c0000010097fae */ /* 0x000be20009181a0e */
[----:B------:R-:W-:Y:S01]  /*0f00*/  LOP3.LUT P2, RZ, R7, 0x10, RZ, 0xc0, !PT ;  /* 0x0000001007ff7812 */ /* 0x000fe2000784c0ff */
[----:B------:R-:W-:Y:S01]  /*0f10*/  IMAD.X R7, R17, 0x1, R133, P0 ;  /* 0x0000000111077824 */ /* 0x000fe200000e0685 */
[----:B------:R-:W-:Y:S01]  /*0f20*/  LEA R3, R3, UR5, 0x4 ;  /* 0x0000000503037c11 */ /* 0x000fe2000f8e20ff */
[----:B------:R-:W-:Y:S01]  /*0f30*/  IMAD.SHL.U32 R11, R142, 0x4, RZ ;  /* 0x000000048e0b7824 */ /* 0x000fe200078e00ff */
[----:B--2---:R-:W-:-:S02]  /*0f40*/  CS2R R22, SRZ ;  /* 0x0000000000167805 */ /* 0x004fc4000001ff00 */
[----:B-1----:R-:W-:Y:S01]  /*0f50*/  IADD3 R4, P1, PT, R100, -R4, RZ ;  /* 0x8000000464047210 */ /* 0x002fe20007f3e0ff */
[----:B------:R1:W-:Y:S01]  /*0f60*/  LDGSTS.E.BYPASS.LTC128B.128 [R8+0x6c00], desc[UR14][R6.64], P5 ;  /* 0x06c0000006087fae */ /* 0x0003e2000a981a0e */
[----:B------:R-:W-:Y:S01]  /*0f70*/  IADD3 R138, P5, PT, R14, R12, RZ ;  /* 0x0000000c0e8a7210 */ /* 0x000fe20007fbe0ff */
[----:B----4-:R-:W-:Y:S01]  /*0f80*/  IMAD.SHL.U32 R12, R142, 0x2, RZ ;  /* 0x000000028e0c7824 */ /* 0x010fe200078e00ff */
[----:B------:R-:W-:Y:S01]  /*0f90*/  LOP3.LUT P0, RZ, R11, 0x10, RZ, 0xc0, !PT ;  /* 0x000000100bff7812 */ /* 0x000fe2000780c0ff */
[----:B------:R-:W-:Y:S01]  /*0fa0*/  IMAD.X R5, R101, 0x1, ~R5, P1 ;  /* 0x0000000165057824 */ /* 0x000fe200008e0e05 */
[-C--:B------:R-:W-:Y:S01]  /*0fb0*/  IADD3 R14, P1, PT, R138, R136.reuse, RZ ;  /* 0x000000888a0e7210 */ /* 0x080fe20007f3e0ff */
[----:B------:R-:W-:Y:S01]  /*0fc0*/  IMAD.X R139, R15, 0x1, R13, P5 ;  /* 0x000000010f8b7824 */ /* 0x000fe200028e060d */
[----:B------:R-:W-:Y:S01]  /*0fd0*/  LOP3.LUT P6, RZ, R12, 0x10, RZ, 0xc0, !PT ;  /* 0x000000100cff7812 */ /* 0x000fe200078cc0ff */
[----:B------:R-:W-:Y:S01]  /*0fe0*/  IMAD.SHL.U32 R11, R143, 0x10, RZ ;  /* 0x000000108f0b7824 */ /* 0x000fe200078e00ff */
[----:B------:R-:W0:Y:S01]  /*0ff0*/  LDGDEPBAR ;  /* 0x00000000000079af */ /* 0x000e220000000000 */
[----:B------:R-:W-:Y:S01]  /*1000*/  IMAD.X R15, R139, 0x1, R137, P1 ;  /* 0x000000018b0f7824 */ /* 0x000fe200008e0689 */
[----:B------:R-:W-:Y:S01]  /*1010*/  IADD3 R12, P1, PT, R14, R136, RZ ;  /* 0x000000880e0c7210 */ /* 0x000fe20007f3e0ff */
[----:B------:R-:W-:Y:S01]  /*1020*/  IMAD.WIDE R4, R10, 0x2, R4 ;  /* 0x000000020a047825 */ /* 0x000fe200078e0204 */
[----:B------:R-:W-:Y:S01]  /*1030*/  LDGSTS.E.BYPASS.LTC128B.128 [R9+0x80], desc[UR14][R138.64], P4 ;  /* 0x000800008a097fae */ /* 0x000fe2000a181a0e */
[----:B------:R-:W-:-:S02]  /*1040*/  LOP3.LUT P5, RZ, R11, 0x10, RZ, 0xc0, !PT ;  /* 0x000000100bff7812 */ /* 0x000fc400078ac0ff */
[----:B---3--:R-:W-:Y:S01]  /*1050*/  CS2R R18, SRZ ;  /* 0x0000000000127805 */ /* 0x008fe2000001ff00 */
[----:B------:R-:W-:Y:S01]  /*1060*/  IMAD.SHL.U32 R11, R143, 0x8, RZ ;  /* 0x000000088f0b7824 */ /* 0x000fe200078e00ff */
[----:B------:R2:W-:Y:S01]  /*1070*/  LDGSTS.E.BYPASS.LTC128B.128 [R8+0x80], desc[UR14][R14.64], P2 ;  /* 0x000800000e087fae */ /* 0x0005e20009181a0e */
[----:B------:R-:W-:Y:S01]  /*1080*/  IMAD.X R13, R15, 0x1, R137, P1 ;  /* 0x000000010f0d7824 */ /* 0x000fe200008e0689 */
[----:B------:R-:W-:Y:S01]  /*1090*/  IADD3 R140, P2, PT, R4, R6, RZ ;  /* 0x00000006048c7210 */ /* 0x000fe20007f5e0ff */
[----:B------:R-:W-:Y:S01]  /*10a0*/  IMAD.SHL.U32 R4, R143, 0x4, RZ ;  /* 0x000000048f047824 */ /* 0x000fe200078e00ff */
[----:B------:R-:W-:Y:S02]  /*10b0*/  IADD3 R10, P1, PT, R12, R136, RZ ;  /* 0x000000880c0a7210 */ /* 0x000fe40007f3e0ff */
[----:B-----5:R-:W-:Y:S02]  /*10c0*/  CS2R R16, SRZ ;  /* 0x0000000000107805 */ /* 0x020fe4000001ff00 */
[----:B------:R-:W-:Y:S01]  /*10d0*/  LOP3.LUT P4, RZ, R11, 0x10, RZ, 0xc0, !PT ;  /* 0x000000100bff7812 */ /* 0x000fe2000788c0ff */
[----:B------:R-:W-:Y:S01]  /*10e0*/  IMAD.X R141, R5, 0x1, R7, P2 ;  /* 0x00000001058d7824 */ /* 0x000fe200010e0607 */
[----:B------:R3:W-:Y:S01]  /*10f0*/  LDGSTS.E.BYPASS.LTC128B.128 [R9+0xc80], desc[UR14][R12.64], P0 ;  /* 0x00c800000c097fae */ /* 0x0007e20008181a0e */
[----:B------:R-:W-:Y:S01]  /*1100*/  IMAD.X R11, R13, 0x1, R137, P1 ;  /* 0x000000010d0b7824 */ /* 0x000fe200008e0689 */
[----:B------:R-:W-:Y:S01]  /*1110*/  LOP3.LUT P2, RZ, R4, 0x10, RZ, 0xc0, !PT ;  /* 0x0000001004ff7812 */ /* 0x000fe2000784c0ff */
[----:B------:R-:W-:Y:S01]  /*1120*/  IMAD.SHL.U32 R4, R143, 0x2, RZ ;  /* 0x000000028f047824 */ /* 0x000fe200078e00ff */
[----:B-1----:R-:W-:-:S02]  /*1130*/  IADD3 R6, P0, PT, R140, R132, RZ ;  /* 0x000000848c067210 */ /* 0x002fc40007f1e0ff */
[----:B------:R1:W-:Y:S02]  /*1140*/  LDGSTS.E.BYPASS.LTC128B.128 [R8+0xc80], desc[UR14][R10.64], P6 ;  /* 0x00c800000a087fae */ /* 0x0003e4000b181a0e */
[-C--:B------:R-:W-:Y:S01]  /*1150*/  IADD3 R20, P1, PT, R6, R132.reuse, RZ ;  /* 0x0000008406147210 */ /* 0x080fe20007f3e0ff */
[--C-:B------:R-:W-:Y:S01]  /*1160*/  IMAD.X R7, R141, 0x1, R133.reuse, P0 ;  /* 0x000000018d077824 */ /* 0x100fe200000e0685 */
[----:B------:R-:W-:Y:S01]  /*1170*/  LOP3.LUT P6, RZ, R4, 0x10, RZ, 0xc0, !PT ;  /* 0x0000001004ff7812 */ /* 0x000fe200078cc0ff */
[----:B------:R-:W-:Y:S01]  /*1180*/  LDGSTS.E.BYPASS.LTC128B.128 [R9+0x6080], desc[UR14][R140.64], P5 ;  /* 0x060800008c097fae */ /* 0x000fe2000a981a0e */
[----:B------:R-:W-:Y:S01]  /*1190*/  IADD3 R4, P0, PT, R20, R132, RZ ;  /* 0x0000008414047210 */ /* 0x000fe20007f1e0ff */
[--C-:B------:R-:W-:Y:S02]  /*11a0*/  IMAD.X R21, R7, 0x1, R133.reuse, P1 ;  /* 0x0000000107157824 */ /* 0x100fe400008e0685 */
[----:B------:R4:W-:Y:S02]  /*11b0*/  LDGSTS.E.BYPASS.LTC128B.128 [R8+0x6080], desc[UR14][R6.64], P4 ;  /* 0x0608000006087fae */ /* 0x0009e4000a181a0e */
[----:B------:R-:W-:-:S02]  /*11c0*/  IMAD.X R5, R21, 0x1, R133, P0 ;  /* 0x0000000115057824 */ /* 0x000fc400000e0685 */
[----:B------:R5:W-:Y:S01]  /*11d0*/  LDGSTS.E.BYPASS.LTC128B.128 [R9+0x6c80], desc[UR14][R20.64], P2 ;  /* 0x06c8000014097fae */ /* 0x000be20009181a0e */
[----:B--2---:R-:W-:-:S03]  /*11e0*/  CS2R R14, SRZ ;  /* 0x00000000000e7805 */ /* 0x004fc6000001ff00 */
[----:B------:R2:W-:Y:S04]  /*11f0*/  LDGSTS.E.BYPASS.LTC128B.128 [R8+0x6c80], desc[UR14][R4.64], P6 ;  /* 0x06c8000004087fae */ /* 0x0005e8000b181a0e */
[----:B------:R-:W0:Y:S01]  /*1200*/  LDGDEPBAR ;  /* 0x00000000000079af */ /* 0x000e220000000000 */
[----:B---3--:R-:W-:Y:S02]  /*1210*/  CS2R R12, SRZ ;  /* 0x00000000000c7805 */ /* 0x008fe4000001ff00 */
[----:B-1----:R-:W-:Y:S02]  /*1220*/  CS2R R10, SRZ ;  /* 0x00000000000a7805 */ /* 0x002fe4000001ff00 */
[----:B----4-:R-:W-:Y:S02]  /*1230*/  CS2R R6, SRZ ;  /* 0x0000000000067805 */ /* 0x010fe4000001ff00 */
[----:B-----5:R-:W-:-:S02]  /*1240*/  CS2R R20, SRZ ;  /* 0x0000000000147805 */ /* 0x020fc4000001ff00 */
[----:B--2---:R-:W-:Y:S01]  /*1250*/  CS2R R8, SRZ ;  /* 0x0000000000087805 */ /* 0x004fe2000001ff00 */
[----:B------:R-:W-:-:S04]  /*1260*/  DEPBAR.LE SB0, 0x1 ;  /* 0x000080400000791a */ /* 0x000fc80000000000 */
[----:B------:R-:W-:Y:S01]  /*1270*/  BAR.SYNC.DEFER_BLOCKING 0x0 ;  /* 0x0000000000007b1d */ /* 0x000fe20000010000 */
[----:B------:R-:W-:-:S05]  /*1280*/  CS2R R4, SRZ ;  /* 0x0000000000047805 */ /* 0x000fca000001ff00 */
[----:B------:R-:W1:Y:S04]  /*1290*/  LDSM.16.M88.4 R68, [R3] ;  /* 0x000000000344783b */ /* 0x000e680000000200 */
[----:B------:R-:W2:Y:S04]  /*12a0*/  LDSM.16.M88.4 R88, [R3+0xc00] ;  /* 0x000c00000358783b */ /* 0x000ea80000000200 */
[----:B------:R-:W3:Y:S04]  /*12b0*/  LDSM.16.M88.4 R92, [R3+0x1800] ;  /* 0x00180000035c783b */ /* 0x000ee80000000200 */
[----:B------:R-:W4:Y:S04]  /*12c0*/  LDSM.16.M88.4 R96, [R3+0x2400] ;  /* 0x002400000360783b */ /* 0x000f280000000200 */
[----:B------:R-:W1:Y:S04]  /*12d0*/  LDSM.16.M88.4 R72, [R2+0x6000] ;  /* 0x006000000248783b */ /* 0x000e680000000200 */
[----:B------:R-:W1:Y:S04]  /*12e0*/  LDSM.16.M88.4 R76, [R2+0x6c00] ;  /* 0x006c0000024c783b */ /* 0x000e680000000200 */
[----:B------:R-:W1:Y:S04]  /*12f0*/  LDSM.16.M88.4 R80, [R2+0x7800] ;  /* 0x007800000250783b */ /* 0x000e680000000200 */
[----:B------:R5:W1:Y:S02]  /*1300*/  LDSM.16.M88.4 R84, [R2+0x8400] ;  /* 0x008400000254783b */ /* 0x000a640000000200 */
[----:B-----5:R-:W-:Y:S01]  /*1310*/  CS2R R2, SRZ ;  /* 0x0000000000027805 */ /* 0x020fe2000001ff00 */
[----:B--234-:R-:W-:Y:S06]  /*1320*/  @!P3 BRA `(.L_x_114) ;  /* 0x0000000c00bcb947 */ /* 0x01cfec0003800000 */
[----:B------:R-:W-:Y:S01]  /*1330*/  SHF.R.U32.HI R3, RZ, 0x2, R0 ;  /* 0x00000002ff037819 */ /* 0x000fe20000011600 */
[----:B------:R-:W2:Y:S01]  /*1340*/  S2UR UR13, SR_CgaCtaId ;  /* 0x00000000000d79c3 */ /* 0x000ea20000008800 */
[C---:B------:R-:W-:Y:S01]  /*1350*/  LEA R5, P0, R132.reuse, R100, 0x1 ;  /* 0x0000006484057211 */ /* 0x040fe200078008ff */
[----:B------:R-:W-:Y:S01]  /*1360*/  UMOV UR17, 0x400 ;  /* 0x0000040000117882 */ /* 0x000fe20000000000 */
[----:B------:R-:W-:Y:S02]  /*1370*/  LOP3.LUT R3, R3, 0x7, RZ, 0xc0, !PT ;  /* 0x0000000703037812 */ /* 0x000fe400078ec0ff */
[----:B------:R-:W-:Y:S02]  /*1380*/  CS2R R16, SRZ ;  /* 0x0000000000107805 */ /* 0x000fe4000001ff00 */
[----:B------:R-:W-:Y:S02]  /*1390*/  LEA.HI.X R2, R132, R101, R133, 0x1, P0 ;  /* 0x0000006584027211 */ /* 0x000fe400000f0c85 */
[----:B------:R-:W-:-:S02]  /*13a0*/  CS2R R18, SRZ ;  /* 0x0000000000127805 */ /* 0x000fc4000001ff00 */
[----:B------:R-:W-:Y:S02]  /*13b0*/  LEA R7, P0, R136, R66, 0x1 ;  /* 0x0000004288077211 */ /* 0x000fe400078008ff */
[----:B------:R-:W-:Y:S02]  /*13c0*/  CS2R R48, SRZ ;  /* 0x0000000000307805 */ /* 0x000fe4000001ff00 */
[----:B------:R-:W-:Y:S02]  /*13d0*/  LOP3.LUT R3, R3, 0x3e0, R0, 0xf8, !PT ;  /* 0x000003e003037812 */ /* 0x000fe400078ef800 */
[----:B------:R-:W-:Y:S02]  /*13e0*/  CS2R R50, SRZ ;  /* 0x0000000000327805 */ /* 0x000fe4000001ff00 */
[----:B------:R-:W-:Y:S02]  /*13f0*/  LOP3.LUT R9, R0, 0x7, RZ, 0xc0, !PT ;  /* 0x0000000700097812 */ /* 0x000fe400078ec0ff */
[----:B------:R-:W-:-:S02]  /*1400*/  CS2R R14, SRZ ;  /* 0x00000000000e7805 */ /* 0x000fc4000001ff00 */
[----:B------:R-:W-:Y:S02]  /*1410*/  LEA.HI.X R4, R136, R67, R137, 0x1, P0 ;  /* 0x0000004388047211 */ /* 0x000fe400000f0c89 */
[----:B------:R-:W-:Y:S02]  /*1420*/  CS2R R20, SRZ ;  /* 0x0000000000147805 */ /* 0x000fe4000001ff00 */
[----:B------:R-:W-:Y:S02]  /*1430*/  LOP3.LUT R145, R3, 0x8, RZ, 0xfc, !PT ;  /* 0x0000000803917812 */ /* 0x000fe400078efcff */
[----:B------:R-:W-:Y:S02]  /*1440*/  CS2R R46, SRZ ;  /* 0x00000000002e7805 */ /* 0x000fe4000001ff00 */
[----:B------:R-:W-:Y:S02]  /*1450*/  IADD3 R134, P1, PT, R5, R132, RZ ;  /* 0x0000008405867210 */ /* 0x000fe40007f3e0ff */
[----:B------:R-:W-:-:S02]  /*1460*/  CS2R R52, SRZ ;  /* 0x0000000000347805 */ /* 0x000fc4000001ff00 */
[----:B------:R-:W-:Y:S02]  /*1470*/  SHF.R.U32.HI R6, RZ, 0x3, R0 ;  /* 0x00000003ff067819 */ /* 0x000fe40000011600 */
[----:B------:R-:W-:Y:S02]  /*1480*/  CS2R R12, SRZ ;  /* 0x00000000000c7805 */ /* 0x000fe4000001ff00 */
[----:B------:R-:W-:Y:S01]  /*1490*/  SHF.R.U32.HI R9, RZ, 0x1, R9 ;  /* 0x00000001ff097819 */ /* 0x000fe20000011609 */
[----:B------:R-:W-:Y:S01]  /*14a0*/  IMAD.X R133, R2, 0x1, R133, P1 ;  /* 0x0000000102857824 */ /* 0x000fe200008e0685 */
[----:B------:R-:W-:Y:S01]  /*14b0*/  LOP3.LUT R67, R103, 0x8, RZ, 0xc0, !PT ;  /* 0x0000000867437812 */ /* 0x000fe200078ec0ff */
[----:B--2---:R-:W-:Y:S01]  /*14c0*/  ULEA UR13, UR13, UR17, 0x18 ;  /* 0x000000110d0d7291 */ /* 0x004fe2000f8ec0ff */
[----:B------:R-:W-:Y:S02]  /*14d0*/  LOP3.LUT R132, R105, 0x4, R102, 0xf8, !PT ;  /* 0x0000000469847812 */ /* 0x000fe400078ef866 */
[----:B------:R-:W-:-:S02]  /*14e0*/  CS2R R22, SRZ ;  /* 0x0000000000167805 */ /* 0x000fc4000001ff00 */
[----:B------:R-:W-:Y:S02]  /*14f0*/  LOP3.LUT R5, R103, 0x7, RZ, 0xc0, !PT ;  /* 0x0000000767057812 */ /* 0x000fe400078ec0ff */
[----:B------:R-:W-:Y:S02]  /*1500*/  CS2R R44, SRZ ;  /* 0x00000000002c7805 */ /* 0x000fe4000001ff00 */
[----:B------:R-:W-:Y:S02]  /*1510*/  SHF.R.U32.HI R3, RZ, 0x1, R3 ;  /* 0x00000001ff037819 */ /* 0x000fe40000011603 */
[----:B------:R-:W-:Y:S02]  /*1520*/  CS2R R54, SRZ ;  /* 0x0000000000367805 */ /* 0x000fe4000001ff00 */
[----:B------:R-:W-:Y:S01]  /*1530*/  SHF.R.U32.HI R145, RZ, 0x1, R145 ;  /* 0x00000001ff917819 */ /* 0x000fe20000011691 */
[----:B------:R-:W-:Y:S01]  /*1540*/  IMAD R132, R5, 0x18, R132 ;  /* 0x0000001805847824 */ /* 0x000fe200078e0284 */
[----:B------:R-:W-:-:S02]  /*1550*/  LOP3.LUT R9, R9, 0x1, R6, 0x78, !PT ;  /* 0x0000000109097812 */ /* 0x000fc400078e7806 */
[----:B------:R-:W-:Y:S02]  /*1560*/  CS2R R10, SRZ ;  /* 0x00000000000a7805 */ /* 0x000fe4000001ff00 */
[--C-:B------:R-:W-:Y:S01]  /*1570*/  LOP3.LUT R67, R67, 0x7, R0.reuse, 0xf8, !PT ;  /* 0x0000000743437812 */ /* 0x100fe200078ef800 */
[----:B------:R-:W-:Y:S01]  /*1580*/  IMAD.SHL.U32 R66, R132, 0x10, RZ ;  /* 0x0000001084427824 */ /* 0x000fe200078e00ff */
[----:B------:R-:W-:Y:S02]  /*1590*/  IADD3 R136, P0, PT, R7, R136, RZ ;  /* 0x0000008807887210 */ /* 0x000fe40007f1e0ff */
[----:B------:R-:W-:Y:S02]  /*15a0*/  CS2R R24, SRZ ;  /* 0x0000000000187805 */ /* 0x000fe4000001ff00 */
[----:B------:R-:W-:Y:S02]  /*15b0*/  LOP3.LUT R7, R3, 0x3, R0, 0x48, !PT ;  /* 0x0000000303077812 */ /* 0x000fe400078e4800 */
[----:B------:R-:W-:-:S02]  /*15c0*/  CS2R R42, SRZ ;  /* 0x00000000002a7805 */ /* 0x000fc4000001ff00 */
[----:B------:R-:W-:Y:S01]  /*15d0*/  LOP3.LUT R5, R145, 0x3, R0, 0x48, !PT ;  /* 0x0000000391057812 */ /* 0x000fe200078e4800 */
[----:B------:R-:W-:Y:S01]  /*15e0*/  IMAD.X R135, R4, 0x1, R137, P0 ;  /* 0x0000000104877824 */ /* 0x000fe200000e0689 */
[----:B------:R-:W-:Y:S01]  /*15f0*/  LOP3.LUT R102, R9, 0x4, R102, 0xf8, !PT ;  /* 0x0000000409667812 */ /* 0x000fe200078ef866 */
[----:B------:R-:W-:Y:S01]  /*1600*/  IMAD.MOV.U32 R137, RZ, RZ, R139 ;  /* 0x000000ffff897224 */ /* 0x000fe200078e008b */
[----:B------:R-:W-:Y:S02]  /*1610*/  SHF.R.U32.HI R67, RZ, 0x1, R67 ;  /* 0x00000001ff437819 */ /* 0x000fe40000011643 */
[----:B------:R-:W-:Y:S02]  /*1620*/  CS2R R56, SRZ ;  /* 0x0000000000387805 */ /* 0x000fe4000001ff00 */
[----:B------:R-:W-:Y:S02]  /*1630*/  LOP3.LUT R146, R7, 0x4, R0, 0xf8, !PT ;  /* 0x0000000407927812 */ /* 0x000fe400078ef800 */
[----:B------:R-:W-:-:S02]  /*1640*/  CS2R R8, SRZ ;  /* 0x0000000000087805 */ /* 0x000fc4000001ff00 */
[----:B------:R-:W-:Y:S01]  /*1650*/  LOP3.LUT R0, R5, 0x4, R0, 0xf8, !PT ;  /* 0x0000000405007812 */ /* 0x000fe200078ef800 */
[----:B------:R-:W-:Y:S01]  /*1660*/  IMAD R67, R67, 0x18, R102 ;  /* 0x0000001843437824 */ /* 0x000fe200078e0266 */
[----:B------:R-:W-:Y:S01]  /*1670*/  ISETP.NE.AND P0, PT, R144, RZ, PT ;  /* 0x000000ff9000720c */ /* 0x000fe20003f05270 */
[----:B------:R-:W-:Y:S01]  /*1680*/  IMAD R146, R3, 0x18, R146 ;  /* 0x0000001803927824 */ /* 0x000fe200078e0292 */
[----:B------:R-:W-:Y:S01]  /*1690*/  CS2R R26, SRZ ;  /* 0x00000000001a7805 */ /* 0x000fe2000001ff00 */
[----:B------:R-:W-:Y:S01]  /*16a0*/  IMAD R145, R145, 0x18, R0 ;  /* 0x0000001891917824 */ /* 0x000fe200078e0200 */
[----:B------:R-:W-:Y:S01]  /*16b0*/  CS2R R40, SRZ ;  /* 0x0000000000287805 */ /* 0x000fe2000001ff00 */
[----:B------:R-:W-:Y:S01]  /*16c0*/  IMAD.SHL.U32 R0, R67, 0x10, RZ ;  /* 0x0000001043007824 */ /* 0x000fe200078e00ff */
[----:B------:R-:W-:Y:S02]  /*16d0*/  CS2R R58, SRZ ;  /* 0x00000000003a7805 */ /* 0x000fe4000001ff00 */
[----:B------:R-:W-:-:S02]  /*16e0*/  CS2R R6, SRZ ;  /* 0x0000000000067805 */ /* 0x000fc4000001ff00 */
[----:B------:R-:W-:Y:S02]  /*16f0*/  CS2R R28, SRZ ;  /* 0x00000000001c7805 */ /* 0x000fe4000001ff00 */
[----:B------:R-:W-:Y:S02]  /*1700*/  CS2R R38, SRZ ;  /* 0x0000000000267805 */ /* 0x000fe4000001ff00 */
[----:B------:R-:W-:Y:S02]  /*1710*/  CS2R R60, SRZ ;  /* 0x00000000003c7805 */ /* 0x000fe4000001ff00 */
[----:B------:R-:W-:Y:S02]  /*1720*/  CS2R R4, SRZ ;  /* 0x0000000000047805 */ /* 0x000fe4000001ff00 */
[----:B------:R-:W-:Y:S02]  /*1730*/  CS2R R30, SRZ ;  /* 0x00000000001e7805 */ /* 0x000fe4000001ff00 */
[----:B------:R-:W-:-:S02]  /*1740*/  CS2R R36, SRZ ;  /* 0x0000000000247805 */ /* 0x000fc4000001ff00 */
[----:B------:R-:W-:Y:S02]  /*1750*/  CS2R R62, SRZ ;  /* 0x00000000003e7805 */ /* 0x000fe4000001ff00 */
[----:B------:R-:W-:Y:S02]  /*1760*/  CS2R R2, SRZ ;  /* 0x0000000000027805 */ /* 0x000fe4000001ff00 */
[----:B------:R-:W-:Y:S02]  /*1770*/  CS2R R32, SRZ ;  /* 0x0000000000207805 */ /* 0x000fe4000001ff00 */
[----:B------:R-:W-:Y:S02]  /*1780*/  CS2R R34, SRZ ;  /* 0x0000000000227805 */ /* 0x000fe4000001ff00 */
[----:B------:R-:W-:Y:S02]  /*1790*/  CS2R R64, SRZ ;  /* 0x0000000000407805 */ /* 0x000fe4000001ff00 */
[----:B------:R-:W-:Y:S01]  /*17a0*/  SEL R143, R143, RZ, P0 ;  /* 0x000000ff8f8f7207 */ /* 0x000fe20000000000 */
[----:B------:R-:W-:Y:S01]  /*17b0*/  UIADD3 UR4, UPT, UPT, UR4, 0x6000, URZ ;  /* 0x0000600004047890 */ /* 0x000fe2000fffe0ff */
[----:B------:R-:W-:Y:S01]  /*17c0*/  SEL R142, R142, RZ, P0 ;  /* 0x000000ff8e8e7207 */ /* 0x000fe20000000000 */
[----:B------:R-:W-:Y:S01]  /*17d0*/  UMOV UR21, 0x100 ;  /* 0x0000010000157882 */ /* 0x000fe20000000000 */
[----:B------:R-:W-:Y:S01]  /*17e0*/  LOP3.LUT R66, R66, 0x20, RZ, 0x3c, !PT ;  /* 0x0000002042427812 */ /* 0x000fe200078e3cff */
[----:B------:R-:W-:Y:S01]  /*17f0*/  UMOV UR12, 0x2 ;  /* 0x00000002000c7882 */ /* 0x000fe20000000000 */
[----:B------:R-:W-:Y:S01]  /*1800*/  LOP3.LUT R0, R0, 0x20, RZ, 0x3c, !PT ;  /* 0x0000002000007812 */ /* 0x000fe200078e3cff */
[----:B------:R-:W-:Y:S01]  /*1810*/  UMOV UR20, URZ ;  /* 0x000000ff00147c82 */ /* 0x000fe20008000000 */
[----:B------:R-:W-:Y:S01]  /*1820*/  LEA R146, R146, UR13, 0x4 ;  /* 0x0000000d92927c11 */ /* 0x000fe2000f8e20ff */
[----:B------:R-:W2:Y:S01]  /*1830*/  LDCU.64 UR8, c[0x0][0x3a8] ;  /* 0x00007500ff0877ac */ /* 0x000ea20008000a00 */
[----:B------:R-:W-:Y:S01]  /*1840*/  LEA R145, R145, UR13, 0x4 ;  /* 0x0000000d91917c11 */ /* 0x000fe2000f8e20ff */
[----:B------:R-:W3:Y:S01]  /*1850*/  LDCU.64 UR6, c[0x0][0x3d8] ;  /* 0x00007b00ff0677ac */ /* 0x000ee20008000a00 */
[----:B------:R-:W-:Y:S01]  /*1860*/  UMOV UR19, 0x100 ;  /* 0x0000010000137882 */ /* 0x000fe20000000000 */
[----:B------:R-:W-:-:S05]  /*1870*/  UMOV UR13, 0xffffff00 ;  /* 0xffffff00000d7882 */ /* 0x000fca0000000000 */
.L_x_115:
[C---:B-12---:R-:W-:Y:S01]  /*1880*/  HMMA.16816.F16 R64, R68.reuse, R72, R64 ;  /* 0x000000484440723c */ /* 0x046fe20000000840 */
[----:B------:R-:W-:Y:S01]  /*1890*/  LDSM.16.M88.4 R100, [R66+UR5] ;  /* 0x000000054264783b */ /* 0x000fe20008000200 */
[----:B------:R-:W-:Y:S02]  /*18a0*/  UIADD3 UR18, UPT, UPT, UR5, 0x80, URZ ;  /* 0x0000008005127890 */ /* 0x000fe4000fffe0ff */
[----:B------:R-:W-:Y:S01]  /*18b0*/  LOP3.LUT P3, RZ, R142, 0x1, RZ, 0xc0, !PT ;  /* 0x000000018eff7812 */ /* 0x000fe2000786c0ff */
[----:B------:R-:W-:Y:S01]  /*18c0*/  VIADD R153, R146, UR21 ;  /* 0x0000001592997c36 */ /* 0x000fe20008000000 */
[----:B------:R-:W-:Y:S01]  /*18d0*/  IADD3 R138, P0, PT, R138, R136, RZ ;  /* 0x000000888a8a7210 */ /* 0x000fe20007f1e0ff */
[----:B------:R-:W-:Y:S01]  /*18e0*/  UIADD3 UR17, UPT, UPT, UR4, 0x80, URZ ;  /* 0x0000008004117890 */ /* 0x000fe2000fffe0ff */
[C---:B------:R-:W-:Y:S01]  /*18f0*/  HMMA.16816.F16 R62, R68.reuse, R74, R62 ;  /* 0x0000004a443e723c */ /* 0x040fe2000000083e */
[----:B--2---:R-:W2:Y:S01]  /*1900*/  LDSM.16.M88.4 R104, [R0+UR4] ;  /* 0x000000040068783b */ /* 0x004ea20008000200 */
[----:B------:R-:W-:Y:S01]  /*1910*/  IADD3 R140, P1, PT, R140, R134, RZ ;  /* 0x000000868c8c7210 */ /* 0x000fe20007f3e0ff */
[----:B------:R-:W-:Y:S01]  /*1920*/  IMAD.X R137, R137, 0x1, R135, P0 ;  /* 0x0000000189897824 */ /* 0x000fe200000e0687 */
[----:B------:R-:W-:Y:S01]  /*1930*/  IADD3 R150, P2, PT, R138, UR8, RZ ;  /* 0x000000088a967c10 */ /* 0x000fe2000ff5e0ff */
[----:B------:R-:W-:Y:S01]  /*1940*/  UIADD3 UR20, UPT, UPT, UR20, 0x1, URZ ;  /* 0x0000000114147890 */ /* 0x000fe2000fffe0ff */
[----:B------:R-:W-:Y:S01]  /*1950*/  LOP3.LUT P0, RZ, R143, 0x1, RZ, 0xc0, !PT ;  /* 0x000000018fff7812 */ /* 0x000fe2000780c0ff */
[----:B------:R-:W-:Y:S01]  /*1960*/  IMAD.X R141, R141, 0x1, R133, P1 ;  /* 0x000000018d8d7824 */ /* 0x000fe200008e0685 */
[C---:B------:R-:W-:Y:S01]  /*1970*/  HMMA.16816.F16 R60, R68.reuse, R76, R60 ;  /* 0x0000004c443c723c */ /* 0x040fe2000000083c */
[----:B------:R-:W2:Y:S01]  /*1980*/  LDSM.16.M88.4 R108, [R0+UR4+0xc00] ;  /* 0x000c0004006c783b */ /* 0x000ea20008000200 */
[----:B------:R-:W-:Y:S01]  /*1990*/  IADD3.X R151, PT, PT, R137, UR9, RZ, P2, !PT ;  /* 0x0000000989977c10 */ /* 0x000fe200097fe4ff */
[----:B------:R-:W-:Y:S01]  /*19a0*/  UISETP.NE.AND UP1, UPT, UR20, 0x3, UPT ;  /* 0x000000031400788c */ /* 0x000fe2000bf25270 */
[--C-:B------:R-:W-:Y:S01]  /*19b0*/  SHF.R.U32.HI R139, RZ, 0x1, R142.reuse ;  /* 0x00000001ff8b7819 */ /* 0x100fe2000001168e */
[----:B------:R-:W-:Y:S01]  /*19c0*/  UIADD3 UR12, UPT, UPT, UR12, 0x1, URZ ;  /* 0x000000010c0c7890 */ /* 0x000fe2000fffe0ff */
[----:B------:R-:W-:Y:S02]  /*19d0*/  SHF.R.U32.HI R149, RZ, 0x1, R143 ;  /* 0x00000001ff957819 */ /* 0x000fe4000001168f */
[C---:B------:R-:W-:Y:S01]  /*19e0*/  HMMA.16816.F16 R58, R68.reuse, R78, R58 ;  /* 0x0000004e443a723c */ /* 0x040fe2000000083a */
[----:B------:R-:W2:Y:S01]  /*19f0*/  LDSM.16.M88.4 R112, [R0+UR4+0x1800] ;  /* 0x001800040070783b */ /* 0x000ea20008000200 */
[----:B------:R-:W-:Y:S01]  /*1a00*/  LOP3.LUT P1, RZ, R139, 0x1, RZ, 0xc0, !PT ;  /* 0x000000018bff7812 */ /* 0x000fe2000782c0ff */
[----:B------:R-:W-:Y:S01]  /*1a10*/  @P3 IMAD.MOV.U32 R139, RZ, RZ, R137 ;  /* 0x000000ffff8b3224 */ /* 0x000fe200078e0089 */
[----:B------:R-:W-:Y:S01]  /*1a20*/  LOP3.LUT P6, RZ, R149, 0x1, RZ, 0xc0, !PT ;  /* 0x0000000195ff7812 */ /* 0x000fe200078cc0ff */
[----:B------:R-:W-:Y:S01]  /*1a30*/  VIADD R149, R146, UR19 ;  /* 0x0000001392957c36 */ /* 0x000fe20008000000 */
[----:B------:R-:W-:Y:S01]  /*1a40*/  @!UP1 UIADD3 UR18, UPT, UPT, UR5, -0x100, URZ ;  /* 0xffffff0005129890 */ /* 0x000fe2000fffe0ff */
[--C-:B----4-:R-:W-:Y:S01]  /*1a50*/  SHF.R.U32.HI R147, RZ, 0x3, R142.reuse ;  /* 0x00000003ff937819 */ /* 0x110fe2000001168e */
[C---:B------:R-:W-:Y:S01]  /*1a60*/  HMMA.16816.F16 R56, R68.reuse, R80, R56 ;  /* 0x000000504438723c */ /* 0x040fe20000000838 */
[----:B------:R-:W2:Y:S01]  /*1a70*/  LDSM.16.M88.4 R116, [R0+UR4+0x2400] ;  /* 0x002400040074783b */ /* 0x000ea20008000200 */
[----:B------:R-:W-:Y:S01]  /*1a80*/  SHF.R.U32.HI R148, RZ, 0x2, R142 ;  /* 0x00000002ff947819 */ /* 0x000fe2000001168e */
[----:B------:R-:W-:Y:S01]  /*1a90*/  @!UP1 UIADD3 UR17, UPT, UPT, UR4, -0x100, URZ ;  /* 0xffffff0004119890 */ /* 0x000fe2000fffe0ff */
[----:B------:R-:W-:Y:S01]  /*1aa0*/  LOP3.LUT P4, RZ, R147, 0x1, RZ, 0xc0, !PT ;  /* 0x0000000193ff7812 */ /* 0x000fe2000788c0ff */
[----:B------:R-:W-:Y:S01]  /*1ab0*/  UISETP.NE.AND UP0, UPT, UR12, 0x3, UPT ;  /* 0x000000030c00788c */ /* 0x000fe2000bf05270 */
[----:B------:R-:W-:Y:S01]  /*1ac0*/  LOP3.LUT P5, RZ, R148, 0x1, RZ, 0xc0, !PT ;  /* 0x0000000194ff7812 */ /* 0x000fe200078ac0ff */
[----:B------:R-:W-:Y:S01]  /*1ad0*/  @!UP1 UMOV UR20, URZ ;  /* 0x000000ff00149c82 */ /* 0x000fe20008000000 */
[C---:B------:R-:W-:Y:S01]  /*1ae0*/  HMMA.16816.F16 R54, R68.reuse, R82, R54 ;  /* 0x000000524436723c */ /* 0x040fe20000000836 */
[----:B------:R-:W2:Y:S01]  /*1af0*/  LDSM.16.M88.4 R120, [R66+UR5+0xc00] ;  /* 0x000c00054278783b */ /* 0x000ea20008000200 */
[--C-:B------:R-:W-:Y:S01]  /*1b00*/  SHF.R.U32.HI R147, RZ, 0x2, R143.reuse ;  /* 0x00000002ff937819 */ /* 0x100fe2000001168f */
[----:B------:R-:W-:Y:S01]  /*1b10*/  USEL UR22, UR13, 0x80, !UP0 ;  /* 0x000000800d167887 */ /* 0x000fe2000c000000 */
[----:B------:R-:W-:Y:S01]  /*1b20*/  SHF.R.U32.HI R148, RZ, 0x3, R143 ;  /* 0x00000003ff947819 */ /* 0x000fe2000001168f */
[----:B------:R-:W-:Y:S01]  /*1b30*/  USEL UR12, UR12, URZ, UP0 ;  /* 0x000000ff0c0c7287 */ /* 0x000fe20008000000 */
[----:B------:R-:W-:Y:S02]  /*1b40*/  UMOV UR4, UR17 ;  /* 0x0000001100047c82 */ /* 0x000fe40008000000 */
[C---:B------:R-:W-:Y:S01]  /*1b50*/  HMMA.16816.F16 R52, R68.reuse, R84, R52 ;  /* 0x000000544434723c */ /* 0x040fe20000000834 */
[----:B------:R-:W1:Y:S01]  /*1b60*/  LDSM.16.M88.4 R124, [R66+UR5+0x1800] ;  /* 0x00180005427c783b */ /* 0x000e620008000200 */
[----:B------:R-:W-:Y:S01]  /*1b70*/  LOP3.LUT P2, RZ, R148, 0x1, RZ, 0xc0, !PT ;  /* 0x0000000194ff7812 */ /* 0x000fe2000784c0ff */
[----:B------:R-:W-:Y:S01]  /*1b80*/  VIADD R148, R145, UR21 ;  /* 0x0000001591947c36 */ /* 0x000fe20008000000 */
[----:B------:R-:W-:Y:S04]  /*1b90*/  UIADD3 UR21, UPT, UPT, UR22, UR21, URZ ;  /* 0x0000001516157290 */ /* 0x000fe8000fffe0ff */
[-C--:B------:R-:W-:Y:S01]  /*1ba0*/  HMMA.16816.F16 R50, R68, R86.reuse, R50 ;  /* 0x000000564432723c */ /* 0x080fe20000000832 */
[----:B------:R-:W1:Y:S01]  /*1bb0*/  LDSM.16.M88.4 R128, [R66+UR5+0x2400] ;  /* 0x002400054280783b */ /* 0x000e620008000200 */
[----:B------:R-:W-:Y:S06]  /*1bc0*/  UMOV UR5, UR18 ;  /* 0x0000001200057c82 */ /* 0x000fec0008000000 */
[C---:B------:R-:W-:Y:S01]  /*1bd0*/  HMMA.16816.F16 R48, R88.reuse, R86, R48 ;  /* 0x000000565830723c */ /* 0x040fe20000000830 */
[----:B------:R-:W-:Y:S01]  /*1be0*/  @!PT LDS RZ, [RZ] ;  /* 0x00000000fffff984 */ /* 0x000fe20000000800 */
[----:B------:R-:W-:Y:S01]  /*1bf0*/  @!PT LDS RZ, [RZ] ;  /* 0x00000000fffff984 */ /* 0x000fe20000000800 */
[----:B------:R-:W-:Y:S01]  /*1c00*/  @!PT LDS RZ, [RZ] ;  /* 0x00000000fffff984 */ /* 0x000fe20000000800 */
[----:B------:R4:W-:Y:S02]  /*1c10*/  @P3 LDGSTS.E.BYPASS.LTC128B.128 [R149], desc[UR14][R138.64] ;  /* 0x000000008a953fae */ /* 0x0009e4000b981a0e */
[----:B------:R-:W-:Y:S01]  /*1c20*/  LOP3.LUT P3, RZ, R147, 0x1, RZ, 0xc0, !PT ;  /* 0x0000000193ff7812 */ /* 0x000fe2000786c0ff */
[----:B------:R-:W-:Y:S01]  /*1c30*/  VIADD R147, R145, UR19 ;  /* 0x0000001391937c36 */ /* 0x000fe20008000000 */
[----:B------:R-:W-:Y:S03]  /*1c40*/  UIADD3 UR19, UPT, UPT, UR22, UR19, URZ ;  /* 0x0000001316137290 */ /* 0x000fe6000fffe0ff */
[C---:B------:R-:W-:Y:S01]  /*1c50*/  HMMA.16816.F16 R46, R88.reuse, R84, R46 ;  /* 0x00000054582e723c */ /* 0x040fe2000000082e */
[----:B------:R5:W-:Y:S01]  /*1c60*/  @P1 LDGSTS.E.BYPASS.LTC128B.128 [R147], desc[UR14][R150.64] ;  /* 0x0000000096931fae */ /* 0x000be2000b981a0e */
[----:B---3--:R-:W-:Y:S04]  /*1c70*/  IADD3 R154, P1, PT, R140, UR6, RZ ;  /* 0x000000068c9a7c10 */ /* 0x008fe8000ff3e0ff */
[----:B------:R-:W-:Y:S02]  /*1c80*/  IADD3.X R155, PT, PT, R141, UR7, RZ, P1, !PT ;  /* 0x000000078d9b7c10 */ /* 0x000fe40008ffe4ff */
[C---:B------:R-:W-:Y:S01]  /*1c90*/  HMMA.16816.F16 R44, R88.reuse, R82, R44 ;  /* 0x00000052582c723c */ /* 0x040fe2000000082c */
[----:B------:R-:W-:Y:S01]  /*1ca0*/  @P0 LDGSTS.E.BYPASS.LTC128B.128 [R153+0x6000], desc[UR14][R140.64] ;  /* 0x060000008c990fae */ /* 0x000fe2000b981a0e */
[----:B------:R-:W-:Y:S02]  /*1cb0*/  IADD3 R160, P0, PT, R150, UR8, RZ ;  /* 0x0000000896a07c10 */ /* 0x000fe4000ff1e0ff */
[----:B------:R-:W-:Y:S02]  /*1cc0*/  IADD3 R156, P1, PT, R154, UR6, RZ ;  /* 0x000000069a9c7c10 */ /* 0x000fe4000ff3e0ff */
[----:B------:R-:W-:Y:S02]  /*1cd0*/  IADD3.X R161, PT, PT, R151, UR9, RZ, P0, !PT ;  /* 0x0000000997a17c10 */ /* 0x000fe400087fe4ff */
[C---:B------:R-:W-:Y:S01]  /*1ce0*/  HMMA.16816.F16 R42, R88.reuse, R80, R42 ;  /* 0x00000050582a723c */ /* 0x040fe2000000082a */
[----:B------:R-:W-:Y:S01]  /*1cf0*/  @P6 LDGSTS.E.BYPASS.LTC128B.128 [R148+0x6000], desc[UR14][R154.64] ;  /* 0x060000009a946fae */ /* 0x000fe2000b981a0e */
[----:B------:R-:W-:Y:S02]  /*1d00*/  IADD3 R158, P0, PT, R160, UR8, RZ ;  /* 0x00000008a09e7c10 */ /* 0x000fe4000ff1e0ff */
[----:B------:R-:W-:Y:S01]  /*1d10*/  IADD3.X R157, PT, PT, R155, UR7, RZ, P1, !PT ;  /* 0x000000079b9d7c10 */ /* 0x000fe20008ffe4ff */
[----:B----4-:R-:W-:Y:S01]  /*1d20*/  VIADD R139, R144, 0xffffffff ;  /* 0xffffffff908b7836 */ /* 0x010fe20000000000 */
[----:B------:R-:W-:Y:S02]  /*1d30*/  IADD3.X R159, PT, PT, R161, UR9, RZ, P0, !PT ;  /* 0x00000009a19f7c10 */ /* 0x000fe400087fe4ff */
[C---:B------:R-:W-:Y:S01]  /*1d40*/  HMMA.16816.F16 R40, R88.reuse, R78, R40 ;  /* 0x0000004e5828723c */ /* 0x040fe20000000828 */
[----:B------:R-:W-:Y:S01]  /*1d50*/  @P5 LDGSTS.E.BYPASS.LTC128B.128 [R149+0xc00], desc[UR14][R160.64] ;  /* 0x00c00000a0955fae */ /* 0x000fe2000b981a0e */
[----:B-----5:R-:W-:Y:S06]  /*1d60*/  IADD3 R150, P0, PT, R156, UR6, RZ ;  /* 0x000000069c967c10 */ /* 0x020fec000ff1e0ff */
[C---:B------:R-:W-:Y:S01]  /*1d70*/  HMMA.16816.F16 R38, R88.reuse, R76, R38 ;  /* 0x0000004c5826723c */ /* 0x040fe20000000826 */
[----:B------:R3:W-:Y:S01]  /*1d80*/  @P4 LDGSTS.E.BYPASS.LTC128B.128 [R147+0xc00], desc[UR14][R158.64] ;  /* 0x00c000009e934fae */ /* 0x0007e2000b981a0e */
[----:B------:R-:W-:Y:S02]  /*1d90*/  IADD3.X R151, PT, PT, R157, UR7, RZ, P0, !PT ;  /* 0x000000079d977c10 */ /* 0x000fe400087fe4ff */
[----:B------:R-:W-:Y:S04]  /*1da0*/  ISETP.NE.AND P0, PT, R139, RZ, PT ;  /* 0x000000ff8b00720c */ /* 0x000fe80003f05270 */
[C---:B------:R-:W-:Y:S01]  /*1db0*/  HMMA.16816.F16 R36, R88.reuse, R74, R36 ;  /* 0x0000004a5824723c */ /* 0x040fe20000000824 */
[----:B------:R-:W-:Y:S01]  /*1dc0*/  @P3 LDGSTS.E.BYPASS.LTC128B.128 [R153+0x6c00], desc[UR14][R156.64] ;  /* 0x06c000009c993fae */ /* 0x000fe2000b981a0e */
[----:B------:R-:W-:Y:S02]  /*1dd0*/  SEL R142, R142, RZ, P0 ;  /* 0x000000ff8e8e7207 */ /* 0x000fe40000000000 */
[----:B------:R-:W-:Y:S02]  /*1de0*/  SEL R143, R143, RZ, P0 ;  /* 0x000000ff8f8f7207 */ /* 0x000fe40000000000 */
[----:B------:R-:W-:Y:S01]  /*1df0*/  ISETP.GT.AND P0, PT, R144, -0x1, PT ;  /* 0xffffffff9000780c */ /* 0x000fe20003f04270 */
[----:B------:R-:W-:Y:S01]  /*1e00*/  IMAD.MOV.U32 R144, RZ, RZ, R139 ;  /* 0x000000ffff907224 */ /* 0x000fe200078e008b */
[-C--:B------:R-:W-:Y:S01]  /*1e10*/  HMMA.16816.F16 R34, R88, R72.reuse, R34 ;  /* 0x000000485822723c */ /* 0x080fe20000000822 */
[----:B------:R4:W-:Y:S07]  /*1e20*/  @P2 LDGSTS.E.BYPASS.LTC128B.128 [R148+0x6c00], desc[UR14][R150.64] ;  /* 0x06c0000096942fae */ /* 0x0009ee000b981a0e */
[C---:B------:R-:W-:Y:S01]  /*1e30*/  HMMA.16816.F16 R32, R92.reuse, R72, R32 ;  /* 0x000000485c20723c */ /* 0x040fe20000000820 */
[----:B------:R-:W0:Y:S02]  /*1e40*/  LDGDEPBAR ;  /* 0x00000000000079af */ /* 0x000e240000000000 */
[----:B---3--:R-:W-:Y:S05]  /*1e50*/  LEA R147, R67, UR17, 0x4 ;  /* 0x0000001143937c11 */ /* 0x008fea000f8e20ff */
[C---:B------:R-:W-:Y:S08]  /*1e60*/  HMMA.16816.F16 R30, R92.reuse, R74, R30 ;  /* 0x0000004a5c1e723c */ /* 0x040ff0000000081e */
[C---:B------:R-:W-:Y:S02]  /*1e70*/  HMMA.16816.F16 R28, R92.reuse, R76, R28 ;  /* 0x0000004c5c1c723c */ /* 0x040fe4000000081c */
[----:B----4-:R-:W-:Y:S06]  /*1e80*/  LEA R148, R132, UR18, 0x4 ;  /* 0x0000001284947c11 */ /* 0x010fec000f8e20ff */
[C---:B------:R-:W-:Y:S01]  /*1e90*/  HMMA.16816.F16 R26, R92.reuse, R78, R26 ;  /* 0x0000004e5c1a723c */ /* 0x040fe2000000081a */
[----:B------:R-:W-:Y:S04]  /*1ea0*/  DEPBAR.LE SB0, 0x1 ;  /* 0x000080400000791a */ /* 0x000fe80000000000 */
[----:B------:R-:W-:Y:S03]  /*1eb0*/  BAR.SYNC.DEFER_BLOCKING 0x0 ;  /* 0x0000000000007b1d */ /* 0x000fe60000010000 */
[C---:B------:R-:W-:Y:S08]  /*1ec0*/  HMMA.16816.F16 R24, R92.reuse, R80, R24 ;  /* 0x000000505c18723c */ /* 0x040ff00000000818 */
[C---:B------:R-:W-:Y:S08]  /*1ed0*/  HMMA.16816.F16 R22, R92.reuse, R82, R22 ;  /* 0x000000525c16723c */ /* 0x040ff00000000816 */
[C---:B------:R-:W-:Y:S08]  /*1ee0*/  HMMA.16816.F16 R20, R92.reuse, R84, R20 ;  /* 0x000000545c14723c */ /* 0x040ff00000000814 */
[-C--:B------:R-:W-:Y:S08]  /*1ef0*/  HMMA.16816.F16 R18, R92, R86.reuse, R18 ;  /* 0x000000565c12723c */ /* 0x080ff00000000812 */
[C---:B------:R-:W-:Y:S08]  /*1f00*/  HMMA.16816.F16 R16, R96.reuse, R86, R16 ;  /* 0x000000566010723c */ /* 0x040ff00000000810 */
[C---:B------:R-:W-:Y:S08]  /*1f10*/  HMMA.16816.F16 R14, R96.reuse, R84, R14 ;  /* 0x00000054600e723c */ /* 0x040ff0000000080e */
[C---:B------:R-:W-:Y:S08]  /*1f20*/  HMMA.16816.F16 R12, R96.reuse, R82, R12 ;  /* 0x00000052600c723c */ /* 0x040ff0000000080c */
[C---:B------:R-:W-:Y:S08]  /*1f30*/  HMMA.16816.F16 R10, R96.reuse, R80, R10 ;  /* 0x00000050600a723c */ /* 0x040ff0000000080a */
[C---:B------:R-:W-:Y:S08]  /*1f40*/  HMMA.16816.F16 R8, R96.reuse, R78, R8 ;  /* 0x0000004e6008723c */ /* 0x040ff00000000808 */
[C---:B------:R-:W-:Y:S08]  /*1f50*/  HMMA.16816.F16 R6, R96.reuse, R76, R6 ;  /* 0x0000004c6006723c */ /* 0x040ff00000000806 */
[C---:B------:R-:W-:Y:S08]  /*1f60*/  HMMA.16816.F16 R4, R96.reuse, R74, R4 ;  /* 0x0000004a6004723c */ /* 0x040ff00000000804 */
[----:B------:R-:W-:-:S08]  /*1f70*/  HMMA.16816.F16 R2, R96, R72, R2 ;  /* 0x000000486002723c */ /* 0x000fd00000000802 */
[C---:B--2---:R-:W-:Y:S08]  /*1f80*/  HMMA.16816.F16 R64, R100.reuse, R104, R64 ;  /* 0x000000686440723c */ /* 0x044ff00000000840 */
[C---:B------:R-:W-:Y:S08]  /*1f90*/  HMMA.16816.F16 R62, R100.reuse, R106, R62 ;  /* 0x0000006a643e723c */ /* 0x040ff0000000083e */
[C---:B------:R-:W-:Y:S08]  /*1fa0*/  HMMA.16816.F16 R60, R100.reuse, R108, R60 ;  /* 0x0000006c643c723c */ /* 0x040ff0000000083c */
[C---:B------:R-:W-:Y:S08]  /*1fb0*/  HMMA.16816.F16 R58, R100.reuse, R110, R58 ;  /* 0x0000006e643a723c */ /* 0x040ff0000000083a */
        /* <DEDUP_REMOVED lines=11> */
[-C--:B------:R-:W-:Y:S01]  /*2070*/  HMMA.16816.F16 R34, R120, R104.reuse, R34 ;  /* 0x000000687822723c */ /* 0x080fe20000000822 */
[----:B------:R4:W2:Y:S07]  /*2080*/  LDSM.16.M88.4 R68, [R148] ;  /* 0x000000009444783b */ /* 0x0008ae0000000200 */
[C---:B-1----:R-:W-:Y:S01]  /*2090*/  HMMA.16816.F16 R32, R124.reuse, R104, R32 ;  /* 0x000000687c20723c */ /* 0x042fe20000000820 */
[----:B------:R4:W2:Y:S07]  /*20a0*/  LDSM.16.M88.4 R88, [R148+0xc00] ;  /* 0x000c00009458783b */ /* 0x0008ae0000000200 */
[C---:B------:R-:W-:Y:S01]  /*20b0*/  HMMA.16816.F16 R30, R124.reuse, R106, R30 ;  /* 0x0000006a7c1e723c */ /* 0x040fe2000000081e */
[----:B------:R4:W2:Y:S07]  /*20c0*/  LDSM.16.M88.4 R92, [R148+0x1800] ;  /* 0x00180000945c783b */ /* 0x0008ae0000000200 */
[C---:B------:R-:W-:Y:S01]  /*20d0*/  HMMA.16816.F16 R28, R124.reuse, R108, R28 ;  /* 0x0000006c7c1c723c */ /* 0x040fe2000000081c */
[----:B------:R4:W2:Y:S07]  /*20e0*/  LDSM.16.M88.4 R96, [R148+0x2400] ;  /* 0x002400009460783b */ /* 0x0008ae0000000200 */
[C---:B------:R-:W-:Y:S01]  /*20f0*/  HMMA.16816.F16 R26, R124.reuse, R110, R26 ;  /* 0x0000006e7c1a723c */ /* 0x040fe2000000081a */
[----:B------:R4:W2:Y:S07]  /*2100*/  LDSM.16.M88.4 R72, [R147] ;  /* 0x000000009348783b */ /* 0x0008ae0000000200 */
[C---:B------:R-:W-:Y:S01]  /*2110*/  HMMA.16816.F16 R24, R124.reuse, R112, R24 ;  /* 0x000000707c18723c */ /* 0x040fe20000000818 */
[----:B------:R4:W2:Y:S07]  /*2120*/  LDSM.16.M88.4 R76, [R147+0xc00] ;  /* 0x000c0000934c783b */ /* 0x0008ae0000000200 */
[C---:B------:R-:W-:Y:S01]  /*2130*/  HMMA.16816.F16 R22, R124.reuse, R114, R22 ;  /* 0x000000727c16723c */ /* 0x040fe20000000816 */
[----:B------:R4:W2:Y:S07]  /*2140*/  LDSM.16.M88.4 R80, [R147+0x1800] ;  /* 0x001800009350783b */ /* 0x0008ae0000000200 */
[C---:B------:R-:W-:Y:S01]  /*2150*/  HMMA.16816.F16 R20, R124.reuse, R116, R20 ;  /* 0x000000747c14723c */ /* 0x040fe20000000814 */
[----:B------:R4:W2:Y:S07]  /*2160*/  LDSM.16.M88.4 R84, [R147+0x2400] ;  /* 0x002400009354783b */ /* 0x0008ae0000000200 */
        /* <DEDUP_REMOVED lines=8> */
[----:B------:R-:W-:Y:S01]  /*21f0*/  HMMA.16816.F16 R2, R128, R104, R2 ;  /* 0x000000688002723c */ /* 0x000fe20000000802 */
[----:B------:R-:W-:Y:S02]  /*2200*/  @!UPT UIADD3 URZ, UPT, UPT, URZ, URZ, URZ ;  /* 0x000000fffffff290 */ /* 0x000fe4000fffe0ff */
[----:B------:R-:W-:Y:S11]  /*2210*/  @P0 BRA `(.L_x_115) ;  /* 0xfffffff400980947 */ /* 0x000ff6000383ffff */
.L_x_114:
[----:B------:R-:W0:Y:S01]  /*2220*/  LDGDEPBAR ;  /* 0x00000000000079af */ /* 0x000e220000000000 */
[----:B------:R-:W3:Y:S03]  /*2230*/  LDCU.64 UR4, c[0x0][0x4b8] ;  /* 0x00009700ff0477ac */ /* 0x000ee60008000a00 */
[----:B------:R-:W0:Y:S01]  /*2240*/  LDGDEPBAR ;  /* 0x00000000000079af */ /* 0x000e220000000000 */
[----:B---3--:R-:W-:-:S04]  /*2250*/  UISETP.NE.U32.AND UP0, UPT, UR4, URZ, UPT ;  /* 0x000000ff0400728c */ /* 0x008fc8000bf05070 */
[----:B------:R-:W-:Y:S01]  /*2260*/  UISETP.NE.AND.EX UP0, UPT, UR5, URZ, UPT, UP0 ;  /* 0x000000ff0500728c */ /* 0x000fe2000bf05300 */
[----:B------:R-:W-:-:S04]  /*2270*/  DEPBAR.LE SB0, 0x0 ;  /* 0x000080000000791a */ /* 0x000fc80000000000 */
[----:B------:R-:W-:Y:S06]  /*2280*/  BAR.SYNC.DEFER_BLOCKING 0x0 ;  /* 0x0000000000007b1d */ /* 0x000fec0000010000 */
[----:B------:R-:W-:Y:S05]  /*2290*/  BRA.U !UP0, `(.L_x_116) ;  /* 0x00000001081c7547 */ /* 0x000fea000b800000 */
[----:B-12---:R-:W1:Y:S02]  /*22a0*/  LDC.64 R84, c[0x0][0x4b8] ;  /* 0x00012e00ff547b82 */ /* 0x006e640000000a00 */
[----:B-1----:R-:W2:Y:S02]  /*22b0*/  LDG.E.64 R84, desc[UR14][R84.64] ;  /* 0x0000000e54547981 */ /* 0x002ea4000c1e1b00 */
[----:B--2---:R-:W-:-:S04]  /*22c0*/  ISETP.NE.U32.AND P0, PT, R84, RZ, PT ;  /* 0x000000ff5400720c */ /* 0x004fc80003f05070 */
[----:B------:R-:W-:-:S13]  /*22d0*/  ISETP.NE.AND.EX P0, PT, R85, RZ, PT, P0 ;  /* 0x000000ff5500720c */ /* 0x000fda0003f05300 */
[----:B------:R-:W-:Y:S05]  /*22e0*/  @!P0 BRA `(.L_x_116) ;  /* 0x0000000000088947 */ /* 0x000fea0003800000 */
[----:B------:R1:W5:Y:S01]  /*22f0*/  LD.E.U16 R84, desc[UR14][R84.64] ;  /* 0x0000000e54547980 */ /* 0x000362000c101500 */
[----:B------:R-:W-:Y:S05]  /*2300*/  BRA `(.L_x_117) ;  /* 0x0000000000247947 */ /* 0x000fea0003800000 */
.L_x_116:
[----:B------:R-:W3:Y:S02]  /*2310*/  LDCU.64 UR4, c[0x0][0x4a8] ;  /* 0x00009500ff0477ac */ /* 0x000ee40008000a00 */
[----:B---3--:R-:W-:-:S04]  /*2320*/  UISETP.NE.U32.AND UP0, UPT, UR4, URZ, UPT ;  /* 0x000000ff0400728c */ /* 0x008fc8000bf05070 */
[----:B------:R-:W-:-:S09]  /*2330*/  UISETP.NE.AND.EX UP0, UPT, UR5, URZ, UPT, UP0 ;  /* 0x000000ff0500728c */ /* 0x000fd2000bf05300 */
[----:B------:R-:W-:Y:S05]  /*2340*/  BRA.U !UP0, `(.L_x_118) ;  /* 0x00000001080c7547 */ /* 0x000fea000b800000 */
[----:B-12---:R-:W1:Y:S02]  /*2350*/  LDC.64 R84, c[0x0][0x4a8] ;  /* 0x00012a00ff547b82 */ /* 0x006e640000000a00 */
[----:B-1----:R2:W5:Y:S01]  /*2360*/  LDG.E.U16 R84, desc[UR14][R84.64] ;  /* 0x0000000e54547981 */ /* 0x002562000c1e1500 */
[----:B------:R-:W-:Y:S05]  /*2370*/  BRA `(.L_x_117) ;  /* 0x0000000000087947 */ /* 0x000fea0003800000 */
.L_x_118:
[----:B------:R-:W1:Y:S02]  /*2380*/  LDCU.U16 UR4, c[0x0][0x4a0] ;  /* 0x00009400ff0477ac */ /* 0x000e640008000400 */
[----:B-12---:R-:W-:-:S07]  /*2390*/  MOV R84, UR4 ;  /* 0x0000000400547c02 */ /* 0x006fce0008000f00 */
.L_x_117:
[----:B------:R-:W3:Y:S01]  /*23a0*/  S2R R76, SR_TID.X ;  /* 0x00000000004c7919 */ /* 0x000ee20000002100 */
[----:B------:R-:W4:Y:S01]  /*23b0*/  LDC R67, c[0x0][0x398] ;  /* 0x0000e600ff437b82 */ /* 0x000f220000000800 */
[----:B------:R-:W-:Y:S01]  /*23c0*/  IMAD.MOV.U32 R66, RZ, RZ, -0x1 ;  /* 0xffffffffff427424 */ /* 0x000fe200078e00ff */
[----:B------:R-:W1:Y:S01]  /*23d0*/  LDCU.64 UR12, c[0x0][0x380] ;  /* 0x00007000ff0c77ac */ /* 0x000e620008000a00 */
[----:B------:R-:W2:Y:S01]  /*23e0*/  S2R R0, SR_CTAID.Y ;  /* 0x0000000000007919 */ /* 0x000ea20000002600 */
[----:B------:R-:W-:Y:S02]  /*23f0*/  CS2R R72, SRZ ;  /* 0x0000000000487805 */ /* 0x000fe4000001ff00 */
[----:B------:R-:W-:Y:S01]  /*2400*/  CS2R R74, SRZ ;  /* 0x00000000004a7805 */ /* 0x000fe2000001ff00 */
[----:B------:R-:W1:Y:S01]  /*2410*/  LDCU.64 UR8, c[0x0][0x440] ;  /* 0x00008800ff0877ac */ /* 0x000e620008000a00 */
[----:B------:R-:W2:Y:S01]  /*2420*/  S2R R68, SR_CTAID.X ;  /* 0x0000000000447919 */ /* 0x000ea20000002500 */
[----:B------:R-:W2:Y:S01]  /*2430*/  LDCU.64 UR6, c[0x0][0x400] ;  /* 0x00008000ff0677ac */ /* 0x000ea20008000a00 */
[----:B------:R-:W2:Y:S01]  /*2440*/  LDCU.64 UR4, c[0x0][0x408] ;  /* 0x00008100ff0477ac */ /* 0x000ea20008000a00 */
[----:B----4-:R-:W-:-:S02]  /*2450*/  SHF.L.U32 R71, R66, R67, RZ ;  /* 0x0000004342477219 */ /* 0x010fc400000006ff */
[----:B-1----:R-:W-:Y:S01]  /*2460*/  ISETP.NE.U32.AND P6, PT, RZ, UR8, PT ;  /* 0x00000008ff007c0c */ /* 0x002fe2000bfc5070 */
[----:B---3--:R-:W-:Y:S01]  /*2470*/  IMAD.SHL.U32 R69, R76, 0x8, RZ ;  /* 0x000000084c457824 */ /* 0x008fe200078e00ff */
[--C-:B------:R-:W-:Y:S02]  /*2480*/  SHF.R.U32.HI R79, RZ, 0x4, R76.reuse ;  /* 0x00000004ff4f7819 */ /* 0x100fe4000001164c */
[----:B------:R-:W-:Y:S02]  /*2490*/  SHF.R.U32.HI R66, RZ, 0x3, R76 ;  /* 0x00000003ff427819 */ /* 0x000fe4000001164c */
[----:B--2---:R-:W-:Y:S02]  /*24a0*/  SHF.L.U32 R0, R0, R67, RZ ;  /* 0x0000004300007219 */ /* 0x004fe400000006ff */
[----:B------:R-:W-:Y:S02]  /*24b0*/  LOP3.LUT R69, R69, 0x78, RZ, 0xc0, !PT ;  /* 0x0000007845457812 */ /* 0x000fe400078ec0ff */
[----:B------:R-:W-:-:S02]  /*24c0*/  LOP3.LUT R71, R68, R71, RZ, 0x30, !PT ;  /* 0x0000004744477212 */ /* 0x000fc400078e30ff */
[----:B------:R-:W-:Y:S02]  /*24d0*/  LOP3.LUT R79, R79, 0x1, RZ, 0xc0, !PT ;  /* 0x000000014f4f7812 */ /* 0x000fe400078ec0ff */
[----:B------:R-:W-:Y:S01]  /*24e0*/  SHF.R.U32.HI R67, RZ, R67, R68 ;  /* 0x00000043ff437219 */ /* 0x000fe20000011644 */
[----:B------:R-:W-:-:S04]  /*24f0*/  IMAD.IADD R0, R0, 0x1, R71 ;  /* 0x0000000100007824 */ /* 0x000fc800078e0247 */
[----:B------:R-:W-:Y:S01]  /*2500*/  IMAD R0, R0, 0x80, R69 ;  /* 0x0000008000007824 */ /* 0x000fe200078e0245 */
[----:B------:R-:W-:-:S03]  /*2510*/  LOP3.LUT R69, R79, 0x3c0, R76, 0xf8, !PT ;  /* 0x000003c04f457812 */ /* 0x000fc600078ef84c */
[C---:B------:R-:W-:Y:S01]  /*2520*/  IMAD.WIDE R70, R0.reuse, 0x2, RZ ;  /* 0x0000000200467825 */ /* 0x040fe200078e02ff */
[----:B------:R-:W-:Y:S02]  /*2530*/  LOP3.LUT R68, R69, 0x4, R66, 0xf8, !PT ;  /* 0x0000000445447812 */ /* 0x000fe400078ef842 */
[----:B------:R-:W-:Y:S02]  /*2540*/  ISETP.GE.AND P3, PT, R0, UR13, PT ;  /* 0x0000000d00007c0c */ /* 0x000fe4000bf66270 */
[----:B------:R-:W-:Y:S01]  /*2550*/  LOP3.LUT R88, R70, 0xfffffff0, RZ, 0xc0, !PT ;  /* 0xfffffff046587812 */ /* 0x000fe200078ec0ff */
[----:B------:R-:W-:Y:S01]  /*2560*/  IMAD R67, R67, 0x80, R68 ;  /* 0x0000008043437824 */ /* 0x000fe200078e0244 */
[----:B------:R-:W-:Y:S02]  /*2570*/  LOP3.LUT R89, R71, 0x1fffffff, RZ, 0xc0, !PT ;  /* 0x1fffffff47597812 */ /* 0x000fe400078ec0ff */
[----:B------:R-:W-:Y:S02]  /*2580*/  CS2R R68, SRZ ;  /* 0x0000000000447805 */ /* 0x000fe4000001ff00 */
[----:B------:R-:W-:Y:S01]  /*2590*/  ISETP.NE.AND.EX P6, PT, RZ, UR9, !P3, P6 ;  /* 0x00000009ff007c0c */ /* 0x000fe2000dfc5360 */
[C---:B------:R-:W-:Y:S01]  /*25a0*/  VIADD R85, R67.reuse, 0x2 ;  /* 0x0000000243557836 */ /* 0x040fe20000000000 */
[----:B------:R-:W-:Y:S01]  /*25b0*/  CS2R R70, SRZ ;  /* 0x0000000000467805 */ /* 0x000fe2000001ff00 */
[C---:B------:R-:W-:Y:S01]  /*25c0*/  IMAD.WIDE.U32 R86, R67.reuse, UR6, R88 ;  /* 0x0000000643567c25 */ /* 0x040fe2000f8e0058 */
[----:B------:R-:W-:-:S02]  /*25d0*/  ISETP.LT.AND P2, PT, R67, UR12, P6 ;  /* 0x0000000c43007c0c */ /* 0x000fc4000b741270 */
[----:B------:R-:W-:Y:S01]  /*25e0*/  ISETP.LT.AND P1, PT, R85, UR12, P6 ;  /* 0x0000000c55007c0c */ /* 0x000fe2000b721270 */
[----:B------:R-:W-:Y:S01]  /*25f0*/  IMAD R0, R67, UR7, R87 ;  /* 0x0000000743007c24 */ /* 0x000fe2000f8e0257 */
[----:B------:R-:W-:Y:S01]  /*2600*/  IADD3 R86, P0, PT, R86, UR8, RZ ;  /* 0x0000000856567c10 */ /* 0x000fe2000ff1e0ff */
[----:B------:R-:W1:Y:S01]  /*2610*/  S2UR UR13, SR_CgaCtaId ;  /* 0x00000000000d79c3 */ /* 0x000e620000008800 */
[----:B------:R-:W-:Y:S02]  /*2620*/  ULEA UR11, UR16, UR11, 0x1 ;  /* 0x0000000b100b7291 */ /* 0x000fe4000f8e08ff */
[----:B------:R-:W-:Y:S01]  /*2630*/  IADD3.X R87, PT, PT, R0, UR9, RZ, P0, !PT ;  /* 0x0000000900577c10 */ /* 0x000fe200087fe4ff */
[----:B------:R-:W2:Y:S01]  /*2640*/  LDCU.64 UR8, c[0x0][0x490] ;  /* 0x00009200ff0877ac */ /* 0x000ea20008000a00 */
[----:B------:R-:W-:-:S03]  /*2650*/  IADD3 R92, P0, PT, R86, UR4, RZ ;  /* 0x00000004565c7c10 */ /* 0x000fc6000ff1e0ff */
[----:B------:R3:W4:Y:S01]  /*2660*/  @P2 LDG.E.LTC128B.128 R72, desc[UR14][R86.64] ;  /* 0x0000000e56482981 */ /* 0x000722000c1e1d20 */
[----:B------:R-:W-:Y:S01]  /*2670*/  IADD3.X R93, PT, PT, R87, UR5, RZ, P0, !PT ;  /* 0x00000005575d7c10 */ /* 0x000fe200087fe4ff */
[----:B------:R-:W3:Y:S04]  /*2680*/  LDCU.64 UR6, c[0x0][0x420] ;  /* 0x00008400ff0677ac */ /* 0x000ee80008000a00 */
[----:B------:R-:W4:Y:S01]  /*2690*/  @P1 LDG.E.LTC128B.128 R68, desc[UR14][R92.64] ;  /* 0x0000000e5c441981 */ /* 0x000f22000c1e1d20 */
[C---:B------:R-:W-:Y:S01]  /*26a0*/  LOP3.LUT R0, R76.reuse, 0x1f, RZ, 0xc0, !PT ;  /* 0x0000001f4c007812 */ /* 0x040fe200078ec0ff */
[----:B------:R-:W-:Y:S01]  /*26b0*/  USHF.L.U32 UR4, UR10, 0x5, URZ ;  /* 0x000000050a047899 */ /* 0x000fe200080006ff */
[----:B------:R-:W-:Y:S01]  /*26c0*/  LOP3.LUT R77, R76, 0x3, RZ, 0xc0, !PT ;  /* 0x000000034c4d7812 */ /* 0x000fe200078ec0ff */
[----:B------:R-:W-:Y:S01]  /*26d0*/  USHF.L.U32 UR11, UR11, 0x3, URZ ;  /* 0x000000030b0b7899 */ /* 0x000fe200080006ff */
[----:B------:R-:W-:-:S03]  /*26e0*/  SHF.R.U32.HI R0, RZ, 0x2, R0 ;  /* 0x00000002ff007819 */ /* 0x000fc60000011600 */
[----:B------:R-:W-:Y:S01]  /*26f0*/  UIMAD UR4, UR11, 0x48, UR4 ;  /* 0x000000480b0478a4 */ /* 0x000fe2000f8e0204 */
[--C-:B------:R-:W-:Y:S01]  /*2700*/  LOP3.LUT R79, R79, 0x70, R66.reuse, 0xf8, !PT ;  /* 0x000000704f4f7812 */ /* 0x100fe200078ef842 */
[----:B------:R-:W-:Y:S01]  /*2710*/  IMAD R0, R0, 0x48, R77 ;  /* 0x0000004800007824 */ /* 0x000fe200078e024d */
[----:B------:R-:W-:Y:S02]  /*2720*/  UMOV UR5, 0x400 ;  /* 0x0000040000057882 */ /* 0x000fe40000000000 */
[----:B-1----:R-:W-:Y:S01]  /*2730*/  ULEA UR13, UR13, UR5, 0x18 ;  /* 0x000000050d0d7291 */ /* 0x002fe2000f8ec0ff */
[--C-:B------:R-:W-:Y:S01]  /*2740*/  LOP3.LUT R79, R79, 0x8, R66.reuse, 0xf8, !PT ;  /* 0x000000084f4f7812 */ /* 0x100fe200078ef842 */
[----:B------:R-:W-:Y:S01]  /*2750*/  VIADD R0, R0, UR4 ;  /* 0x0000000400007c36 */ /* 0x000fe20008000000 */
[----:B------:R-:W1:Y:S02]  /*2760*/  LDCU.64 UR10, c[0x0][0x450] ;  /* 0x00008a00ff0a77ac */ /* 0x000e640008000a00 */
[----:B------:R-:W-:-:S02]  /*2770*/  LOP3.LUT R79, R79, 0x4, R66, 0xf8, !PT ;  /* 0x000000044f4f7812 */ /* 0x000fc400078ef842 */
[----:B------:R-:W-:Y:S01]  /*2780*/  LEA R66, R0, UR13, 0x2 ;  /* 0x0000000d00427c11 */ /* 0x000fe2000f8e10ff */
[----:B------:R-:W-:Y:S01]  /*2790*/  BAR.SYNC.DEFER_BLOCKING 0x0 ;  /* 0x0000000000007b1d */ /* 0x000fe20000010000 */
[----:B------:R-:W-:-:S05]  /*27a0*/  IMAD.SHL.U32 R76, R76, 0x10, RZ ;  /* 0x000000104c4c7824 */ /* 0x000fca00078e00ff */
[----:B------:R-:W-:Y:S01]  /*27b0*/  LOP3.LUT R76, R76, 0xf0, RZ, 0xc0, !PT ;  /* 0x000000f04c4c7812 */ /* 0x000fe200078ec0ff */
[----:B------:R-:W3:Y:S01]  /*27c0*/  LDCU.64 UR4, c[0x0][0x458] ;  /* 0x00008b00ff0477ac */ /* 0x000ee20008000a00 */
[----:B------:R-:W-:Y:S04]  /*27d0*/  STS [R66], R64 ;  /* 0x0000004042007388 */ /* 0x000fe80000000800 */
[----:B------:R-:W-:Y:S04]  /*27e0*/  STS [R66+0x10], R62 ;  /* 0x0000103e42007388 */ /* 0x000fe80000000800 */
[----:B------:R-:W-:Y:S04]  /*27f0*/  STS [R66+0x20], R60 ;  /* 0x0000203c42007388 */ /* 0x000fe80000000800 */
[----:B------:R-:W-:Y:S04]  /*2800*/  STS [R66+0x30], R58 ;  /* 0x0000303a42007388 */ /* 0x000fe80000000800 */
[----:B------:R-:W-:Y:S04]  /*2810*/  STS [R66+0x40], R56 ;  /* 0x0000403842007388 */ /* 0x000fe80000000800 */
[----:B------:R-:W-:Y:S04]  /*2820*/  STS [R66+0x50], R54 ;  /* 0x0000503642007388 */ /* 0x000fe80000000800 */
[----:B------:R-:W-:Y:S04]  /*2830*/  STS [R66+0x60], R52 ;  /* 0x0000603442007388 */ /* 0x000fe80000000800 */
[----:B------:R2:W-:Y:S01]  /*2840*/  STS [R66+0x70], R50 ;  /* 0x0000703242007388 */ /* 0x0005e20000000800 */
[----:B------:R-:W-:Y:S01]  /*2850*/  IMAD R0, R79, 0x120, R76 ;  /* 0x000001204f007824 */ /* 0x000fe200078e024c */
[----:B------:R-:W-:Y:S01]  /*2860*/  BAR.SYNC.DEFER_BLOCKING 0x0 ;  /* 0x0000000000007b1d */ /* 0x000fe20000010000 */
[----:B-1----:R-:W-:-:S05]  /*2870*/  IMAD.WIDE.U32 R88, R67, UR10, R88 ;  /* 0x0000000a43587c25 */ /* 0x002fca000f8e0058 */
[----:B------:R-:W4:Y:S04]  /*2880*/  LDS.128 R80, [R0+UR13] ;  /* 0x0000000d00507984 */ /* 0x000f280008000c00 */
[----:B------:R-:W1:Y:S01]  /*2890*/  LDS.128 R76, [R0+UR13+0x240] ;  /* 0x0002400d004c7984 */ /* 0x000e620008000c00 */
[C---:B--2---:R-:W-:Y:S01]  /*28a0*/  IMAD R50, R67.reuse, UR11, R89 ;  /* 0x0000000b43327c24 */ /* 0x044fe2000f8e0259 */
[----:B------:R-:W-:Y:S01]  /*28b0*/  ISETP.NE.U32.AND P2, PT, RZ, UR8, PT ;  /* 0x00000008ff007c0c */ /* 0x000fe2000bf45070 */
[C---:B------:R-:W-:Y:S01]  /*28c0*/  VIADD R52, R67.reuse, 0x8 ;  /* 0x0000000843347836 */ /* 0x040fe20000000000 */
[----:B------:R-:W-:Y:S02]  /*28d0*/  ISETP.LT.AND P5, PT, R67, UR12, !P3 ;  /* 0x0000000c43007c0c */ /* 0x000fe4000dfa1270 */
[----:B------:R-:W-:-:S02]  /*28e0*/  IADD3 R90, P0, PT, R88, UR8, RZ ;  /* 0x00000008585a7c10 */ /* 0x000fc4000ff1e0ff */
[----:B------:R-:W-:Y:S02]  /*28f0*/  ISETP.LT.AND P4, PT, R85, UR12, !P3 ;  /* 0x0000000c55007c0c */ /* 0x000fe4000df81270 */
[----:B------:R-:W-:Y:S02]  /*2900*/  ISETP.NE.AND.EX P5, PT, RZ, UR9, P5, P2 ;  /* 0x00000009ff007c0c */ /* 0x000fe4000afa5320 */
[----:B------:R-:W-:Y:S02]  /*2910*/  IADD3.X R91, PT, PT, R50, UR9, RZ, P0, !PT ;  /* 0x00000009325b7c10 */ /* 0x000fe400087fe4ff */
[----:B---3--:R-:W-:Y:S02]  /*2920*/  IADD3 R88, P0, PT, R90, UR4, RZ ;  /* 0x000000045a587c10 */ /* 0x008fe4000ff1e0ff */
[----:B------:R-:W-:Y:S02]  /*2930*/  ISETP.NE.AND.EX P4, PT, RZ, UR9, P4, P2 ;  /* 0x00000009ff007c0c */ /* 0x000fe4000a785320 */
[----:B------:R-:W-:-:S02]  /*2940*/  ISETP.LT.AND P1, PT, R52, UR12, P6 ;  /* 0x0000000c34007c0c */ /* 0x000fc4000b721270 */
[----:B------:R-:W-:Y:S01]  /*2950*/  IADD3.X R89, PT, PT, R91, UR5, RZ, P0, !PT ;  /* 0x000000055b597c10 */ /* 0x000fe200087fe4ff */
[----:B------:R-:W-:Y:S01]  /*2960*/  VIADD R50, R67, 0xa ;  /* 0x0000000a43327836 */ /* 0x000fe20000000000 */
[----:B------:R-:W-:Y:S01]  /*2970*/  IADD3 R86, P0, PT, R86, UR6, RZ ;  /* 0x0000000656567c10 */ /* 0x000fe2000ff1e0ff */
[----:B------:R-:W2:Y:S03]  /*2980*/  LDCU.64 UR4, c[0x0][0x470] ;  /* 0x00008e00ff0477ac */ /* 0x000ea60008000a00 */
[----:B------:R-:W-:Y:S02]  /*2990*/  IADD3.X R87, PT, PT, R87, UR7, RZ, P0, !PT ;  /* 0x0000000757577c10 */ /* 0x000fe400087fe4ff */
[----:B------:R-:W-:Y:S01]  /*29a0*/  ISETP.LT.AND P0, PT, R50, UR12, P6 ;  /* 0x0000000c32007c0c */ /* 0x000fe2000b701270 */
[C---:B----45:R-:W-:Y:S02]  /*29b0*/  HFMA2 R80, R84.reuse.H0_H0, R80, R72 ;  /* 0x0000005054507231 */ /* 0x070fe40000000848 */
[----:B------:R-:W-:-:S02]  /*29c0*/  HFMA2 R81, R84.H0_H0, R81, R73 ;  /* 0x0000005154517231 */ /* 0x000fc40000000849 */
[C---:B------:R-:W-:Y:S02]  /*29d0*/  HFMA2 R82, R84.reuse.H0_H0, R82, R74 ;  /* 0x0000005254527231 */ /* 0x040fe4000000084a */
[C---:B------:R-:W-:Y:S02]  /*29e0*/  HFMA2 R83, R84.reuse.H0_H0, R83, R75 ;  /* 0x0000005354537231 */ /* 0x040fe4000000084b */
[C---:B-1----:R-:W-:Y:S02]  /*29f0*/  HFMA2 R76, R84.reuse.H0_H0, R76, R68 ;  /* 0x0000004c544c7231 */ /* 0x042fe40000000844 */
[C---:B------:R-:W-:Y:S02]  /*2a00*/  HFMA2 R77, R84.reuse.H0_H0, R77, R69 ;  /* 0x0000004d544d7231 */ /* 0x040fe40000000845 */
[C---:B------:R-:W-:Y:S02]  /*2a10*/  HFMA2 R78, R84.reuse.H0_H0, R78, R70 ;  /* 0x0000004e544e7231 */ /* 0x040fe40000000846 */
[----:B------:R-:W-:Y:S01]  /*2a20*/  HFMA2 R79, R84.H0_H0, R79, R71 ;  /* 0x0000004f544f7231 */ /* 0x000fe20000000847 */
[----:B------:R-:W-:Y:S04]  /*2a30*/  @P5 STG.E.128 desc[UR14][R90.64], R80 ;  /* 0x000000505a005986 */ /* 0x000fe8000c101d0e */
[----:B------:R-:W-:Y:S04]  /*2a40*/  @P4 STG.E.128 desc[UR14][R88.64], R76 ;  /* 0x0000004c58004986 */ /* 0x000fe8000c101d0e */
[----:B------:R-:W3:Y:S01]  /*2a50*/  @P1 LDG.E.LTC128B.128 R72, desc[UR14][R86.64] ;  /* 0x0000000e56481981 */ /* 0x000ee2000c1e1d20 */
[----:B------:R-:W-:-:S04]  /*2a60*/  IADD3 R92, P1, PT, R92, UR6, RZ ;  /* 0x000000065c5c7c10 */ /* 0x000fc8000ff3e0ff */
[----:B------:R-:W-:-:S05]  /*2a70*/  IADD3.X R93, PT, PT, R93, UR7, RZ, P1, !PT ;  /* 0x000000075d5d7c10 */ /* 0x000fca0008ffe4ff */
[----:B------:R-:W4:Y:S01]  /*2a80*/  @P0 LDG.E.LTC128B.128 R68, desc[UR14][R92.64] ;  /* 0x0000000e5c440981 */ /* 0x000f22000c1e1d20 */
[----:B------:R-:W-:Y:S06]  /*2a90*/  BAR.SYNC.DEFER_BLOCKING 0x0 ;  /* 0x0000000000007b1d */ /* 0x000fec0000010000 */
[----:B------:R-:W-:Y:S04]  /*2aa0*/  STS [R66], R65 ;  /* 0x0000004142007388 */ /* 0x000fe80000000800 */
[----:B------:R-:W-:Y:S04]  /*2ab0*/  STS [R66+0x10], R63 ;  /* 0x0000103f42007388 */ /* 0x000fe80000000800 */
[----:B------:R1:W-:Y:S04]  /*2ac0*/  STS [R66+0x20], R61 ;  /* 0x0000203d42007388 */ /* 0x0003e80000000800 */
[----:B------:R-:W-:Y:S04]  /*2ad0*/  STS [R66+0x30], R59 ;  /* 0x0000303b42007388 */ /* 0x000fe80000000800 */
[----:B------:R-:W-:Y:S04]  /*2ae0*/  STS [R66+0x40], R57 ;  /* 0x0000403942007388 */ /* 0x000fe80000000800 */
[----:B------:R-:W-:Y:S04]  /*2af0*/  STS [R66+0x50], R55 ;  /* 0x0000503742007388 */ /* 0x000fe80000000800 */
[----:B------:R-:W-:Y:S04]  /*2b00*/  STS [R66+0x60], R53 ;  /* 0x0000603542007388 */ /* 0x000fe80000000800 */
[----:B------:R1:W-:Y:S01]  /*2b10*/  STS [R66+0x70], R51 ;  /* 0x0000703342007388 */ /* 0x0003e20000000800 */
[----:B------:R-:W-:Y:S06]  /*2b20*/  BAR.SYNC.DEFER_BLOCKING 0x0 ;  /* 0x0000000000007b1d */ /* 0x000fec0000010000 */
[----:B------:R-:W3:Y:S04]  /*2b30*/  LDS.128 R80, [R0+UR13] ;  /* 0x0000000d00507984 */ /* 0x000ee80008000c00 */
[----:B------:R-:W4:Y:S01]  /*2b40*/  LDS.128 R76, [R0+UR13+0x240] ;  /* 0x0002400d004c7984 */ /* 0x000f220008000c00 */
[----:B------:R-:W-:-:S04]  /*2b50*/  ISETP.LT.AND P1, PT, R52, UR12, !P3 ;  /* 0x0000000c34007c0c */ /* 0x000fc8000df21270 */
[----:B------:R-:W-:Y:S02]  /*2b60*/  ISETP.NE.AND.EX P1, PT, RZ, UR9, P1, P2 ;  /* 0x00000009ff007c0c */ /* 0x000fe40008f25320 */
[----:B--2---:R-:W-:-:S04]  /*2b70*/  IADD3 R60, P0, PT, R90, UR4, RZ ;  /* 0x000000045a3c7c10 */ /* 0x004fc8000ff1e0ff */
[----:B-1----:R-:W-:Y:S02]  /*2b80*/  IADD3.X R61, PT, PT, R91, UR5, RZ, P0, !PT ;  /* 0x000000055b3d7c10 */ /* 0x002fe400087fe4ff */
[----:B------:R-:W-:Y:S01]  /*2b90*/  ISETP.LT.AND P5, PT, R50, UR12, !P3 ;  /* 0x0000000c32007c0c */ /* 0x000fe2000dfa1270 */
[C---:B------:R-:W-:Y:S02]  /*2ba0*/  VIADD R50, R67.reuse, 0x10 ;  /* 0x0000001043327836 */ /* 0x040fe40000000000 */
[----:B------:R-:W-:Y:S01]  /*2bb0*/  VIADD R51, R67, 0x12 ;  /* 0x0000001243337836 */ /* 0x000fe20000000000 */
[----:B------:R-:W-:Y:S02]  /*2bc0*/  ISETP.NE.AND.EX P5, PT, RZ, UR9, P5, P2 ;  /* 0x00000009ff007c0c */ /* 0x000fe4000afa5320 */
[----:B------:R-:W-:Y:S02]  /*2bd0*/  IADD3 R62, P0, PT, R88, UR4, RZ ;  /* 0x00000004583e7c10 */ /* 0x000fe4000ff1e0ff */
[----:B------:R-:W-:-:S02]  /*2be0*/  ISETP.LT.AND P4, PT, R50, UR12, P6 ;  /* 0x0000000c32007c0c */ /* 0x000fc4000b781270 */
[----:B------:R-:W-:Y:S02]  /*2bf0*/  IADD3.X R63, PT, PT, R89, UR5, RZ, P0, !PT ;  /* 0x00000005593f7c10 */ /* 0x000fe400087fe4ff */
[----:B------:R-:W-:-:S04]  /*2c00*/  IADD3 R64, P0, PT, R92, UR6, RZ ;  /* 0x000000065c407c10 */ /* 0x000fc8000ff1e0ff */
[----:B------:R-:W-:Y:S01]  /*2c10*/  IADD3.X R65, PT, PT, R93, UR7, RZ, P0, !PT ;  /* 0x000000075d417c10 */ /* 0x000fe200087fe4ff */
[C---:B---3--:R-:W-:Y:S02]  /*2c20*/  HFMA2 R52, R84.reuse.H0_H0, R80, R72 ;  /* 0x0000005054347231 */ /* 0x048fe40000000848 */
[C---:B------:R-:W-:Y:S02]  /*2c30*/  HFMA2 R53, R84.reuse.H0_H0, R81, R73 ;  /* 0x0000005154357231 */ /* 0x040fe40000000849 */
[C---:B------:R-:W-:Y:S02]  /*2c40*/  HFMA2 R54, R84.reuse.H0_H0, R82, R74 ;  /* 0x0000005254367231 */ /* 0x040fe4000000084a */
[----:B------:R-:W-:-:S05]  /*2c50*/  HFMA2 R55, R84.H0_H0, R83, R75 ;  /* 0x0000005354377231 */ /* 0x000fca000000084b */
[----:B------:R-:W-:Y:S01]  /*2c60*/  @P1 STG.E.128 desc[UR14][R60.64], R52 ;  /* 0x000000343c001986 */ /* 0x000fe2000c101d0e */
[----:B------:R-:W-:-:S04]  /*2c70*/  IADD3 R80, P1, PT, R86, UR6, RZ ;  /* 0x0000000656507c10 */ /* 0x000fc8000ff3e0ff */
[----:B------:R-:W-:Y:S02]  /*2c80*/  IADD3.X R81, PT, PT, R87, UR7, RZ, P1, !PT ;  /* 0x0000000757517c10 */ /* 0x000fe40008ffe4ff */
[----:B------:R-:W-:Y:S01]  /*2c90*/  ISETP.LT.AND P1, PT, R51, UR12, P6 ;  /* 0x0000000c33007c0c */ /* 0x000fe2000b721270 */
[C---:B----4-:R-:W-:Y:S02]  /*2ca0*/  HFMA2 R76, R84.reuse.H0_H0, R76, R68 ;  /* 0x0000004c544c7231 */ /* 0x050fe40000000844 */
[C---:B------:R-:W-:Y:S02]  /*2cb0*/  HFMA2 R77, R84.reuse.H0_H0, R77, R69 ;  /* 0x0000004d544d7231 */ /* 0x040fe40000000845 */
[C---:B------:R-:W-:Y:S02]  /*2cc0*/  HFMA2 R78, R84.reuse.H0_H0, R78, R70 ;  /* 0x0000004e544e7231 */ /* 0x040fe40000000846 */
[----:B------:R-:W-:-:S05]  /*2cd0*/  HFMA2 R79, R84.H0_H0, R79, R71 ;  /* 0x0000004f544f7231 */ /* 0x000fca0000000847 */
[----:B------:R-:W-:Y:S04]  /*2ce0*/  @P5 STG.E.128 desc[UR14][R62.64], R76 ;  /* 0x0000004c3e005986 */ /* 0x000fe8000c101d0e */
[----:B------:R-:W2:Y:S04]  /*2cf0*/  @P4 LDG.E.LTC128B.128 R72, desc[UR14][R80.64] ;  /* 0x0000000e50484981 */ /* 0x000ea8000c1e1d20 */
[----:B------:R-:W3:Y:S01]  /*2d00*/  @P1 LDG.E.LTC128B.128 R68, desc[UR14][R64.64] ;  /* 0x0000000e40441981 */ /* 0x000ee2000c1e1d20 */
[----:B------:R-:W-:Y:S06]  /*2d10*/  BAR.SYNC.DEFER_BLOCKING 0x0 ;  /* 0x0000000000007b1d */ /* 0x000fec0000010000 */
        /* <DEDUP_REMOVED lines=11> */
[----:B------:R-:W-:Y:S01]  /*2dd0*/  ISETP.LT.AND P5, PT, R50, UR12, !P3 ;  /* 0x0000000c32007c0c */ /* 0x000fe2000dfa1270 */
[----:B-1----:R-:W-:Y:S01]  /*2de0*/  VIADD R36, R67, 0x18 ;  /* 0x0000001843247836 */ /* 0x002fe20000000000 */
[----:B------:R-:W-:-:S02]  /*2df0*/  IADD3 R76, P1, PT, R60, UR4, RZ ;  /* 0x000000043c4c7c10 */ /* 0x000fc4000ff3e0ff */
[----:B------:R-:W-:Y:S02]  /*2e00*/  ISETP.LT.AND P4, PT, R51, UR12, !P3 ;  /* 0x0000000c33007c0c */ /* 0x000fe4000df81270 */
[----:B------:R-:W-:Y:S02]  /*2e10*/  IADD3 R60, P0, PT, R62, UR4, RZ ;  /* 0x000000043e3c7c10 */ /* 0x000fe4000ff1e0ff */
[----:B------:R-:W-:Y:S02]  /*2e20*/  ISETP.NE.AND.EX P5, PT, RZ, UR9, P5, P2 ;  /* 0x00000009ff007c0c */ /* 0x000fe4000afa5320 */
[----:B------:R-:W-:Y:S02]  /*2e30*/  IADD3.X R77, PT, PT, R61, UR5, RZ, P1, !PT ;  /* 0x000000053d4d7c10 */ /* 0x000fe40008ffe4ff */
[----:B------:R-:W-:Y:S02]  /*2e40*/  IADD3.X R61, PT, PT, R63, UR5, RZ, P0, !PT ;  /* 0x000000053f3d7c10 */ /* 0x000fe400087fe4ff */
[----:B------:R-:W-:-:S02]  /*2e50*/  ISETP.NE.AND.EX P4, PT, RZ, UR9, P4, P2 ;  /* 0x00000009ff007c0c */ /* 0x000fc4000a785320 */
[----:B------:R-:W-:Y:S02]  /*2e60*/  ISETP.LT.AND P0, PT, R36, UR12, P6 ;  /* 0x0000000c24007c0c */ /* 0x000fe4000b701270 */
[----:B------:R-:W-:-:S04]  /*2e70*/  IADD3 R50, P1, PT, R80, UR6, RZ ;  /* 0x0000000650327c10 */ /* 0x000fc8000ff3e0ff */
[----:B------:R-:W-:Y:S01]  /*2e80*/  IADD3.X R51, PT, PT, R81, UR7, RZ, P1, !PT ;  /* 0x0000000751337c10 */ /* 0x000fe20008ffe4ff */
[----:B------:R-:W-:-:S05]  /*2e90*/  VIADD R34, R67, 0x1a ;  /* 0x0000001a43227836 */ /* 0x000fca0000000000 */
[----:B------:R-:W-:Y:S01]  /*2ea0*/  ISETP.LT.AND P1, PT, R34, UR12, P6 ;  /* 0x0000000c22007c0c */ /* 0x000fe2000b721270 */
[C---:B--2---:R-:W-:Y:S02]  /*2eb0*/  HFMA2 R56, R84.reuse.H0_H0, R56, R72 ;  /* 0x0000003854387231 */ /* 0x044fe40000000848 */
[C---:B------:R-:W-:Y:S02]  /*2ec0*/  HFMA2 R57, R84.reuse.H0_H0, R57, R73 ;  /* 0x0000003954397231 */ /* 0x040fe40000000849 */
[C---:B------:R-:W-:Y:S02]  /*2ed0*/  HFMA2 R58, R84.reuse.H0_H0, R58, R74 ;  /* 0x0000003a543a7231 */ /* 0x040fe4000000084a */
[C---:B------:R-:W-:Y:S02]  /*2ee0*/  HFMA2 R59, R84.reuse.H0_H0, R59, R75 ;  /* 0x0000003b543b7231 */ /* 0x040fe4000000084b */
[C---:B---3--:R-:W-:Y:S02]  /*2ef0*/  HFMA2 R52, R84.reuse.H0_H0, R52, R68 ;  /* 0x0000003454347231 */ /* 0x048fe40000000844 */
[----:B------:R-:W-:-:S02]  /*2f00*/  HFMA2 R53, R84.H0_H0, R53, R69 ;  /* 0x0000003554357231 */ /* 0x000fc40000000845 */
[C---:B------:R-:W-:Y:S02]  /*2f10*/  HFMA2 R54, R84.reuse.H0_H0, R54, R70 ;  /* 0x0000003654367231 */ /* 0x040fe40000000846 */
[----:B------:R-:W-:Y:S01]  /*2f20*/  HFMA2 R55, R84.H0_H0, R55, R71 ;  /* 0x0000003754377231 */ /* 0x000fe20000000847 */
[----:B------:R-:W-:Y:S04]  /*2f30*/  @P5 STG.E.128 desc[UR14][R76.64], R56 ;  /* 0x000000384c005986 */ /* 0x000fe8000c101d0e */
[----:B------:R-:W-:Y:S04]  /*2f40*/  @P4 STG.E.128 desc[UR14][R60.64], R52 ;  /* 0x000000343c004986 */ /* 0x000fe8000c101d0e */
[----:B------:R-:W2:Y:S01]  /*2f50*/  @P0 LDG.E.LTC128B.128 R72, desc[UR14][R50.64] ;  /* 0x0000000e32480981 */ /* 0x000ea2000c1e1d20 */
[----:B------:R-:W-:-:S04]  /*2f60*/  IADD3 R64, P0, PT, R64, UR6, RZ ;  /* 0x0000000640407c10 */ /* 0x000fc8000ff1e0ff */
[----:B------:R-:W-:-:S05]  /*2f70*/  IADD3.X R65, PT, PT, R65, UR7, RZ, P0, !PT ;  /* 0x0000000741417c10 */ /* 0x000fca00087fe4ff */
[----:B------:R-:W3:Y:S01]  /*2f80*/  @P1 LDG.E.LTC128B.128 R68, desc[UR14][R64.64] ;  /* 0x0000000e40441981 */ /* 0x000ee2000c1e1d20 */
[----:B------:R-:W-:Y:S06]  /*2f90*/  BAR.SYNC.DEFER_BLOCKING 0x0 ;  /* 0x0000000000007b1d */ /* 0x000fec0000010000 */
[----:B------:R1:W-:Y:S04]  /*2fa0*/  STS [R66], R35 ;  /* 0x0000002342007388 */ /* 0x0003e80000000800 */
[----:B------:R-:W-:Y:S04]  /*2fb0*/  STS [R66+0x10], R37 ;  /* 0x0000102542007388 */ /* 0x000fe80000000800 */
[----:B------:R-:W-:Y:S04]  /*2fc0*/  STS [R66+0x20], R39 ;  /* 0x0000202742007388 */ /* 0x000fe80000000800 */
[----:B------:R-:W-:Y:S04]  /*2fd0*/  STS [R66+0x30], R41 ;  /* 0x0000302942007388 */ /* 0x000fe80000000800 */
[----:B------:R-:W-:Y:S04]  /*2fe0*/  STS [R66+0x40], R43 ;  /* 0x0000402b42007388 */ /* 0x000fe80000000800 */
[----:B------:R4:W-:Y:S04]  /*2ff0*/  STS [R66+0x50], R45 ;  /* 0x0000502d42007388 */ /* 0x0009e80000000800 */
[----:B------:R4:W-:Y:S04]  /*3000*/  STS [R66+0x60], R47 ;  /* 0x0000602f42007388 */ /* 0x0009e80000000800 */
[----:B------:R-:W-:Y:S01]  /*3010*/  STS [R66+0x70], R49 ;  /* 0x0000703142007388 */ /* 0x000fe20000000800 */
[----:B------:R-:W-:Y:S06]  /*3020*/  BAR.SYNC.DEFER_BLOCKING 0x0 ;  /* 0x0000000000007b1d */ /* 0x000fec0000010000 */
[----:B------:R-:W2:Y:S04]  /*3030*/  LDS.128 R56, [R0+UR13] ;  /* 0x0000000d00387984 */ /* 0x000ea80008000c00 */
[----:B------:R-:W3:Y:S01]  /*3040*/  LDS.128 R52, [R0+UR13+0x240] ;  /* 0x0002400d00347984 */ /* 0x000ee20008000c00 */
[----:B------:R-:W-:-:S04]  /*3050*/  ISETP.LT.AND P1, PT, R36, UR12, !P3 ;  /* 0x0000000c24007c0c */ /* 0x000fc8000df21270 */
[----:B------:R-:W-:Y:S02]  /*3060*/  ISETP.NE.AND.EX P1, PT, RZ, UR9, P1, P2 ;  /* 0x00000009ff007c0c */ /* 0x000fe40008f25320 */
[----:B------:R-:W-:-:S04]  /*3070*/  IADD3 R62, P0, PT, R76, UR4, RZ ;  /* 0x000000044c3e7c10 */ /* 0x000fc8000ff1e0ff */
[----:B------:R-:W-:Y:S02]  /*3080*/  IADD3.X R63, PT, PT, R77, UR5, RZ, P0, !PT ;  /* 0x000000054d3f7c10 */ /* 0x000fe400087fe4ff */
[----:B------:R-:W-:Y:S01]  /*3090*/  ISETP.LT.AND P5, PT, R34, UR12, !P3 ;  /* 0x0000000c22007c0c */ /* 0x000fe2000dfa1270 */
[C---:B------:R-:W-:Y:S02]  /*30a0*/  VIADD R34, R67.reuse, 0x20 ;  /* 0x0000002043227836 */ /* 0x040fe40000000000 */
[----:B-1----:R-:W-:Y:S01]  /*30b0*/  VIADD R35, R67, 0x22 ;  /* 0x0000002243237836 */ /* 0x002fe20000000000 */
[----:B------:R-:W-:Y:S02]  /*30c0*/  ISETP.NE.AND.EX P5, PT, RZ, UR9, P5, P2 ;  /* 0x00000009ff007c0c */ /* 0x000fe4000afa5320 */
[----:B------:R-:W-:Y:S02]  /*30d0*/  IADD3 R44, P0, PT, R60, UR4, RZ ;  /* 0x000000043c2c7c10 */ /* 0x000fe4000ff1e0ff */
[----:B------:R-:W-:-:S02]  /*30e0*/  ISETP.LT.AND P4, PT, R34, UR12, P6 ;  /* 0x0000000c22007c0c */ /* 0x000fc4000b781270 */
[----:B----4-:R-:W-:Y:S02]  /*30f0*/  IADD3.X R45, PT, PT, R61, UR5, RZ, P0, !PT ;  /* 0x000000053d2d7c10 */ /* 0x010fe400087fe4ff */
[----:B------:R-:W-:-:S04]  /*3100*/  IADD3 R46, P0, PT, R64, UR6, RZ ;  /* 0x00000006402e7c10 */ /* 0x000fc8000ff1e0ff */
[----:B------:R-:W-:Y:S01]  /*3110*/  IADD3.X R47, PT, PT, R65, UR7, RZ, P0, !PT ;  /* 0x00000007412f7c10 */ /* 0x000fe200087fe4ff */
[C---:B--2---:R-:W-:Y:S02]  /*3120*/  HFMA2 R36, R84.reuse.H0_H0, R56, R72 ;  /* 0x0000003854247231 */ /* 0x044fe40000000848 */
[C---:B------:R-:W-:Y:S02]  /*3130*/  HFMA2 R37, R84.reuse.H0_H0, R57, R73 ;  /* 0x0000003954257231 */ /* 0x040fe40000000849 */
[C---:B------:R-:W-:Y:S02]  /*3140*/  HFMA2 R38, R84.reuse.H0_H0, R58, R74 ;  /* 0x0000003a54267231 */ /* 0x040fe4000000084a */
[----:B------:R-:W-:-:S05]  /*3150*/  HFMA2 R39, R84.H0_H0, R59, R75 ;  /* 0x0000003b54277231 */ /* 0x000fca000000084b */
[----:B------:R-:W-:Y:S01]  /*3160*/  @P1 STG.E.128 desc[UR14][R62.64], R36 ;  /* 0x000000243e001986 */ /* 0x000fe2000c101d0e */
[----:B------:R-:W-:-:S04]  /*3170*/  IADD3 R48, P1, PT, R50, UR6, RZ ;  /* 0x0000000632307c10 */ /* 0x000fc8000ff3e0ff */
[----:B------:R-:W-:Y:S02]  /*3180*/  IADD3.X R49, PT, PT, R51, UR7, RZ, P1, !PT ;  /* 0x0000000733317c10 */ /* 0x000fe40008ffe4ff */
[----:B------:R-:W-:Y:S01]  /*3190*/  ISETP.LT.AND P1, PT, R35, UR12, P6 ;  /* 0x0000000c23007c0c */ /* 0x000fe2000b721270 */
[C---:B---3--:R-:W-:Y:S02]  /*31a0*/  HFMA2 R52, R84.reuse.H0_H0, R52, R68 ;  /* 0x0000003454347231 */ /* 0x048fe40000000844 */
        /* <DEDUP_REMOVED lines=8> */
[----:B------:R-:W-:Y:S04]  /*3230*/  STS [R66+0x10], R30 ;  /* 0x0000101e42007388 */ /* 0x000fe80000000800 */
[----:B------:R-:W-:Y:S04]  /*3240*/  STS [R66+0x20], R28 ;  /* 0x0000201c42007388 */ /* 0x000fe80000000800 */
[----:B------:R-:W-:Y:S04]  /*3250*/  STS [R66+0x30], R26 ;  /* 0x0000301a42007388 */ /* 0x000fe80000000800 */
[----:B------:R1:W-:Y:S04]  /*3260*/  STS [R66+0x40], R24 ;  /* 0x0000401842007388 */ /* 0x0003e80000000800 */
[----:B------:R-:W-:Y:S04]  /*3270*/  STS [R66+0x50], R22 ;  /* 0x0000501642007388 */ /* 0x000fe80000000800 */
[----:B------:R4:W-:Y:S04]  /*3280*/  STS [R66+0x60], R20 ;  /* 0x0000601442007388 */ /* 0x0009e80000000800 */
[----:B------:R-:W-:Y:S01]  /*3290*/  STS [R66+0x70], R18 ;  /* 0x0000701242007388 */ /* 0x000fe20000000800 */
[----:B------:R-:W-:Y:S06]  /*32a0*/  BAR.SYNC.DEFER_BLOCKING 0x0 ;  /* 0x0000000000007b1d */ /* 0x000fec0000010000 */
[----:B------:R-:W2:Y:S04]  /*32b0*/  LDS.128 R40, [R0+UR13] ;  /* 0x0000000d00287984 */ /* 0x000ea80008000c00 */
[----:B------:R-:W3:Y:S01]  /*32c0*/  LDS.128 R36, [R0+UR13+0x240] ;  /* 0x0002400d00247984 */ /* 0x000ee20008000c00 */
[----:B------:R-:W-:Y:S01]  /*32d0*/  ISETP.LT.AND P5, PT, R34, UR12, !P3 ;  /* 0x0000000c22007c0c */ /* 0x000fe2000dfa1270 */
[----:B-1----:R-:W-:Y:S01]  /*32e0*/  VIADD R24, R67, 0x28 ;  /* 0x0000002843187836 */ /* 0x002fe20000000000 */
[----:B------:R-:W-:-:S02]  /*32f0*/  ISETP.LT.AND P4, PT, R35, UR12, !P3 ;  /* 0x0000000c23007c0c */ /* 0x000fc4000df81270 */
[----:B------:R-:W-:Y:S02]  /*3300*/  IADD3 R44, P0, PT, R44, UR4, RZ ;  /* 0x000000042c2c7c10 */ /* 0x000fe4000ff1e0ff */
[----:B------:R-:W-:Y:S02]  /*3310*/  ISETP.NE.AND.EX P5, PT, RZ, UR9, P5, P2 ;  /* 0x00000009ff007c0c */ /* 0x000fe4000afa5320 */
[----:B------:R-:W-:Y:S02]  /*3320*/  IADD3 R50, P1, PT, R62, UR4, RZ ;  /* 0x000000043e327c10 */ /* 0x000fe4000ff3e0ff */
[----:B------:R-:W-:Y:S02]  /*3330*/  IADD3.X R45, PT, PT, R45, UR5, RZ, P0, !PT ;  /* 0x000000052d2d7c10 */ /* 0x000fe400087fe4ff */
[----:B------:R-:W-:Y:S02]  /*3340*/  ISETP.NE.AND.EX P4, PT, RZ, UR9, P4, P2 ;  /* 0x00000009ff007c0c */ /* 0x000fe4000a785320 */
[----:B------:R-:W-:-:S02]  /*3350*/  ISETP.LT.AND P0, PT, R24, UR12, P6 ;  /* 0x0000000c18007c0c */ /* 0x000fc4000b701270 */
[----:B------:R-:W-:Y:S02]  /*3360*/  IADD3.X R51, PT, PT, R63, UR5, RZ, P1, !PT ;  /* 0x000000053f337c10 */ /* 0x000fe40008ffe4ff */
[----:B------:R-:W-:-:S04]  /*3370*/  IADD3 R34, P1, PT, R48, UR6, RZ ;  /* 0x0000000630227c10 */ /* 0x000fc8000ff3e0ff */
[----:B------:R-:W-:Y:S01]  /*3380*/  IADD3.X R35, PT, PT, R49, UR7, RZ, P1, !PT ;  /* 0x0000000731237c10 */ /* 0x000fe20008ffe4ff */
[----:B----4-:R-:W-:-:S05]  /*3390*/  VIADD R20, R67, 0x2a ;  /* 0x0000002a43147836 */ /* 0x010fca0000000000 */
        /* <DEDUP_REMOVED lines=25> */
[----:B------:R-:W2:Y:S04]  /*3530*/  LDS.128 R40, [R0+UR13] ;  /* 0x0000000d00287984 */ /* 0x000ea80008000c00 */
[----:B------:R-:W3:Y:S01]  /*3540*/  LDS.128 R36, [R0+UR13+0x240] ;  /* 0x0002400d00247984 */ /* 0x000ee20008000c00 */
[----:B------:R-:W-:-:S04]  /*3550*/  ISETP.LT.AND P1, PT, R24, UR12, !P3 ;  /* 0x0000000c18007c0c */ /* 0x000fc8000df21270 */
[----:B------:R-:W-:Y:S02]  /*3560*/  ISETP.NE.AND.EX P1, PT, RZ, UR9, P1, P2 ;  /* 0x00000009ff007c0c */ /* 0x000fe40008f25320 */
[----:B------:R-:W-:Y:S02]  /*3570*/  IADD3 R28, P0, PT, R50, UR4, RZ ;  /* 0x00000004321c7c10 */ /* 0x000fe4000ff1e0ff */
[----:B------:R-:W-:Y:S02]  /*3580*/  ISETP.LT.AND P5, PT, R20, UR12, !P3 ;  /* 0x0000000c14007c0c */ /* 0x000fe4000dfa1270 */
[----:B-1----:R-:W-:Y:S01]  /*3590*/  IADD3.X R29, PT, PT, R51, UR5, RZ, P0, !PT ;  /* 0x00000005331d7c10 */ /* 0x002fe200087fe4ff */
[C---:B------:R-:W-:Y:S02]  /*35a0*/  VIADD R18, R67.reuse, 0x30 ;  /* 0x0000003043127836 */ /* 0x040fe40000000000 */
[----:B----4-:R-:W-:Y:S01]  /*35b0*/  VIADD R19, R67, 0x32 ;  /* 0x0000003243137836 */ /* 0x010fe20000000000 */
[----:B------:R-:W-:-:S02]  /*35c0*/  ISETP.NE.AND.EX P5, PT, RZ, UR9, P5, P2 ;  /* 0x00000009ff007c0c */ /* 0x000fc4000afa5320 */
[----:B------:R-:W-:Y:S02]  /*35d0*/  IADD3 R30, P0, PT, R44, UR4, RZ ;  /* 0x000000042c1e7c10 */ /* 0x000fe4000ff1e0ff */
[----:B------:R-:W-:Y:S02]  /*35e0*/  ISETP.LT.AND P4, PT, R18, UR12, P6 ;  /* 0x0000000c12007c0c */ /* 0x000fe4000b781270 */
[----:B------:R-:W-:Y:S02]  /*35f0*/  IADD3.X R31, PT, PT, R45, UR5, RZ, P0, !PT ;  /* 0x000000052d1f7c10 */ /* 0x000fe400087fe4ff */
        /* <DEDUP_REMOVED lines=18> */
[----:B------:R1:W-:Y:S04]  /*3720*/  STS [R66], R2 ;  /* 0x0000000242007388 */ /* 0x0003e80000000800 */
        /* <DEDUP_REMOVED lines=19> */
[----:B------:R-:W-:Y:S01]  /*3860*/  IADD3.X R29, PT, PT, R29, UR5, RZ, P1, !PT ;  /* 0x000000051d1d7c10 */ /* 0x000fe20008ffe4ff */
[----:B------:R-:W-:Y:S01]  /*3870*/  VIADD R67, R67, 0x3a ;  /* 0x0000003a43437836 */ /* 0x000fe20000000000 */
[----:B------:R-:W-:-:S04]  /*3880*/  IADD3 R30, P1, PT, R34, UR6, RZ ;  /* 0x00000006221e7c10 */ /* 0x000fc8000ff3e0ff */
[----:B------:R-:W-:Y:S02]  /*3890*/  IADD3.X R31, PT, PT, R35, UR7, RZ, P1, !PT ;  /* 0x00000007231f7c10 */ /* 0x000fe40008ffe4ff */
[----:B------:R-:W-:Y:S01]  /*38a0*/  ISETP.LT.AND P6, PT, R67, UR12, P6 ;  /* 0x0000000c43007c0c */ /* 0x000fe2000b7c1270 */
[C---:B--2---:R-:W-:Y:S02]  /*38b0*/  HFMA2 R24, R84.reuse.H0_H0, R24, R72 ;  /* 0x0000001854187231 */ /* 0x044fe40000000848 */
[C---:B------:R-:W-:Y:S02]  /*38c0*/  HFMA2 R25, R84.reuse.H0_H0, R25, R73 ;  /* 0x0000001954197231 */ /* 0x040fe40000000849 */
[C---:B------:R-:W-:Y:S02]  /*38d0*/  HFMA2 R26, R84.reuse.H0_H0, R26, R74 ;  /* 0x0000001a541a7231 */ /* 0x040fe4000000084a */
[C---:B------:R-:W-:Y:S02]  /*38e0*/  HFMA2 R27, R84.reuse.H0_H0, R27, R75 ;  /* 0x0000001b541b7231 */ /* 0x040fe4000000084b */
[----:B---3--:R-:W-:-:S02]  /*38f0*/  HFMA2 R20, R84.H0_H0, R20, R68 ;  /* 0x0000001454147231 */ /* 0x008fc40000000844 */
[C---:B------:R-:W-:Y:S02]  /*3900*/  HFMA2 R21, R84.reuse.H0_H0, R21, R69 ;  /* 0x0000001554157231 */ /* 0x040fe40000000845 */
        /* <DEDUP_REMOVED lines=20> */
[----:B------:R-:W-:-:S02]  /*3a50*/  ISETP.LT.AND P1, PT, R2, UR12, !P3 ;  /* 0x0000000c02007c0c */ /* 0x000fc4000df21270 */
[----:B------:R-:W-:Y:S02]  /*3a60*/  ISETP.LT.AND P3, PT, R67, UR12, !P3 ;  /* 0x0000000c43007c0c */ /* 0x000fe4000df61270 */
[----:B------:R-:W-:Y:S02]  /*3a70*/  ISETP.NE.AND.EX P1, PT, RZ, UR9, P1, P2 ;  /* 0x00000009ff007c0c */ /* 0x000fe40008f25320 */
[----:B------:R-:W-:Y:S02]  /*3a80*/  ISETP.NE.AND.EX P2, PT, RZ, UR9, P3, P2 ;  /* 0x00000009ff007c0c */ /* 0x000fe40009f45320 */
[----:B------:R-:W-:-:S04]  /*3a90*/  IADD3 R2, P0, PT, R28, UR4, RZ ;  /* 0x000000041c027c10 */ /* 0x000fc8000ff1e0ff */
[----:B-1----:R-:W-:Y:S02]  /*3aa0*/  IADD3.X R3, PT, PT, R29, UR5, RZ, P0, !PT ;  /* 0x000000051d037c10 */ /* 0x002fe400087fe4ff */
[----:B------:R-:W-:-:S04]  /*3ab0*/  IADD3 R4, P0, PT, R18, UR4, RZ ;  /* 0x0000000412047c10 */ /* 0x000fc8000ff1e0ff */
[----:B----4-:R-:W-:Y:S01]  /*3ac0*/  IADD3.X R5, PT, PT, R19, UR5, RZ, P0, !PT ;  /* 0x0000000513057c10 */ /* 0x010fe200087fe4ff */
[C---:B--2---:R-:W-:Y:S02]  /*3ad0*/  HFMA2 R20, R84.reuse.H0_H0, R20, R72 ;  /* 0x0000001454147231 */ /* 0x044fe40000000848 */
[C---:B------:R-:W-:Y:S02]  /*3ae0*/  HFMA2 R21, R84.reuse.H0_H0, R21, R73 ;  /* 0x0000001554157231 */ /* 0x040fe40000000849 */
[C---:B------:R-:W-:Y:S02]  /*3af0*/  HFMA2 R22, R84.reuse.H0_H0, R22, R74 ;  /* 0x0000001654167231 */ /* 0x040fe4000000084a */
[----:B------:R-:W-:-:S05]  /*3b00*/  HFMA2 R23, R84.H0_H0, R23, R75 ;  /* 0x0000001754177231 */ /* 0x000fca000000084b */
[----:B------:R1:W-:Y:S01]  /*3b10*/  @P1 STG.E.128 desc[UR14][R2.64], R20 ;  /* 0x0000001402001986 */ /* 0x0003e2000c101d0e */
[C---:B---3--:R-:W-:Y:S02]  /*3b20*/  HFMA2 R24, R84.reuse.H0_H0, R24, R68 ;  /* 0x0000001854187231 */ /* 0x048fe40000000844 */
[C---:B------:R-:W-:Y:S02]  /*3b30*/  HFMA2 R25, R84.reuse.H0_H0, R25, R69 ;  /* 0x0000001954197231 */ /* 0x040fe40000000845 */
[C---:B------:R-:W-:Y:S02]  /*3b40*/  HFMA2 R26, R84.reuse.H0_H0, R26, R70 ;  /* 0x0000001a541a7231 */ /* 0x040fe40000000846 */
[----:B------:R-:W-:Y:S01]  /*3b50*/  HFMA2 R27, R84.H0_H0, R27, R71 ;  /* 0x0000001b541b7231 */ /* 0x000fe20000000847 */
[----:B------:R-:W-:Y:S06]  /*3b60*/  @!P2 EXIT ;  /* 0x000000000000a94d */ /* 0x000fec0003800000 */
[----:B------:R-:W-:Y:S01]  /*3b70*/  STG.E.128 desc[UR14][R4.64], R24 ;  /* 0x0000001804007986 */ /* 0x000fe2000c101d0e */
[----:B------:R-:W-:Y:S05]  /*3b80*/  EXIT ;  /* 0x000000000000794d */ /* 0x000fea0003800000 */
.L_x_119:
        /* <DEDUP_REMOVED lines=15> */
.L_x_126:


//--------------------- .nv.shared._ZN7cutlass9reference6device6kernel13TensorForEachI25TensorEpilogueForEachFuncINS_8epilogue6thread14LeftSiLUAndMulINS_6half_tELi8ES8_S8_LNS_15FloatRoundStyleE2EEES8_NS_6layout8RowMajorEELi2ENSD_6ParamsEEEvNS_5CoordIXT0_EilEET1_ --------------------------
	.section	.nv.shared._ZN7cutlass9reference6device6kernel13TensorForEachI25TensorEpilogueForEachFuncINS_8epilogue6thread14LeftSiLUAndMulINS_6half_tELi8ES8_S8_LNS_15FloatRoundStyleE2EEES8_NS_6layout8RowMajorEELi2ENSD_6ParamsEEEvNS_5CoordIXT0_EilEET1_,"aw",@nobits
	.sectionflags	@""
	.align	16
	.zero		1024


//--------------------- .nv.shared.reserved.0     --------------------------
	.section	.nv.shared.reserved.0,"aw",@nobits
	.weak		__nv_reservedSMEM_offset_0_alias
	.size		__nv_reservedSMEM_offset_0_alias, 0, 64
	.other		__nv_reservedSMEM_offset_0_alias,@"STO_CUDA_RESERVED_SHARED STV_DEFAULT"
__nv_reservedSMEM_offset_0_alias:
	.zero		0
	.zero		64


//--------------------- .nv.global                --------------------------
	.section	.nv.global,"aw",@nobits
.nv.global:
	.type		_ZN34_INTERNAL_fbdefa9f_4_k_cu_371cd5504cute1_E,@object
	.size		_ZN34_INTERNAL_fbdefa9f_4_k_cu_371cd5504cute1_E,(_ZN34_INTERNAL_fbdefa9f_4_k_cu_371cd5504cuda3std3__45__cpo6cbeginE - _ZN34_INTERNAL_fbdefa9f_4_k_cu_371cd5504cute1_E)
_ZN34_INTERNAL_fbdefa9f_4_k_cu_371cd5504cute1_E:
	.zero		1
	.type		_ZN34_INTERNAL_fbdefa9f_4_k_cu_371cd5504cuda3std3__45__cpo6cbeginE,@object
	.size		_ZN34_INTERNAL_fbdefa9f_4_k_cu_371cd5504cuda3std3__45__cpo6cbeginE,(_ZN34_INTERNAL_fbdefa9f_4_k_cu_371cd5504cuda3std3__48in_placeE - _ZN34_INTERNAL_fbdefa9f_4_k_cu_371cd5504cuda3std3__45__cpo6cbeginE)
_ZN34_INTERNAL_fbdefa9f_4_k_cu_371cd5504cuda3std3__45__cpo6cbeginE:
	.zero		1
	.type		_ZN34_INTERNAL_fbdefa9f_4_k_cu_371cd5504cuda3std3__48in_placeE,@object
	.size		_ZN34_INTERNAL_fbdefa9f_4_k_cu_371cd5504cuda3std3__48in_placeE,(_ZN34_INTERNAL_fbdefa9f_4_k_cu_371cd5504cuda3std6ranges3__45__cpo9iter_moveE - _ZN34_INTERNAL_fbdefa9f_4_k_cu_371cd5504cuda3std3__48in_placeE)
_ZN34_INTERNAL_fbdefa9f_4_k_cu_371cd5504cuda3std3__48in_placeE:
	.zero		1
	.type		_ZN34_INTERNAL_fbdefa9f_4_k_cu_371cd5504cuda3std6ranges3__45__cpo9iter_moveE,@object
	.size		_ZN34_INTERNAL_fbdefa9f_4_k_cu_371cd5504cuda3std6ranges3__45__cpo9iter_moveE,(_ZN34_INTERNAL_fbdefa9f_4_k_cu_371cd5504cuda3std3__45__cpo5beginE - _ZN34_INTERNAL_fbdefa9f_4_k_cu_371cd5504cuda3std6ranges3__45__cpo9iter_moveE)
_ZN34_INTERNAL_fbdefa9f_4_k_cu_371cd5504cuda3std6ranges3__45__cpo9iter_moveE:
	.zero		1
	.type		_ZN34_INTERNAL_fbdefa9f_4_k_cu_371cd5504cuda3std3__45__cpo5beginE,@object
	.size		_ZN34_INTERNAL_fbdefa9f_4_k_cu_371cd5504cuda3std3__45__cpo5beginE,(_ZN34_INTERNAL_fbdefa9f_4_k_cu_371cd5504cuda3std3__436_GLOBAL__N__fbdefa9f_4_k_cu_371cd5506ignoreE - _ZN34_INTERNAL_fbdefa9f_4_k_cu_371cd5504cuda3std3__45__cpo5beginE)
_ZN34_INTERNAL_fbdefa9f_4_k_cu_371cd5504cuda3std3__45__cpo5beginE:
	.zero		1
	.type		_ZN34_INTERNAL_fbdefa9f_4_k_cu_371cd5504cuda3std3__436_GLOBAL__N__fbdefa9f_4_k_cu_371cd5506ignoreE,@object
	.size		_ZN34_INTERNAL_fbdefa9f_4_k_cu_371cd5504cuda3std3__436_GLOBAL__N__fbdefa9f_4_k_cu_371cd5506ignoreE,(_ZN34_INTERNAL_fbdefa9f_4_k_cu_371cd5504cute7productE - _ZN34_INTERNAL_fbdefa9f_4_k_cu_371cd5504cuda3std3__436_GLOBAL__N__fbdefa9f_4_k_cu_371cd5506ignoreE)
_ZN34_INTERNAL_fbdefa9f_4_k_cu_371cd5504cuda3std3__436_GLOBAL__N__fbdefa9f_4_k_cu_371cd5506ignoreE:
	.zero		1
	.type		_ZN34_INTERNAL_fbdefa9f_4_k_cu_371cd5504cute7productE,@object
	.size		_ZN34_INTERNAL_fbdefa9f_4_k_cu_371cd5504cute7productE,(_ZN34_INTERNAL_fbdefa9f_4_k_cu_371cd5504cuda3std3__45__cpo3endE - _ZN34_INTERNAL_fbdefa9f_4_k_cu_371cd5504cute7productE)
_ZN34_INTERNAL_fbdefa9f_4_k_cu_371cd5504cute7productE:
	.zero		1
	.type		_ZN34_INTERNAL_fbdefa9f_4_k_cu_371cd5504cuda3std3__45__cpo3endE,@object
	.size		_ZN34_INTERNAL_fbdefa9f_4_k_cu_371cd5504cuda3std3__45__cpo3endE,(_ZN34_INTERNAL_fbdefa9f_4_k_cu_371cd5504cuda3std3__419piecewise_constructE - _ZN34_INTERNAL_fbdefa9f_4_k_cu_371cd5504cuda3std3__45__cpo3endE)
_ZN34_INTERNAL_fbdefa9f_4_k_cu_371cd5504cuda3std3__45__cpo3endE:
	.zero		1
	.type		_ZN34_INTERNAL_fbdefa9f_4_k_cu_371cd5504cuda3std3__419piecewise_constructE,@object
	.size		_ZN34_INTERNAL_fbdefa9f_4_k_cu_371cd5504cuda3std3__419piecewise_constructE,(_ZN34_INTERNAL_fbdefa9f_4_k_cu_371cd5504cuda3std3__45__cpo4cendE - _ZN34_INTERNAL_fbdefa9f_4_k_cu_371cd5504cuda3std3__419piecewise_constructE)
_ZN34_INTERNAL_fbdefa9f_4_k_cu_371cd5504cuda3std3__419piecewise_constructE:
	.zero		1
	.type		_ZN34_INTERNAL_fbdefa9f_4_k_cu_371cd5504cuda3std3__45__cpo4cendE,@object
	.size		_ZN34_INTERNAL_fbdefa9f_4_k_cu_371cd5504cuda3std3__45__cpo4cendE,(_ZN34_INTERNAL_fbdefa9f_4_k_cu_371cd5504cuda3std6ranges3__45__cpo4swapE - _ZN34_INTERNAL_fbdefa9f_4_k_cu_371cd5504cuda3std3__45__cpo4cendE)
_ZN34_INTERNAL_fbdefa9f_4_k_cu_371cd5504cuda3std3__45__cpo4cendE:
	.zero		1
	.type		_ZN34_INTERNAL_fbdefa9f_4_k_cu_371cd5504cuda3std6ranges3__45__cpo4swapE,@object
	.size		_ZN34_INTERNAL_fbdefa9f_4_k_cu_371cd5504cuda3std6ranges3__45__cpo4swapE,(.L_7 - _ZN34_INTERNAL_fbdefa9f_4_k_cu_371cd5504cuda3std6ranges3__45__cpo4swapE)
_ZN34_INTERNAL_fbdefa9f_4_k_cu_371cd5504cuda3std6ranges3__45__cpo4swapE:
	.zero		1
.L_7:


//--------------------- .nv.shared._ZN7cutlass9reference6device6kernel13TensorForEachINS1_6detail14TensorReLuFuncINS_6half_tENS_6layout8RowMajorEEELi2ENS9_6ParamsEEEvNS_5CoordIXT0_EilEET1_ --------------------------
	.section	.nv.shared._ZN7cutlass9reference6device6kernel13TensorForEachINS1_6detail14TensorReLuFuncINS_6half_tENS_6layout8RowMajorEEELi2ENS9_6ParamsEEEvNS_5CoordIXT0_EilEET1_,"aw",@nobits
	.sectionflags	@""
	.align	16
	.zero		1024


//--------------------- .nv.shared._ZN7cutlass9reference6device6kernel4GemmINS_9TensorRefINS_6half_tENS_6layout8RowMajorEEENS4_IS5_NS6_11ColumnMajorEEES8_S5_S5_NS_11MatrixShapeILi4ELi4EEENS_12multiply_addIS5_S5_S5_EENS_16NumericConverterIS5_S5_LNS_15FloatRoundStyleE2EEEEEvNS_4gemm9GemmCoordET2_T_T0_SK_T1_SN_T3_ --------------------------
	.section	.nv.shared._ZN7cutlass9reference6device6kernel4GemmINS_9TensorRefINS_6half_tENS_6layout8RowMajorEEENS4_IS5_NS6_11ColumnMajorEEES8_S5_S5_NS_11MatrixShapeILi4ELi4EEENS_12multiply_addIS5_S5_S5_EENS_16NumericConverterIS5_S5_LNS_15FloatRoundStyleE2EEEEEvNS_4gemm9GemmCoordET2_T_T0_SK_T1_SN_T3_,"aw",@nobits
	.sectionflags	@""
	.align	16
	.zero		1024


//--------------------- .nv.shared._ZN7cutlass7Kernel2INS_4gemm6kernel20DefaultGemmUniversalINS_6half_tENS_6layout8RowMajorELNS_16ComplexTransformE0ELi1ES4_S6_LS7_0ELi1ES4_S6_S4_NS_4arch11OpClassSimtENS8_4Sm70ENS1_9GemmShapeILi128ELi128ELi8EEENSB_ILi32ELi64ELi8EEENSB_ILi1ELi1ELi1EEENS_8epilogue6thread17LinearCombinationIS4_Li1ES4_S4_LNSG_9ScaleType4KindE0ELNS_15FloatRoundStyleE2ES4_EENS1_11threadblock30GemmIdentityThreadblockSwizzleILi1EEELi2ENS8_13OpMultiplyAddELNS1_23SharedMemoryClearOptionE0ELb0ELb0ELb0ENS5_9NoPermuteESR_SR_vE10SelectBaseISO_vEEEEvNT_6ParamsE --------------------------
	.section	.nv.shared._ZN7cutlass7Kernel2INS_4gemm6kernel20DefaultGemmUniversalINS_6half_tENS_6layout8RowMajorELNS_16ComplexTransformE0ELi1ES4_S6_LS7_0ELi1ES4_S6_S4_NS_4arch11OpClassSimtENS8_4Sm70ENS1_9GemmShapeILi128ELi128ELi8EEENSB_ILi32ELi64ELi8EEENSB_ILi1ELi1ELi1EEENS_8epilogue6thread17LinearCombinationIS4_Li1ES4_S4_LNSG_9ScaleType4KindE0ELNS_15FloatRoundStyleE2ES4_EENS1_11threadblock30GemmIdentityThreadblockSwizzleILi1EEELi2ENS8_13OpMultiplyAddELNS1_23SharedMemoryClearOptionE0ELb0ELb0ELb0ENS5_9NoPermuteESR_SR_vE10SelectBaseISO_vEEEEvNT_6ParamsE,"aw",@nobits
	.sectionflags	@""
	.align	16
	.zero		1024


//--------------------- .nv.shared._ZN7cutlass6KernelINS_4gemm6kernel8DualGemmINS1_11threadblock17DualMmaMultistageINS1_9GemmShapeILi128ELi64ELi32EEENS_9transform11threadblock28PredicatedTileAccessIteratorINS_11MatrixShapeILi128ELi32EEENS_6half_tENS_6layout8RowMajorELi1ENS8_29PitchLinearWarpRakedThreadMapINS_16PitchLinearShapeILi32ELi128EEELi128ENSH_ILi4ELi8EEELi8EEENS_5ArrayISD_Li8ELb0EEELb0ENSE_9NoPermuteEEENS9_25RegularTileAccessIteratorISC_SD_NSE_37RowMajorTensorOpMultiplicandCrosswiseILi16ELi32EEELi0ESK_Li16EEELNS_4arch14CacheOperation4KindE1ENSA_INSB_ILi32ELi64EEESD_SF_Li0ENSG_INSH_ILi64ELi32EEELi128ENSH_ILi8ELi4EEELi8EEESM_Lb0ESN_EENSP_ISW_SD_NSE_37RowMajorTensorOpMultiplicandCongruousILi16ELi64EEELi0ESZ_Li16EEELSV_1ENSA_ISW_SD_NSE_11ColumnMajorELi0ENSG_INSH_ILi32ELi64EEELi128ESJ_Li8EEESM_Lb0ESN_EENSP_ISW_SD_NSE_40ColumnMajorTensorOpMultiplicandCrosswiseILi16ELi32EEELi1ES16_Li16EEESD_SF_NS4_9MmaPolicyINS1_4warp11MmaTensorOpINS6_ILi64ELi32ELi32EEESD_SR_SD_S12_SD_SF_NS1C_17MmaTensorOpPolicyINST_3MmaINS6_ILi16ELi8ELi16EEELi32ESD_SF_SD_S14_SD_SF_NST_13OpMultiplyAddEEENSB_ILi1ELi1EEEEELi1ELb0EbEENSB_ILi0ELi0EEES1N_Li1EEENS1B_INS1D_IS1E_SD_SR_SD_S19_SD_SF_S1L_Li1ELb0EbEES1N_S1N_Li1EEELi3ELNS1_23SharedMemoryClearOptionE0EbEENS_8epilogue11threadblock8EpilogueIS7_S1M_Li1ENS1U_22PredicatedTileIteratorINS1U_26OutputTileOptimalThreadMapINS1U_15OutputTileShapeILi64ELi8ELi2ELi1ELi1EEENS1Y_ILi1ELi8ELi1ELi1ELi8EEELi128ELi8ELi16EEESD_Lb0ESN_Lb0EEENS1T_4warp24FragmentIteratorTensorOpIS1E_S1H_SD_NSL_ISD_Li4ELb0EEESF_EENS23_20TileIteratorTensorOpIS1E_S1H_SD_SF_EENS1U_18SharedLoadIteratorINS21_18CompactedThreadMapESD_Li16EEENS1T_6thread17LinearCombinationISD_Li8ESD_SD_LNS2C_9ScaleType4KindE1ELNS_15FloatRoundStyleE2ESD_EENSB_ILi0ELi16EEELi1ELi1EEENS1V_IS7_S1P_Li1ES22_S26_S28_S2B_S2H_S2I_Li1ELi1EEENS2C_14LeftSiLUAndMulISD_Li8ESD_SD_LS2G_2EEENS4_30GemmIdentityThreadblockSwizzleILi1EEELb0ELb1ELb1EEEEEvNT_6ParamsE --------------------------
	.section	.nv.shared._ZN7cutlass6KernelINS_4gemm6kernel8DualGemmINS1_11threadblock17DualMmaMultistageINS1_9GemmShapeILi128ELi64ELi32EEENS_9transform11threadblock28PredicatedTileAccessIteratorINS_11MatrixShapeILi128ELi32EEENS_6half_tENS_6layout8RowMajorELi1ENS8_29PitchLinearWarpRakedThreadMapINS_16PitchLinearShapeILi32ELi128EEELi128ENSH_ILi4ELi8EEELi8EEENS_5ArrayISD_Li8ELb0EEELb0ENSE_9NoPermuteEEENS9_25RegularTileAccessIteratorISC_SD_NSE_37RowMajorTensorOpMultiplicandCrosswiseILi16ELi32EEELi0ESK_Li16EEELNS_4arch14CacheOperation4KindE1ENSA_INSB_ILi32ELi64EEESD_SF_Li0ENSG_INSH_ILi64ELi32EEELi128ENSH_ILi8ELi4EEELi8EEESM_Lb0ESN_EENSP_ISW_SD_NSE_37RowMajorTensorOpMultiplicandCongruousILi16ELi64EEELi0ESZ_Li16EEELSV_1ENSA_ISW_SD_NSE_11ColumnMajorELi0ENSG_INSH_ILi32ELi64EEELi128ESJ_Li8EEESM_Lb0ESN_EENSP_ISW_SD_NSE_40ColumnMajorTensorOpMultiplicandCrosswiseILi16ELi32EEELi1ES16_Li16EEESD_SF_NS4_9MmaPolicyINS1_4warp11MmaTensorOpINS6_ILi64ELi32ELi32EEESD_SR_SD_S12_SD_SF_NS1C_17MmaTensorOpPolicyINST_3MmaINS6_ILi16ELi8ELi16EEELi32ESD_SF_SD_S14_SD_SF_NST_13OpMultiplyAddEEENSB_ILi1ELi1EEEEELi1ELb0EbEENSB_ILi0ELi0EEES1N_Li1EEENS1B_INS1D_IS1E_SD_SR_SD_S19_SD_SF_S1L_Li1ELb0EbEES1N_S1N_Li1EEELi3ELNS1_23SharedMemoryClearOptionE0EbEENS_8epilogue11threadblock8EpilogueIS7_S1M_Li1ENS1U_22PredicatedTileIteratorINS1U_26OutputTileOptimalThreadMapINS1U_15OutputTileShapeILi64ELi8ELi2ELi1ELi1EEENS1Y_ILi1ELi8ELi1ELi1ELi8EEELi128ELi8ELi16EEESD_Lb0ESN_Lb0EEENS1T_4warp24FragmentIteratorTensorOpIS1E_S1H_SD_NSL_ISD_Li4ELb0EEESF_EENS23_20TileIteratorTensorOpIS1E_S1H_SD_SF_EENS1U_18SharedLoadIteratorINS21_18CompactedThreadMapESD_Li16EEENS1T_6thread17LinearCombinationISD_Li8ESD_SD_LNS2C_9ScaleType4KindE1ELNS_15FloatRoundStyleE2ESD_EENSB_ILi0ELi16EEELi1ELi1EEENS1V_IS7_S1P_Li1ES22_S26_S28_S2B_S2H_S2I_Li1ELi1EEENS2C_14LeftSiLUAndMulISD_Li8ESD_SD_LS2G_2EEENS4_30GemmIdentityThreadblockSwizzleILi1EEELb0ELb1ELb1EEEEEvNT_6ParamsE,"aw",@nobits
	.sectionflags	@""
	.align	16
	.zero		1024


//--------------------- .nv.shared._ZN7cutlass7Kernel2INS_4gemm6kernel20DefaultGemmUniversalINS_6half_tENS_6layout8RowMajorELNS_16ComplexTransformE0ELi1ES4_NS5_11ColumnMajorELS7_0ELi1ES4_S6_S4_NS_4arch11OpClassSimtENS9_4Sm70ENS1_9GemmShapeILi128ELi128ELi8EEENSC_ILi32ELi64ELi8EEENSC_ILi1ELi1ELi1EEENS_8epilogue6thread17LinearCombinationIS4_Li1ES4_S4_LNSH_9ScaleType4KindE0ELNS_15FloatRoundStyleE2ES4_EENS1_11threadblock30GemmIdentityThreadblockSwizzleILi1EEELi2ENS9_13OpMultiplyAddELNS1_23SharedMemoryClearOptionE0ELb0ELb0ELb0ENS5_9NoPermuteESS_SS_vE10SelectBaseISP_vEEEEvNT_6ParamsE --------------------------
	.section	.nv.shared._ZN7cutlass7Kernel2INS_4gemm6kernel20DefaultGemmUniversalINS_6half_tENS_6layout8RowMajorELNS_16ComplexTransformE0ELi1ES4_NS5_11ColumnMajorELS7_0ELi1ES4_S6_S4_NS_4arch11OpClassSimtENS9_4Sm70ENS1_9GemmShapeILi128ELi128ELi8EEENSC_ILi32ELi64ELi8EEENSC_ILi1ELi1ELi1EEENS_8epilogue6thread17LinearCombinationIS4_Li1ES4_S4_LNSH_9ScaleType4KindE0ELNS_15FloatRoundStyleE2ES4_EENS1_11threadblock30GemmIdentityThreadblockSwizzleILi1EEELi2ENS9_13OpMultiplyAddELNS1_23SharedMemoryClearOptionE0ELb0ELb0ELb0ENS5_9NoPermuteESS_SS_vE10SelectBaseISP_vEEEEvNT_6ParamsE,"aw",@nobits
	.sectionflags	@""
	.align	16
	.zero		1024


//--------------------- .nv.shared._ZN7cutlass6KernelINS_4gemm6kernel8DualGemmINS1_11threadblock17DualMmaMultistageINS1_9GemmShapeILi128ELi64ELi32EEENS_9transform11threadblock28PredicatedTileAccessIteratorINS_11MatrixShapeILi128ELi32EEENS_6half_tENS_6layout8RowMajorELi1ENS8_29PitchLinearWarpRakedThreadMapINS_16PitchLinearShapeILi32ELi128EEELi128ENSH_ILi4ELi8EEELi8EEENS_5ArrayISD_Li8ELb0EEELb0ENSE_9NoPermuteEEENS9_25RegularTileAccessIteratorISC_SD_NSE_37RowMajorTensorOpMultiplicandCrosswiseILi16ELi32EEELi0ESK_Li16EEELNS_4arch14CacheOperation4KindE1ENSA_INSB_ILi32ELi64EEESD_NSE_11ColumnMajorELi0ENSG_INSH_ILi32ELi64EEELi128ESJ_Li8EEESM_Lb0ESN_EENSP_ISW_SD_NSE_40ColumnMajorTensorOpMultiplicandCrosswiseILi16ELi32EEELi1ESZ_Li16EEELSV_1ES10_S13_SD_SF_NS4_9MmaPolicyINS1_4warp11MmaTensorOpINS6_ILi64ELi32ELi32EEESD_SR_SD_S12_SD_SF_NS15_17MmaTensorOpPolicyINST_3MmaINS6_ILi16ELi8ELi16EEELi32ESD_SF_SD_SX_SD_SF_NST_13OpMultiplyAddEEENSB_ILi1ELi1EEEEELi1ELb0EbEENSB_ILi0ELi0EEES1G_Li1EEES1H_Li3ELNS1_23SharedMemoryClearOptionE0EbEENS_8epilogue11threadblock8EpilogueIS7_S1F_Li1ENS1L_22PredicatedTileIteratorINS1L_26OutputTileOptimalThreadMapINS1L_15OutputTileShapeILi64ELi8ELi2ELi1ELi1EEENS1P_ILi1ELi8ELi1ELi1ELi8EEELi128ELi8ELi16EEESD_Lb0ESN_Lb0EEENS1K_4warp24FragmentIteratorTensorOpIS17_S1A_SD_NSL_ISD_Li4ELb0EEESF_EENS1U_20TileIteratorTensorOpIS17_S1A_SD_SF_EENS1L_18SharedLoadIteratorINS1S_18CompactedThreadMapESD_Li16EEENS1K_6thread17LinearCombinationISD_Li8ESD_SD_LNS23_9ScaleType4KindE1ELNS_15FloatRoundStyleE2ESD_EENSB_ILi0ELi16EEELi1ELi1EEES2A_NS23_14LeftSiLUAndMulISD_Li8ESD_SD_LS27_2EEENS4_30GemmIdentityThreadblockSwizzleILi1EEELb0ELb1ELb1EEEEEvNT_6ParamsE --------------------------
	.section	.nv.shared._ZN7cutlass6KernelINS_4gemm6kernel8DualGemmINS1_11threadblock17DualMmaMultistageINS1_9GemmShapeILi128ELi64ELi32EEENS_9transform11threadblock28PredicatedTileAccessIteratorINS_11MatrixShapeILi128ELi32EEENS_6half_tENS_6layout8RowMajorELi1ENS8_29PitchLinearWarpRakedThreadMapINS_16PitchLinearShapeILi32ELi128EEELi128ENSH_ILi4ELi8EEELi8EEENS_5ArrayISD_Li8ELb0EEELb0ENSE_9NoPermuteEEENS9_25RegularTileAccessIteratorISC_SD_NSE_37RowMajorTensorOpMultiplicandCrosswiseILi16ELi32EEELi0ESK_Li16EEELNS_4arch14CacheOperation4KindE1ENSA_INSB_ILi32ELi64EEESD_NSE_11ColumnMajorELi0ENSG_INSH_ILi32ELi64EEELi128ESJ_Li8EEESM_Lb0ESN_EENSP_ISW_SD_NSE_40ColumnMajorTensorOpMultiplicandCrosswiseILi16ELi32EEELi1ESZ_Li16EEELSV_1ES10_S13_SD_SF_NS4_9MmaPolicyINS1_4warp11MmaTensorOpINS6_ILi64ELi32ELi32EEESD_SR_SD_S12_SD_SF_NS15_17MmaTensorOpPolicyINST_3MmaINS6_ILi16ELi8ELi16EEELi32ESD_SF_SD_SX_SD_SF_NST_13OpMultiplyAddEEENSB_ILi1ELi1EEEEELi1ELb0EbEENSB_ILi0ELi0EEES1G_Li1EEES1H_Li3ELNS1_23SharedMemoryClearOptionE0EbEENS_8epilogue11threadblock8EpilogueIS7_S1F_Li1ENS1L_22PredicatedTileIteratorINS1L_26OutputTileOptimalThreadMapINS1L_15OutputTileShapeILi64ELi8ELi2ELi1ELi1EEENS1P_ILi1ELi8ELi1ELi1ELi8EEELi128ELi8ELi16EEESD_Lb0ESN_Lb0EEENS1K_4warp24FragmentIteratorTensorOpIS17_S1A_SD_NSL_ISD_Li4ELb0EEESF_EENS1U_20TileIteratorTensorOpIS17_S1A_SD_SF_EENS1L_18SharedLoadIteratorINS1S_18CompactedThreadMapESD_Li16EEENS1K_6thread17LinearCombinationISD_Li8ESD_SD_LNS23_9ScaleType4KindE1ELNS_15FloatRoundStyleE2ESD_EENSB_ILi0ELi16EEELi1ELi1EEES2A_NS23_14LeftSiLUAndMulISD_Li8ESD_SD_LS27_2EEENS4_30GemmIdentityThreadblockSwizzleILi1EEELb0ELb1ELb1EEEEEvNT_6ParamsE,"aw",@nobits
	.sectionflags	@""
	.align	16
	.zero		1024


//--------------------- .nv.shared._ZN7cutlass6KernelINS_4gemm6kernel4GemmINS1_11threadblock13MmaMultistageINS1_9GemmShapeILi128ELi128ELi32EEENS_9transform11threadblock28PredicatedTileAccessIteratorINS_11MatrixShapeILi128ELi32EEENS_6half_tENS_6layout8RowMajorELi1ENS8_29PitchLinearWarpRakedThreadMapINS_16PitchLinearShapeILi32ELi128EEELi128ENSH_ILi4ELi8EEELi8EEENS_5ArrayISD_Li8ELb0EEELb0ENSE_9NoPermuteEEENS9_25RegularTileAccessIteratorISC_SD_NSE_37RowMajorTensorOpMultiplicandCrosswiseILi16ELi32EEELi0ESK_Li16EEELNS_4arch14CacheOperation4KindE1ENSA_INSB_ILi32ELi128EEESD_NSE_11ColumnMajorELi0ESK_SM_Lb0ESN_EENSP_ISW_SD_NSE_40ColumnMajorTensorOpMultiplicandCrosswiseILi16ELi32EEELi1ESK_Li16EEELSV_1ESD_SF_NS4_9MmaPolicyINS1_4warp11MmaTensorOpINS6_ILi64ELi64ELi32EEESD_SR_SD_S10_SD_SF_NS13_17MmaTensorOpPolicyINST_3MmaINS6_ILi16ELi8ELi16EEELi32ESD_SF_SD_SX_SD_SF_NST_13OpMultiplyAddEEENSB_ILi1ELi1EEEEELi1ELb0EbEENSB_ILi0ELi0EEES1E_Li1EEELi3ELNS1_23SharedMemoryClearOptionE0EbEENS_8epilogue11threadblock8EpilogueIS7_S1D_Li1ENS1J_22PredicatedTileIteratorINS1J_26OutputTileOptimalThreadMapINS1J_15OutputTileShapeILi128ELi8ELi2ELi1ELi1EEENS1N_ILi1ELi8ELi1ELi1ELi8EEELi128ELi8ELi16EEESD_Lb0ESN_Lb0EEENS1I_4warp24FragmentIteratorTensorOpIS15_S18_SD_NSL_ISD_Li4ELb0EEESF_EENS1S_20TileIteratorTensorOpIS15_S18_SD_SF_EENS1J_18SharedLoadIteratorINS1Q_18CompactedThreadMapESD_Li16EEENS1I_6thread17LinearCombinationISD_Li8ESD_SD_LNS21_9ScaleType4KindE1ELNS_15FloatRoundStyleE2ESD_EENSB_ILi0ELi16EEELi1ELi1EEENS4_30GemmIdentityThreadblockSwizzleILi1EEELb0EEEEEvNT_6ParamsE --------------------------
	.section	.nv.shared._ZN7cutlass6KernelINS_4gemm6kernel4GemmINS1_11threadblock13MmaMultistageINS1_9GemmShapeILi128ELi128ELi32EEENS_9transform11threadblock28PredicatedTileAccessIteratorINS_11MatrixShapeILi128ELi32EEENS_6half_tENS_6layout8RowMajorELi1ENS8_29PitchLinearWarpRakedThreadMapINS_16PitchLinearShapeILi32ELi128EEELi128ENSH_ILi4ELi8EEELi8EEENS_5ArrayISD_Li8ELb0EEELb0ENSE_9NoPermuteEEENS9_25RegularTileAccessIteratorISC_SD_NSE_37RowMajorTensorOpMultiplicandCrosswiseILi16ELi32EEELi0ESK_Li16EEELNS_4arch14CacheOperation4KindE1ENSA_INSB_ILi32ELi128EEESD_NSE_11ColumnMajorELi0ESK_SM_Lb0ESN_EENSP_ISW_SD_NSE_40ColumnMajorTensorOpMultiplicandCrosswiseILi16ELi32EEELi1ESK_Li16EEELSV_1ESD_SF_NS4_9MmaPolicyINS1_4warp11MmaTensorOpINS6_ILi64ELi64ELi32EEESD_SR_SD_S10_SD_SF_NS13_17MmaTensorOpPolicyINST_3MmaINS6_ILi16ELi8ELi16EEELi32ESD_SF_SD_SX_SD_SF_NST_13OpMultiplyAddEEENSB_ILi1ELi1EEEEELi1ELb0EbEENSB_ILi0ELi0EEES1E_Li1EEELi3ELNS1_23SharedMemoryClearOptionE0EbEENS_8epilogue11threadblock8EpilogueIS7_S1D_Li1ENS1J_22PredicatedTileIteratorINS1J_26OutputTileOptimalThreadMapINS1J_15OutputTileShapeILi128ELi8ELi2ELi1ELi1EEENS1N_ILi1ELi8ELi1ELi1ELi8EEELi128ELi8ELi16EEESD_Lb0ESN_Lb0EEENS1I_4warp24FragmentIteratorTensorOpIS15_S18_SD_NSL_ISD_Li4ELb0EEESF_EENS1S_20TileIteratorTensorOpIS15_S18_SD_SF_EENS1J_18SharedLoadIteratorINS1Q_18CompactedThreadMapESD_Li16EEENS1I_6thread17LinearCombinationISD_Li8ESD_SD_LNS21_9ScaleType4KindE1ELNS_15FloatRoundStyleE2ESD_EENSB_ILi0ELi16EEELi1ELi1EEENS4_30GemmIdentityThreadblockSwizzleILi1EEELb0EEEEEvNT_6ParamsE,"aw",@nobits
	.sectionflags	@""
	.align	16
	.zero		1024


//--------------------- .nv.constant0._ZN7cutlass9reference6device6kernel13TensorForEachI25TensorEpilogueForEachFuncINS_8epilogue6thread14LeftSiLUAndMulINS_6half_tELi8ES8_S8_LNS_15FloatRoundStyleE2EEES8_NS_6layout8RowMajorEELi2ENSD_6ParamsEEEvNS_5CoordIXT0_EilEET1_ --------------------------
	.section	.nv.constant0._ZN7cutlass9reference6device6kernel13TensorForEachI25TensorEpilogueForEachFuncINS_8epilogue6thread14LeftSiLUAndMulINS_6half_tELi8ES8_S8_LNS_15FloatRoundStyleE2EEES8_NS_6layout8RowMajorEELi2ENSD_6ParamsEEEvNS_5CoordIXT0_EilEET1_,"a",@progbits
	.sectionflags	@""
	.align	4
.nv.constant0._ZN7cutlass9reference6device6kernel13TensorForEachI25TensorEpilogueForEachFuncINS_8epilogue6thread14LeftSiLUAndMulINS_6half_tELi8ES8_S8_LNS_15FloatRoundStyleE2EEES8_NS_6layout8RowMajorEELi2ENSD_6ParamsEEEvNS_5CoordIXT0_EilEET1_:
	.zero		984


//--------------------- .nv.constant0._ZN7cutlass9reference6device6kernel13TensorForEachINS1_6detail14TensorReLuFuncINS_6half_tENS_6layout8RowMajorEEELi2ENS9_6ParamsEEEvNS_5CoordIXT0_EilEET1_ --------------------------
	.section	.nv.constant0._ZN7cutlass9reference6device6kernel13TensorForEachINS1_6detail14TensorReLuFuncINS_6half_tENS_6layout8RowMajorEEELi2ENS9_6ParamsEEEvNS_5CoordIXT0_EilEET1_,"a",@progbits
	.sectionflags	@""
	.align	4
.nv.constant0._ZN7cutlass9reference6device6kernel13TensorForEachINS1_6detail14TensorReLuFuncINS_6half_tENS_6layout8RowMajorEEELi2ENS9_6ParamsEEEvNS_5CoordIXT0_EilEET1_:
	.zero		936


//--------------------- .nv.constant0._ZN7cutlass9reference6device6kernel4GemmINS_9TensorRefINS_6half_tENS_6layout8RowMajorEEENS4_IS5_NS6_11ColumnMajorEEES8_S5_S5_NS_11MatrixShapeILi4ELi4EEENS_12multiply_addIS5_S5_S5_EENS_16NumericConverterIS5_S5_LNS_15FloatRoundStyleE2EEEEEvNS_4gemm9GemmCoordET2_T_T0_SK_T1_SN_T3_ --------------------------
	.section	.nv.constant0._ZN7cutlass9reference6device6kernel4GemmINS_9TensorRefINS_6half_tENS_6layout8RowMajorEEENS4_IS5_NS6_11ColumnMajorEEES8_S5_S5_NS_11MatrixShapeILi4ELi4EEENS_12multiply_addIS5_S5_S5_EENS_16NumericConverterIS5_S5_LNS_15FloatRoundStyleE2EEEEEvNS_4gemm9GemmCoordET2_T_T0_SK_T1_SN_T3_,"a",@progbits
	.sectionflags	@""
	.align	4
.nv.constant0._ZN7cutlass9reference6device6kernel4GemmINS_9TensorRefINS_6half_tENS_6layout8RowMajorEEENS4_IS5_NS6_11ColumnMajorEEES8_S5_S5_NS_11MatrixShapeILi4ELi4EEENS_12multiply_addIS5_S5_S5_EENS_16NumericConverterIS5_S5_LNS_15FloatRoundStyleE2EEEEEvNS_4gemm9GemmCoordET2_T_T0_SK_T1_SN_T3_:
	.zero		986


//--------------------- .nv.constant0._ZN7cutlass7Kernel2INS_4gemm6kernel20DefaultGemmUniversalINS_6half_tENS_6layout8RowMajorELNS_16ComplexTransformE0ELi1ES4_S6_LS7_0ELi1ES4_S6_S4_NS_4arch11OpClassSimtENS8_4Sm70ENS1_9GemmShapeILi128ELi128ELi8EEENSB_ILi32ELi64ELi8EEENSB_ILi1ELi1ELi1EEENS_8epilogue6thread17LinearCombinationIS4_Li1ES4_S4_LNSG_9ScaleType4KindE0ELNS_15FloatRoundStyleE2ES4_EENS1_11threadblock30GemmIdentityThreadblockSwizzleILi1EEELi2ENS8_13OpMultiplyAddELNS1_23SharedMemoryClearOptionE0ELb0ELb0ELb0ENS5_9NoPermuteESR_SR_vE10SelectBaseISO_vEEEEvNT_6ParamsE --------------------------
	.section	.nv.constant0._ZN7cutlass7Kernel2INS_4gemm6kernel20DefaultGemmUniversalINS_6half_tENS_6layout8RowMajorELNS_16ComplexTransformE0ELi1ES4_S6_LS7_0ELi1ES4_S6_S4_NS_4arch11OpClassSimtENS8_4Sm70ENS1_9GemmShapeILi128ELi128ELi8EEENSB_ILi32ELi64ELi8EEENSB_ILi1ELi1ELi1EEENS_8epilogue6thread17LinearCombinationIS4_Li1ES4_S4_LNSG_9ScaleType4KindE0ELNS_15FloatRoundStyleE2ES4_EENS1_11threadblock30GemmIdentityThreadblockSwizzleILi1EEELi2ENS8_13OpMultiplyAddELNS1_23SharedMemoryClearOptionE0ELb0ELb0ELb0ENS5_9NoPermuteESR_SR_vE10SelectBaseISO_vEEEEvNT_6ParamsE,"a",@progbits
	.sectionflags	@""
	.align	4
.nv.constant0._ZN7cutlass7Kernel2INS_4gemm6kernel20DefaultGemmUniversalINS_6half_tENS_6layout8RowMajorELNS_16ComplexTransformE0ELi1ES4_S6_LS7_0ELi1ES4_S6_S4_NS_4arch11OpClassSimtENS8_4Sm70ENS1_9GemmShapeILi128ELi128ELi8EEENSB_ILi32ELi64ELi8EEENSB_ILi1ELi1ELi1EEENS_8epilogue6thread17LinearCombinationIS4_Li1ES4_S4_LNSG_9ScaleType4KindE0ELNS_15FloatRoundStyleE2ES4_EENS1_11threadblock30GemmIdentityThreadblockSwizzleILi1EEELi2ENS8_13OpMultiplyAddELNS1_23SharedMemoryClearOptionE0ELb0ELb0ELb0ENS5_9NoPermuteESR_SR_vE10SelectBaseISO_vEEEEvNT_6ParamsE:
	.zero		1264


//--------------------- .nv.constant0._ZN7cutlass6KernelINS_4gemm6kernel8DualGemmINS1_11threadblock17DualMmaMultistageINS1_9GemmShapeILi128ELi64ELi32EEENS_9transform11threadblock28PredicatedTileAccessIteratorINS_11MatrixShapeILi128ELi32EEENS_6half_tENS_6layout8RowMajorELi1ENS8_29PitchLinearWarpRakedThreadMapINS_16PitchLinearShapeILi32ELi128EEELi128ENSH_ILi4ELi8EEELi8EEENS_5ArrayISD_Li8ELb0EEELb0ENSE_9NoPermuteEEENS9_25RegularTileAccessIteratorISC_SD_NSE_37RowMajorTensorOpMultiplicandCrosswiseILi16ELi32EEELi0ESK_Li16EEELNS_4arch14CacheOperation4KindE1ENSA_INSB_ILi32ELi64EEESD_SF_Li0ENSG_INSH_ILi64ELi32EEELi128ENSH_ILi8ELi4EEELi8EEESM_Lb0ESN_EENSP_ISW_SD_NSE_37RowMajorTensorOpMultiplicandCongruousILi16ELi64EEELi0ESZ_Li16EEELSV_1ENSA_ISW_SD_NSE_11ColumnMajorELi0ENSG_INSH_ILi32ELi64EEELi128ESJ_Li8EEESM_Lb0ESN_EENSP_ISW_SD_NSE_40ColumnMajorTensorOpMultiplicandCrosswiseILi16ELi32EEELi1ES16_Li16EEESD_SF_NS4_9MmaPolicyINS1_4warp11MmaTensorOpINS6_ILi64ELi32ELi32EEESD_SR_SD_S12_SD_SF_NS1C_17MmaTensorOpPolicyINST_3MmaINS6_ILi16ELi8ELi16EEELi32ESD_SF_SD_S14_SD_SF_NST_13OpMultiplyAddEEENSB_ILi1ELi1EEEEELi1ELb0EbEENSB_ILi0ELi0EEES1N_Li1EEENS1B_INS1D_IS1E_SD_SR_SD_S19_SD_SF_S1L_Li1ELb0EbEES1N_S1N_Li1EEELi3ELNS1_23SharedMemoryClearOptionE0EbEENS_8epilogue11threadblock8EpilogueIS7_S1M_Li1ENS1U_22PredicatedTileIteratorINS1U_26OutputTileOptimalThreadMapINS1U_15OutputTileShapeILi64ELi8ELi2ELi1ELi1EEENS1Y_ILi1ELi8ELi1ELi1ELi8EEELi128ELi8ELi16EEESD_Lb0ESN_Lb0EEENS1T_4warp24FragmentIteratorTensorOpIS1E_S1H_SD_NSL_ISD_Li4ELb0EEESF_EENS23_20TileIteratorTensorOpIS1E_S1H_SD_SF_EENS1U_18SharedLoadIteratorINS21_18CompactedThreadMapESD_Li16EEENS1T_6thread17LinearCombinationISD_Li8ESD_SD_LNS2C_9ScaleType4KindE1ELNS_15FloatRoundStyleE2ESD_EENSB_ILi0ELi16EEELi1ELi1EEENS1V_IS7_S1P_Li1ES22_S26_S28_S2B_S2H_S2I_Li1ELi1EEENS2C_14LeftSiLUAndMulISD_Li8ESD_SD_LS2G_2EEENS4_30GemmIdentityThreadblockSwizzleILi1EEELb0ELb1ELb1EEEEEvNT_6ParamsE --------------------------
	.section	.nv.constant0._ZN7cutlass6KernelINS_4gemm6kernel8DualGemmINS1_11threadblock17DualMmaMultistageINS1_9GemmShapeILi128ELi64ELi32EEENS_9transform11threadblock28PredicatedTileAccessIteratorINS_11MatrixShapeILi128ELi32EEENS_6half_tENS_6layout8RowMajorELi1ENS8_29PitchLinearWarpRakedThreadMapINS_16PitchLinearShapeILi32ELi128EEELi128ENSH_ILi4ELi8EEELi8EEENS_5ArrayISD_Li8ELb0EEELb0ENSE_9NoPermuteEEENS9_25RegularTileAccessIteratorISC_SD_NSE_37RowMajorTensorOpMultiplicandCrosswiseILi16ELi32EEELi0ESK_Li16EEELNS_4arch14CacheOperation4KindE1ENSA_INSB_ILi32ELi64EEESD_SF_Li0ENSG_INSH_ILi64ELi32EEELi128ENSH_ILi8ELi4EEELi8EEESM_Lb0ESN_EENSP_ISW_SD_NSE_37RowMajorTensorOpMultiplicandCongruousILi16ELi64EEELi0ESZ_Li16EEELSV_1ENSA_ISW_SD_NSE_11ColumnMajorELi0ENSG_INSH_ILi32ELi64EEELi128ESJ_Li8EEESM_Lb0ESN_EENSP_ISW_SD_NSE_40ColumnMajorTensorOpMultiplicandCrosswiseILi16ELi32EEELi1ES16_Li16EEESD_SF_NS4_9MmaPolicyINS1_4warp11MmaTensorOpINS6_ILi64ELi32ELi32EEESD_SR_SD_S12_SD_SF_NS1C_17MmaTensorOpPolicyINST_3MmaINS6_ILi16ELi8ELi16EEELi32ESD_SF_SD_S14_SD_SF_NST_13OpMultiplyAddEEENSB_ILi1ELi1EEEEELi1ELb0EbEENSB_ILi0ELi0EEES1N_Li1EEENS1B_INS1D_IS1E_SD_SR_SD_S19_SD_SF_S1L_Li1ELb0EbEES1N_S1N_Li1EEELi3ELNS1_23SharedMemoryClearOptionE0EbEENS_8epilogue11threadblock8EpilogueIS7_S1M_Li1ENS1U_22PredicatedTileIteratorINS1U_26OutputTileOptimalThreadMapINS1U_15OutputTileShapeILi64ELi8ELi2ELi1ELi1EEENS1Y_ILi1ELi8ELi1ELi1ELi8EEELi128ELi8ELi16EEESD_Lb0ESN_Lb0EEENS1T_4warp24FragmentIteratorTensorOpIS1E_S1H_SD_NSL_ISD_Li4ELb0EEESF_EENS23_20TileIteratorTensorOpIS1E_S1H_SD_SF_EENS1U_18SharedLoadIteratorINS21_18CompactedThreadMapESD_Li16EEENS1T_6thread17LinearCombinationISD_Li8ESD_SD_LNS2C_9ScaleType4KindE1ELNS_15FloatRoundStyleE2ESD_EENSB_ILi0ELi16EEELi1ELi1EEENS1V_IS7_S1P_Li1ES22_S26_S28_S2B_S2H_S2I_Li1ELi1EEENS2C_14LeftSiLUAndMulISD_Li8ESD_SD_LS2G_2EEENS4_30GemmIdentityThreadblockSwizzleILi1EEELb0ELb1ELb1EEEEEvNT_6ParamsE,"a",@progbits
	.sectionflags	@""
	.align	4
.nv.constant0._ZN7cutlass6KernelINS_4gemm6kernel8DualGemmINS1_11threadblock17DualMmaMultistageINS1_9GemmShapeILi128ELi64ELi32EEENS_9transform11threadblock28PredicatedTileAccessIteratorINS_11MatrixShapeILi128ELi32EEENS_6half_tENS_6layout8RowMajorELi1ENS8_29PitchLinearWarpRakedThreadMapINS_16PitchLinearShapeILi32ELi128EEELi128ENSH_ILi4ELi8EEELi8EEENS_5ArrayISD_Li8ELb0EEELb0ENSE_9NoPermuteEEENS9_25RegularTileAccessIteratorISC_SD_NSE_37RowMajorTensorOpMultiplicandCrosswiseILi16ELi32EEELi0ESK_Li16EEELNS_4arch14CacheOperation4KindE1ENSA_INSB_ILi32ELi64EEESD_SF_Li0ENSG_INSH_ILi64ELi32EEELi128ENSH_ILi8ELi4EEELi8EEESM_Lb0ESN_EENSP_ISW_SD_NSE_37RowMajorTensorOpMultiplicandCongruousILi16ELi64EEELi0ESZ_Li16EEELSV_1ENSA_ISW_SD_NSE_11ColumnMajorELi0ENSG_INSH_ILi32ELi64EEELi128ESJ_Li8EEESM_Lb0ESN_EENSP_ISW_SD_NSE_40ColumnMajorTensorOpMultiplicandCrosswiseILi16ELi32EEELi1ES16_Li16EEESD_SF_NS4_9MmaPolicyINS1_4warp11MmaTensorOpINS6_ILi64ELi32ELi32EEESD_SR_SD_S12_SD_SF_NS1C_17MmaTensorOpPolicyINST_3MmaINS6_ILi16ELi8ELi16EEELi32ESD_SF_SD_S14_SD_SF_NST_13OpMultiplyAddEEENSB_ILi1ELi1EEEEELi1ELb0EbEENSB_ILi0ELi0EEES1N_Li1EEENS1B_INS1D_IS1E_SD_SR_SD_S19_SD_SF_S1L_Li1ELb0EbEES1N_S1N_Li1EEELi3ELNS1_23SharedMemoryClearOptionE0EbEENS_8epilogue11threadblock8EpilogueIS7_S1M_Li1ENS1U_22PredicatedTileIteratorINS1U_26OutputTileOptimalThreadMapINS1U_15OutputTileShapeILi64ELi8ELi2ELi1ELi1EEENS1Y_ILi1ELi8ELi1ELi1ELi8EEELi128ELi8ELi16EEESD_Lb0ESN_Lb0EEENS1T_4warp24FragmentIteratorTensorOpIS1E_S1H_SD_NSL_ISD_Li4ELb0EEESF_EENS23_20TileIteratorTensorOpIS1E_S1H_SD_SF_EENS1U_18SharedLoadIteratorINS21_18CompactedThreadMapESD_Li16EEENS1T_6thread17LinearCombinationISD_Li8ESD_SD_LNS2C_9ScaleType4KindE1ELNS_15FloatRoundStyleE2ESD_EENSB_ILi0ELi16EEELi1ELi1EEENS1V_IS7_S1P_Li1ES22_S26_S28_S2B_S2H_S2I_Li1ELi1EEENS2C_14LeftSiLUAndMulISD_Li8ESD_SD_LS2G_2EEENS4_30GemmIdentityThreadblockSwizzleILi1EEELb0ELb1ELb1EEEEEvNT_6ParamsE:
	.zero		1616


//--------------------- .nv.constant0._ZN7cutlass7Kernel2INS_4gemm6kernel20DefaultGemmUniversalINS_6half_tENS_6layout8RowMajorELNS_16ComplexTransformE0ELi1ES4_NS5_11ColumnMajorELS7_0ELi1ES4_S6_S4_NS_4arch11OpClassSimtENS9_4Sm70ENS1_9GemmShapeILi128ELi128ELi8EEENSC_ILi32ELi64ELi8EEENSC_ILi1ELi1ELi1EEENS_8epilogue6thread17LinearCombinationIS4_Li1ES4_S4_LNSH_9ScaleType4KindE0ELNS_15FloatRoundStyleE2ES4_EENS1_11threadblock30GemmIdentityThreadblockSwizzleILi1EEELi2ENS9_13OpMultiplyAddELNS1_23SharedMemoryClearOptionE0ELb0ELb0ELb0ENS5_9NoPermuteESS_SS_vE10SelectBaseISP_vEEEEvNT_6ParamsE --------------------------
	.section	.nv.constant0._ZN7cutlass7Kernel2INS_4gemm6kernel20DefaultGemmUniversalINS_6half_tENS_6layout8RowMajorELNS_16ComplexTransformE0ELi1ES4_NS5_11ColumnMajorELS7_0ELi1ES4_S6_S4_NS_4arch11OpClassSimtENS9_4Sm70ENS1_9GemmShapeILi128ELi128ELi8EEENSC_ILi32ELi64ELi8EEENSC_ILi1ELi1ELi1EEENS_8epilogue6thread17LinearCombinationIS4_Li1ES4_S4_LNSH_9ScaleType4KindE0ELNS_15FloatRoundStyleE2ES4_EENS1_11threadblock30GemmIdentityThreadblockSwizzleILi1EEELi2ENS9_13OpMultiplyAddELNS1_23SharedMemoryClearOptionE0ELb0ELb0ELb0ENS5_9NoPermuteESS_SS_vE10SelectBaseISP_vEEEEvNT_6ParamsE,"a",@progbits
	.sectionflags	@""
	.align	4
.nv.constant0._ZN7cutlass7Kernel2INS_4gemm6kernel20DefaultGemmUniversalINS_6half_tENS_6layout8RowMajorELNS_16ComplexTransformE0ELi1ES4_NS5_11ColumnMajorELS7_0ELi1ES4_S6_S4_NS_4arch11OpClassSimtENS9_4Sm70ENS1_9GemmShapeILi128ELi128ELi8EEENSC_ILi32ELi64ELi8EEENSC_ILi1ELi1ELi1EEENS_8epilogue6thread17LinearCombinationIS4_Li1ES4_S4_LNSH_9ScaleType4KindE0ELNS_15FloatRoundStyleE2ES4_EENS1_11threadblock30GemmIdentityThreadblockSwizzleILi1EEELi2ENS9_13OpMultiplyAddELNS1_23SharedMemoryClearOptionE0ELb0ELb0ELb0ENS5_9NoPermuteESS_SS_vE10SelectBaseISP_vEEEEvNT_6ParamsE:
	.zero		1264


//--------------------- .nv.constant0._ZN7cutlass6KernelINS_4gemm6kernel8DualGemmINS1_11threadblock17DualMmaMultistageINS1_9GemmShapeILi128ELi64ELi32EEENS_9transform11threadblock28PredicatedTileAccessIteratorINS_11MatrixShapeILi128ELi32EEENS_6half_tENS_6layout8RowMajorELi1ENS8_29PitchLinearWarpRakedThreadMapINS_16PitchLinearShapeILi32ELi128EEELi128ENSH_ILi4ELi8EEELi8EEENS_5ArrayISD_Li8ELb0EEELb0ENSE_9NoPermuteEEENS9_25RegularTileAccessIteratorISC_SD_NSE_37RowMajorTensorOpMultiplicandCrosswiseILi16ELi32EEELi0ESK_Li16EEELNS_4arch14CacheOperation4KindE1ENSA_INSB_ILi32ELi64EEESD_NSE_11ColumnMajorELi0ENSG_INSH_ILi32ELi64EEELi128ESJ_Li8EEESM_Lb0ESN_EENSP_ISW_SD_NSE_40ColumnMajorTensorOpMultiplicandCrosswiseILi16ELi32EEELi1ESZ_Li16EEELSV_1ES10_S13_SD_SF_NS4_9MmaPolicyINS1_4warp11MmaTensorOpINS6_ILi64ELi32ELi32EEESD_SR_SD_S12_SD_SF_NS15_17MmaTensorOpPolicyINST_3MmaINS6_ILi16ELi8ELi16EEELi32ESD_SF_SD_SX_SD_SF_NST_13OpMultiplyAddEEENSB_ILi1ELi1EEEEELi1ELb0EbEENSB_ILi0ELi0EEES1G_Li1EEES1H_Li3ELNS1_23SharedMemoryClearOptionE0EbEENS_8epilogue11threadblock8EpilogueIS7_S1F_Li1ENS1L_22PredicatedTileIteratorINS1L_26OutputTileOptimalThreadMapINS1L_15OutputTileShapeILi64ELi8ELi2ELi1ELi1EEENS1P_ILi1ELi8ELi1ELi1ELi8EEELi128ELi8ELi16EEESD_Lb0ESN_Lb0EEENS1K_4warp24FragmentIteratorTensorOpIS17_S1A_SD_NSL_ISD_Li4ELb0EEESF_EENS1U_20TileIteratorTensorOpIS17_S1A_SD_SF_EENS1L_18SharedLoadIteratorINS1S_18CompactedThreadMapESD_Li16EEENS1K_6thread17LinearCombinationISD_Li8ESD_SD_LNS23_9ScaleType4KindE1ELNS_15FloatRoundStyleE2ESD_EENSB_ILi0ELi16EEELi1ELi1EEES2A_NS23_14LeftSiLUAndMulISD_Li8ESD_SD_LS27_2EEENS4_30GemmIdentityThreadblockSwizzleILi1EEELb0ELb1ELb1EEEEEvNT_6ParamsE --------------------------
	.section	.nv.constant0._ZN7cutlass6KernelINS_4gemm6kernel8DualGemmINS1_11threadblock17DualMmaMultistageINS1_9GemmShapeILi128ELi64ELi32EEENS_9transform11threadblock28PredicatedTileAccessIteratorINS_11MatrixShapeILi128ELi32EEENS_6half_tENS_6layout8RowMajorELi1ENS8_29PitchLinearWarpRakedThreadMapINS_16PitchLinearShapeILi32ELi128EEELi128ENSH_ILi4ELi8EEELi8EEENS_5ArrayISD_Li8ELb0EEELb0ENSE_9NoPermuteEEENS9_25RegularTileAccessIteratorISC_SD_NSE_37RowMajorTensorOpMultiplicandCrosswiseILi16ELi32EEELi0ESK_Li16EEELNS_4arch14CacheOperation4KindE1ENSA_INSB_ILi32ELi64EEESD_NSE_11ColumnMajorELi0ENSG_INSH_ILi32ELi64EEELi128ESJ_Li8EEESM_Lb0ESN_EENSP_ISW_SD_NSE_40ColumnMajorTensorOpMultiplicandCrosswiseILi16ELi32EEELi1ESZ_Li16EEELSV_1ES10_S13_SD_SF_NS4_9MmaPolicyINS1_4warp11MmaTensorOpINS6_ILi64ELi32ELi32EEESD_SR_SD_S12_SD_SF_NS15_17MmaTensorOpPolicyINST_3MmaINS6_ILi16ELi8ELi16EEELi32ESD_SF_SD_SX_SD_SF_NST_13OpMultiplyAddEEENSB_ILi1ELi1EEEEELi1ELb0EbEENSB_ILi0ELi0EEES1G_Li1EEES1H_Li3ELNS1_23SharedMemoryClearOptionE0EbEENS_8epilogue11threadblock8EpilogueIS7_S1F_Li1ENS1L_22PredicatedTileIteratorINS1L_26OutputTileOptimalThreadMapINS1L_15OutputTileShapeILi64ELi8ELi2ELi1ELi1EEENS1P_ILi1ELi8ELi1ELi1ELi8EEELi128ELi8ELi16EEESD_Lb0ESN_Lb0EEENS1K_4warp24FragmentIteratorTensorOpIS17_S1A_SD_NSL_ISD_Li4ELb0EEESF_EENS1U_20TileIteratorTensorOpIS17_S1A_SD_SF_EENS1L_18SharedLoadIteratorINS1S_18CompactedThreadMapESD_Li16EEENS1K_6thread17LinearCombinationISD_Li8ESD_SD_LNS23_9ScaleType4KindE1ELNS_15FloatRoundStyleE2ESD_EENSB_ILi0ELi16EEELi1ELi1EEES2A_NS23_14LeftSiLUAndMulISD_Li8ESD_SD_LS27_2EEENS4_30GemmIdentityThreadblockSwizzleILi1EEELb0ELb1ELb1EEEEEvNT_6ParamsE,"a",@progbits
	.sectionflags	@""
	.align	4
.nv.constant0._ZN7cutlass6KernelINS_4gemm6kernel8DualGemmINS1_11threadblock17DualMmaMultistageINS1_9GemmShapeILi128ELi64ELi32EEENS_9transform11threadblock28PredicatedTileAccessIteratorINS_11MatrixShapeILi128ELi32EEENS_6half_tENS_6layout8RowMajorELi1ENS8_29PitchLinearWarpRakedThreadMapINS_16PitchLinearShapeILi32ELi128EEELi128ENSH_ILi4ELi8EEELi8EEENS_5ArrayISD_Li8ELb0EEELb0ENSE_9NoPermuteEEENS9_25RegularTileAccessIteratorISC_SD_NSE_37RowMajorTensorOpMultiplicandCrosswiseILi16ELi32EEELi0ESK_Li16EEELNS_4arch14CacheOperation4KindE1ENSA_INSB_ILi32ELi64EEESD_NSE_11ColumnMajorELi0ENSG_INSH_ILi32ELi64EEELi128ESJ_Li8EEESM_Lb0ESN_EENSP_ISW_SD_NSE_40ColumnMajorTensorOpMultiplicandCrosswiseILi16ELi32EEELi1ESZ_Li16EEELSV_1ES10_S13_SD_SF_NS4_9MmaPolicyINS1_4warp11MmaTensorOpINS6_ILi64ELi32ELi32EEESD_SR_SD_S12_SD_SF_NS15_17MmaTensorOpPolicyINST_3MmaINS6_ILi16ELi8ELi16EEELi32ESD_SF_SD_SX_SD_SF_NST_13OpMultiplyAddEEENSB_ILi1ELi1EEEEELi1ELb0EbEENSB_ILi0ELi0EEES1G_Li1EEES1H_Li3ELNS1_23SharedMemoryClearOptionE0EbEENS_8epilogue11threadblock8EpilogueIS7_S1F_Li1ENS1L_22PredicatedTileIteratorINS1L_26OutputTileOptimalThreadMapINS1L_15OutputTileShapeILi64ELi8ELi2ELi1ELi1EEENS1P_ILi1ELi8ELi1ELi1ELi8EEELi128ELi8ELi16EEESD_Lb0ESN_Lb0EEENS1K_4warp24FragmentIteratorTensorOpIS17_S1A_SD_NSL_ISD_Li4ELb0EEESF_EENS1U_20TileIteratorTensorOpIS17_S1A_SD_SF_EENS1L_18SharedLoadIteratorINS1S_18CompactedThreadMapESD_Li16EEENS1K_6thread17LinearCombinationISD_Li8ESD_SD_LNS23_9ScaleType4KindE1ELNS_15FloatRoundStyleE2ESD_EENSB_ILi0ELi16EEELi1ELi1EEES2A_NS23_14LeftSiLUAndMulISD_Li8ESD_SD_LS27_2EEENS4_30GemmIdentityThreadblockSwizzleILi1EEELb0ELb1ELb1EEEEEvNT_6ParamsE:
	.zero		1616


//--------------------- .nv.constant0._ZN7cutlass6KernelINS_4gemm6kernel4GemmINS1_11threadblock13MmaMultistageINS1_9GemmShapeILi128ELi128ELi32EEENS_9transform11threadblock28PredicatedTileAccessIteratorINS_11MatrixShapeILi128ELi32EEENS_6half_tENS_6layout8RowMajorELi1ENS8_29PitchLinearWarpRakedThreadMapINS_16PitchLinearShapeILi32ELi128EEELi128ENSH_ILi4ELi8EEELi8EEENS_5ArrayISD_Li8ELb0EEELb0ENSE_9NoPermuteEEENS9_25RegularTileAccessIteratorISC_SD_NSE_37RowMajorTensorOpMultiplicandCrosswiseILi16ELi32EEELi0ESK_Li16EEELNS_4arch14CacheOperation4KindE1ENSA_INSB_ILi32ELi128EEESD_NSE_11ColumnMajorELi0ESK_SM_Lb0ESN_EENSP_ISW_SD_NSE_40ColumnMajorTensorOpMultiplicandCrosswiseILi16ELi32EEELi1ESK_Li16EEELSV_1ESD_SF_NS4_9MmaPolicyINS1_4warp11MmaTensorOpINS6_ILi64ELi64ELi32EEESD_SR_SD_S10_SD_SF_NS13_17MmaTensorOpPolicyINST_3MmaINS6_ILi16ELi8ELi16EEELi32ESD_SF_SD_SX_SD_SF_NST_13OpMultiplyAddEEENSB_ILi1ELi1EEEEELi1ELb0EbEENSB_ILi0ELi0EEES1E_Li1EEELi3ELNS1_23SharedMemoryClearOptionE0EbEENS_8epilogue11threadblock8EpilogueIS7_S1D_Li1ENS1J_22PredicatedTileIteratorINS1J_26OutputTileOptimalThreadMapINS1J_15OutputTileShapeILi128ELi8ELi2ELi1ELi1EEENS1N_ILi1ELi8ELi1ELi1ELi8EEELi128ELi8ELi16EEESD_Lb0ESN_Lb0EEENS1I_4warp24FragmentIteratorTensorOpIS15_S18_SD_NSL_ISD_Li4ELb0EEESF_EENS1S_20TileIteratorTensorOpIS15_S18_SD_SF_EENS1J_18SharedLoadIteratorINS1Q_18CompactedThreadMapESD_Li16EEENS1I_6thread17LinearCombinationISD_Li8ESD_SD_LNS21_9ScaleType4KindE1ELNS_15FloatRoundStyleE2ESD_EENSB_ILi0ELi16EEELi1ELi1EEENS4_30GemmIdentityThreadblockSwizzleILi1EEELb0EEEEEvNT_6ParamsE --------------------------
	.section	.nv.constant0._ZN7cutlass6KernelINS_4gemm6kernel4GemmINS1_11threadblock13MmaMultistageINS1_9GemmShapeILi128ELi128ELi32EEENS_9transform11threadblock28PredicatedTileAccessIteratorINS_11MatrixShapeILi128ELi32EEENS_6half_tENS_6layout8RowMajorELi1ENS8_29PitchLinearWarpRakedThreadMapINS_16PitchLinearShapeILi32ELi128EEELi128ENSH_ILi4ELi8EEELi8EEENS_5ArrayISD_Li8ELb0EEELb0ENSE_9NoPermuteEEENS9_25RegularTileAccessIteratorISC_SD_NSE_37RowMajorTensorOpMultiplicandCrosswiseILi16ELi32EEELi0ESK_Li16EEELNS_4arch14CacheOperation4KindE1ENSA_INSB_ILi32ELi128EEESD_NSE_11ColumnMajorELi0ESK_SM_Lb0ESN_EENSP_ISW_SD_NSE_40ColumnMajorTensorOpMultiplicandCrosswiseILi16ELi32EEELi1ESK_Li16EEELSV_1ESD_SF_NS4_9MmaPolicyINS1_4warp11MmaTensorOpINS6_ILi64ELi64ELi32EEESD_SR_SD_S10_SD_SF_NS13_17MmaTensorOpPolicyINST_3MmaINS6_ILi16ELi8ELi16EEELi32ESD_SF_SD_SX_SD_SF_NST_13OpMultiplyAddEEENSB_ILi1ELi1EEEEELi1ELb0EbEENSB_ILi0ELi0EEES1E_Li1EEELi3ELNS1_23SharedMemoryClearOptionE0EbEENS_8epilogue11threadblock8EpilogueIS7_S1D_Li1ENS1J_22PredicatedTileIteratorINS1J_26OutputTileOptimalThreadMapINS1J_15OutputTileShapeILi128ELi8ELi2ELi1ELi1EEENS1N_ILi1ELi8ELi1ELi1ELi8EEELi128ELi8ELi16EEESD_Lb0ESN_Lb0EEENS1I_4warp24FragmentIteratorTensorOpIS15_S18_SD_NSL_ISD_Li4ELb0EEESF_EENS1S_20TileIteratorTensorOpIS15_S18_SD_SF_EENS1J_18SharedLoadIteratorINS1Q_18CompactedThreadMapESD_Li16EEENS1I_6thread17LinearCombinationISD_Li8ESD_SD_LNS21_9ScaleType4KindE1ELNS_15FloatRoundStyleE2ESD_EENSB_ILi0ELi16EEELi1ELi1EEENS4_30GemmIdentityThreadblockSwizzleILi1EEELb0EEEEEvNT_6ParamsE,"a",@progbits
	.sectionflags	@""
	.align	4
.nv.constant0._ZN7cutlass6KernelINS_4gemm6kernel4GemmINS1_11threadblock13MmaMultistageINS1_9GemmShapeILi128ELi128ELi32EEENS_9transform11threadblock28PredicatedTileAccessIteratorINS_11MatrixShapeILi128ELi32EEENS_6half_tENS_6layout8RowMajorELi1ENS8_29PitchLinearWarpRakedThreadMapINS_16PitchLinearShapeILi32ELi128EEELi128ENSH_ILi4ELi8EEELi8EEENS_5ArrayISD_Li8ELb0EEELb0ENSE_9NoPermuteEEENS9_25RegularTileAccessIteratorISC_SD_NSE_37RowMajorTensorOpMultiplicandCrosswiseILi16ELi32EEELi0ESK_Li16EEELNS_4arch14CacheOperation4KindE1ENSA_INSB_ILi32ELi128EEESD_NSE_11ColumnMajorELi0ESK_SM_Lb0ESN_EENSP_ISW_SD_NSE_40ColumnMajorTensorOpMultiplicandCrosswiseILi16ELi32EEELi1ESK_Li16EEELSV_1ESD_SF_NS4_9MmaPolicyINS1_4warp11MmaTensorOpINS6_ILi64ELi64ELi32EEESD_SR_SD_S10_SD_SF_NS13_17MmaTensorOpPolicyINST_3MmaINS6_ILi16ELi8ELi16EEELi32ESD_SF_SD_SX_SD_SF_NST_13OpMultiplyAddEEENSB_ILi1ELi1EEEEELi1ELb0EbEENSB_ILi0ELi0EEES1E_Li1EEELi3ELNS1_23SharedMemoryClearOptionE0EbEENS_8epilogue11threadblock8EpilogueIS7_S1D_Li1ENS1J_22PredicatedTileIteratorINS1J_26OutputTileOptimalThreadMapINS1J_15OutputTileShapeILi128ELi8ELi2ELi1ELi1EEENS1N_ILi1ELi8ELi1ELi1ELi8EEELi128ELi8ELi16EEESD_Lb0ESN_Lb0EEENS1I_4warp24FragmentIteratorTensorOpIS15_S18_SD_NSL_ISD_Li4ELb0EEESF_EENS1S_20TileIteratorTensorOpIS15_S18_SD_SF_EENS1J_18SharedLoadIteratorINS1Q_18CompactedThreadMapESD_Li16EEENS1I_6thread17LinearCombinationISD_Li8ESD_SD_LNS21_9ScaleType4KindE1ELNS_15FloatRoundStyleE2ESD_EENSB_ILi0ELi16EEELi1ELi1EEENS4_30GemmIdentityThreadblockSwizzleILi1EEELb0EEEEEvNT_6ParamsE:
	.zero		1264


//--------------------- SYMBOLS --------------------------

	.type		.nv.reservedSmem.offset0,@object
	.size		.nv.reservedSmem.offset0,0x4
	.type		.nv.reservedSmem.cap,@object
	.size		.nv.reservedSmem.cap,0x4
